	.target	sm_100a

	.elftype	@"ET_EXEC"


//--------------------- .note.nv.tkinfo           --------------------------
	.section	.note.nv.tkinfo,"",@"SHT_NOTE"
	.sectionflags	@"SHF_NOTE_NV_TKINFO"
	.tkinfo
        /*0018*/ 	.word	0x00000002
        /*0030*/ 	.string	""
        /*0030*/ 	.string	"ptxas"
        /*0030*/ 	.string	"Cuda compilation tools, release 13.0, V13.0.88"
        /*0030*/ 	.string	"Build cuda_13.0.r13.0/compiler.36424714_0"
        /*0030*/ 	.string	"-arch sm_100a -m 64 "



//--------------------- .note.nv.cuinfo           --------------------------
	.section	.note.nv.cuinfo,"",@"SHT_NOTE"
	.sectionflags	@"SHF_NOTE_NV_CUINFO"
        /*0018*/ 	.short	0x0002
        /*001a*/ 	.short	0x0064
        /*001c*/ 	.short	0x0082
	.zero		2


//--------------------- .nv.info                  --------------------------
	.section	.nv.info,"",@"SHT_CUDA_INFO"
	.align	4


	//----- nvinfo : EIATTR_REGCOUNT
	.align		4
        /*0000*/ 	.byte	0x04, 0x2f
        /*0002*/ 	.short	(.L_34 - .L_33)
	.align		4
.L_33:
        /*0004*/ 	.word	index@(_ZN7cutlass13device_kernelINS_4fmha6kernel36Sm100FmhaFwdKernelTmaWarpspecializedIN4cute5tupleIJiiiNS5_IJNS5_IJiiEEEiEEEEEENS1_10collective38Sm100FmhaFwdMainloopTmaWarpspecializedINS_10bfloat16_tEffNS5_IJNS4_1CILi256EEENSC_ILi128EEESE_EEENS5_IJiNSC_ILi1EEES7_EEENS5_IJiSG_NS5_IJNS5_IJNSC_ILi0EEEiEEEiEEEEEESL_NS9_10CausalMaskILb1EEENS5_IJNSC_ILi2EEESG_SG_EEENSC_ILb0EEEEENS9_38Sm100FmhaFwdEpilogueTmaWarpspecializedINS_6half_tEfNS5_IJSE_SE_SE_EEESH_NS5_IJSG_S7_EEESQ_EENS2_23PersistentTileSchedulerENS2_41Sm100FmhaCtxKernelWarpspecializedScheduleEEEEEvNT_6ParamsE)
        /*0008*/ 	.word	0x00000080


	//----- nvinfo : EIATTR_FRAME_SIZE
	.align		4
.L_34:
        /*000c*/ 	.byte	0x04, 0x11
        /*000e*/ 	.short	(.L_36 - .L_35)
	.align		4
.L_35:
        /*0010*/ 	.word	index@($__internal_3_$__cuda_sm3x_div_rn_noftz_f32_slowpath)
        /*0014*/ 	.word	0x000000c0


	//----- nvinfo : EIATTR_FRAME_SIZE
	.align		4
.L_36:
        /*0018*/ 	.byte	0x04, 0x11
        /*001a*/ 	.short	(.L_38 - .L_37)
	.align		4
.L_37:
        /*001c*/ 	.word	index@($__internal_2_$__cuda_sm10x_tcgen05_guardrail_trap_unallocated_columns_being_dealloced)
        /*0020*/ 	.word	0x000000c0


	//----- nvinfo : EIATTR_FRAME_SIZE
	.align		4
.L_38:
        /*0024*/ 	.byte	0x04, 0x11
        /*0026*/ 	.short	(.L_40 - .L_39)
	.align		4
.L_39:
        /*0028*/ 	.word	index@($__internal_1_$__cuda_sm10x_tcgen05_guardrail_trap_phase_invalid_during_alloc)
        /*002c*/ 	.word	0x000000c0


	//----- nvinfo : EIATTR_FRAME_SIZE
	.align		4
.L_40:
        /*0030*/ 	.byte	0x04, 0x11
        /*0032*/ 	.short	(.L_42 - .L_41)
	.align		4
.L_41:
        /*0034*/ 	.word	index@($__internal_0_$__cuda_sm10x_tcgen05_guardrail_trap_col_being_dealloced_not_returned_by_alloc)
        /*0038*/ 	.word	0x000000c0


	//----- nvinfo : EIATTR_FRAME_SIZE
	.align		4
.L_42:
        /*003c*/ 	.byte	0x04, 0x11
        /*003e*/ 	.short	(.L_44 - .L_43)
	.align		4
.L_43:
        /*0040*/ 	.word	index@(_ZN7cutlass13device_kernelINS_4fmha6kernel36Sm100FmhaFwdKernelTmaWarpspecializedIN4cute5tupleIJiiiNS5_IJNS5_IJiiEEEiEEEEEENS1_10collective38Sm100FmhaFwdMainloopTmaWarpspecializedINS_10bfloat16_tEffNS5_IJNS4_1CILi256EEENSC_ILi128EEESE_EEENS5_IJiNSC_ILi1EEES7_EEENS5_IJiSG_NS5_IJNS5_IJNSC_ILi0EEEiEEEiEEEEEESL_NS9_10CausalMaskILb1EEENS5_IJNSC_ILi2EEESG_SG_EEENSC_ILb0EEEEENS9_38Sm100FmhaFwdEpilogueTmaWarpspecializedINS_6half_tEfNS5_IJSE_SE_SE_EEESH_NS5_IJSG_S7_EEESQ_EENS2_23PersistentTileSchedulerENS2_41Sm100FmhaCtxKernelWarpspecializedScheduleEEEEEvNT_6ParamsE)
        /*0044*/ 	.word	0x000000c0


	//----- nvinfo : EIATTR_MIN_STACK_SIZE
	.align		4
.L_44:
        /*0048*/ 	.byte	0x04, 0x12
        /*004a*/ 	.short	(.L_46 - .L_45)
	.align		4
.L_45:
        /*004c*/ 	.word	index@(_ZN7cutlass13device_kernelINS_4fmha6kernel36Sm100FmhaFwdKernelTmaWarpspecializedIN4cute5tupleIJiiiNS5_IJNS5_IJiiEEEiEEEEEENS1_10collective38Sm100FmhaFwdMainloopTmaWarpspecializedINS_10bfloat16_tEffNS5_IJNS4_1CILi256EEENSC_ILi128EEESE_EEENS5_IJiNSC_ILi1EEES7_EEENS5_IJiSG_NS5_IJNS5_IJNSC_ILi0EEEiEEEiEEEEEESL_NS9_10CausalMaskILb1EEENS5_IJNSC_ILi2EEESG_SG_EEENSC_ILb0EEEEENS9_38Sm100FmhaFwdEpilogueTmaWarpspecializedINS_6half_tEfNS5_IJSE_SE_SE_EEESH_NS5_IJSG_S7_EEESQ_EENS2_23PersistentTileSchedulerENS2_41Sm100FmhaCtxKernelWarpspecializedScheduleEEEEEvNT_6ParamsE)
        /*0050*/ 	.word	0x000000c0
.L_46:


//--------------------- .nv.compat                --------------------------
	.section	.nv.compat,"",@"SHT_CUDA_COMPAT_INFO"
	.align	4
        /*0000*/ 	.byte	0x02, 0x09, 0x01, 0x00, 0x02, 0x02, 0x02, 0x00, 0x02, 0x05, 0x05, 0x00, 0x03, 0x07, 0x01, 0x01
        /*0010*/ 	.byte	0x02, 0x03, 0x01, 0x00, 0x02, 0x06, 0x01, 0x00, 0x04, 0x0b, 0x08, 0x00, 0x01, 0x00, 0x00, 0x00
        /*0020*/ 	.byte	0x00, 0x00, 0x00, 0x00


//--------------------- .nv.info._ZN7cutlass13device_kernelINS_4fmha6kernel36Sm100FmhaFwdKernelTmaWarpspecializedIN4cute5tupleIJiiiNS5_IJNS5_IJiiEEEiEEEEEENS1_10collective38Sm100FmhaFwdMainloopTmaWarpspecializedINS_10bfloat16_tEffNS5_IJNS4_1CILi256EEENSC_ILi128EEESE_EEENS5_IJiNSC_ILi1EEES7_EEENS5_IJiSG_NS5_IJNS5_IJNSC_ILi0EEEiEEEiEEEEEESL_NS9_10CausalMaskILb1EEENS5_IJNSC_ILi2EEESG_SG_EEENSC_ILb0EEEEENS9_38Sm100FmhaFwdEpilogueTmaWarpspecializedINS_6half_tEfNS5_IJSE_SE_SE_EEESH_NS5_IJSG_S7_EEESQ_EENS2_23PersistentTileSchedulerENS2_41Sm100FmhaCtxKernelWarpspecializedScheduleEEEEEvNT_6ParamsE --------------------------
	.section	.nv.info._ZN7cutlass13device_kernelINS_4fmha6kernel36Sm100FmhaFwdKernelTmaWarpspecializedIN4cute5tupleIJiiiNS5_IJNS5_IJiiEEEiEEEEEENS1_10collective38Sm100FmhaFwdMainloopTmaWarpspecializedINS_10bfloat16_tEffNS5_IJNS4_1CILi256EEENSC_ILi128EEESE_EEENS5_IJiNSC_ILi1EEES7_EEENS5_IJiSG_NS5_IJNS5_IJNSC_ILi0EEEiEEEiEEEEEESL_NS9_10CausalMaskILb1EEENS5_IJNSC_ILi2EEESG_SG_EEENSC_ILb0EEEEENS9_38Sm100FmhaFwdEpilogueTmaWarpspecializedINS_6half_tEfNS5_IJSE_SE_SE_EEESH_NS5_IJSG_S7_EEESQ_EENS2_23PersistentTileSchedulerENS2_41Sm100FmhaCtxKernelWarpspecializedScheduleEEEEEvNT_6ParamsE,"",@"SHT_CUDA_INFO"
	.sectionflags	@""
	.align	4


	//----- nvinfo : EIATTR_CUDA_API_VERSION
	.align		4
        /*0000*/ 	.byte	0x04, 0x37
        /*0002*/ 	.short	(.L_48 - .L_47)
.L_47:
        /*0004*/ 	.word	0x00000082


	//----- nvinfo : EIATTR_KPARAM_INFO
	.align		4
.L_48:
        /*0008*/ 	.byte	0x04, 0x17
        /*000a*/ 	.short	(.L_50 - .L_49)
.L_49:
        /*000c*/ 	.word	0x00000000
        /*0010*/ 	.short	0x0000
        /*0012*/ 	.short	0x0000
        /*0014*/ 	.byte	0x00, 0xf0, 0x01, 0x18


	//----- nvinfo : EIATTR_AT_ENTRY_FRAGMENTS
	.align		4
.L_50:
        /*0018*/ 	.byte	0x04, 0x4f
        /*001a*/ 	.short	(.L_52 - .L_51)


	//   ....[0]....
.L_51:
        /*001c*/ 	.word	0x00000006


	//----- nvinfo : EIATTR_RESERVED_SMEM_USED
	.align		4
.L_52:
        /*0020*/ 	.byte	0x01, 0x41
	.zero		2


	//----- nvinfo : EIATTR_SPARSE_MMA_MASK
	.align		4
        /*0024*/ 	.byte	0x03, 0x50
        /*0026*/ 	.short	0x0000


	//----- nvinfo : EIATTR_TCGEN05_1CTA_USED
	.align		4
        /*0028*/ 	.byte	0x01, 0x51
	.zero		2


	//----- nvinfo : EIATTR_MAXREG_COUNT
	.align		4
        /*002c*/ 	.byte	0x03, 0x1b
        /*002e*/ 	.short	0x0080


	//----- nvinfo : EIATTR_NUM_BARRIERS
	.align		4
        /*0030*/ 	.byte	0x02, 0x4c
        /*0032*/ 	.byte	0x01
	.zero		1


	//----- nvinfo : EIATTR_EXTERNS
	.align		4
        /*0034*/ 	.byte	0x04, 0x0f
        /*0036*/ 	.short	(.L_54 - .L_53)


	//   ....[0]....
	.align		4
.L_53:
        /*0038*/ 	.word	index@(vprintf)


	//   ....[1]....
	.align		4
        /*003c*/ 	.word	index@(__assertfail)


	//----- nvinfo : EIATTR_ANNOTATIONS
	.align		4
.L_54:
        /*0040*/ 	.byte	0x04, 0x55
        /*0042*/ 	.short	(.L_56 - .L_55)


	//   ....[0]....
.L_55:
        /*0044*/ 	.word	0x00000001
        /*0048*/ 	.byte	0x00, 0x8e, 0x00, 0x00, 0x01, 0x00, 0x00, 0x00, 0x50, 0x8e, 0x00, 0x00, 0x01, 0x00, 0x00, 0x00
        /* <DEDUP_REMOVED lines=70> */
        /*04b8*/ 	.byte	0xd0, 0x17, 0x02, 0x00


	//----- nvinfo : EIATTR_MERCURY_ISA_VERSION
	.align		4
.L_56:
        /*04bc*/ 	.byte	0x03, 0x5f
        /*04be*/ 	.short	0x0101


	//----- nvinfo : EIATTR_INT_WARP_WIDE_INSTR_OFFSETS
	.align		4
        /*04c0*/ 	.byte	0x04, 0x31
        /*04c2*/ 	.short	(.L_58 - .L_57)


	//   ....[0]....
.L_57:
        /*04c4*/ 	.word	0x00022fd0


	//   ....[1]....
        /*04c8*/ 	.word	0x00022ff0


	//   ....[2]....
        /*04cc*/ 	.word	0x00023020


	//----- nvinfo : EIATTR_COOP_GROUP_MASK_REGIDS
	.align		4
.L_58:
        /*04d0*/ 	.byte	0x04, 0x29
        /*04d2*/ 	.short	(.L_60 - .L_59)


	//   ....[0]....
.L_59:
        /*04d4*/ 	.word	0xffffffff


	//   ....[1]....
        /*04d8*/ 	.word	0xffffffff


	//   ....[2]....
        /*04dc*/ 	.word	0xffffffff


	//   ....[3]....
        /*04e0*/ 	.word	0xffffffff


	//   ....[4]....
        /*04e4*/ 	.word	0xffffffff


	//   ....[5]....
        /*04e8*/ 	.word	0xffffffff


	//   ....[6]....
        /*04ec*/ 	.word	0xffffffff


	//   ....[7]....
        /*04f0*/ 	.word	0xffffffff


	//   ....[8]....
        /*04f4*/ 	.word	0xffffffff


	//   ....[9]....
        /*04f8*/ 	.word	0xffffffff


	//   ....[10]....
        /*04fc*/ 	.word	0xffffffff


	//   ....[11]....
        /*0500*/ 	.word	0xffffffff


	//   ....[12]....
        /*0504*/ 	.word	0xffffffff


	//   ....[13]....
        /*0508*/ 	.word	0xffffffff


	//   ....[14]....
        /*050c*/ 	.word	0xffffffff


	//   ....[15]....
        /*0510*/ 	.word	0xffffffff


	//   ....[16]....
        /*0514*/ 	.word	0xffffffff


	//   ....[17]....
        /*0518*/ 	.word	0xffffffff


	//   ....[18]....
        /*051c*/ 	.word	0xffffffff


	//----- nvinfo : EIATTR_COOP_GROUP_INSTR_OFFSETS
	.align		4
.L_60:
        /*0520*/ 	.byte	0x04, 0x28
        /*0522*/ 	.short	(.L_62 - .L_61)


	//   ....[0]....
.L_61:
        /*0524*/ 	.word	0x00000120


	//   ....[1]....
        /*0528*/ 	.word	0x000008e0


	//   ....[2]....
        /*052c*/ 	.word	0x00000b10


	//   ....[3]....
        /*0530*/ 	.word	0x00000c40


	//   ....[4]....
        /*0534*/ 	.word	0x00000d80


	//   ....[5]....
        /*0538*/ 	.word	0x00001040


	//   ....[6]....
        /*053c*/ 	.word	0x00001230


	//   ....[7]....
        /*0540*/ 	.word	0x00001340


	//   ....[8]....
        /*0544*/ 	.word	0x000014a0


	//   ....[9]....
        /*0548*/ 	.word	0x00001600


	//   ....[10]....
        /*054c*/ 	.word	0x000019f0


	//   ....[11]....
        /*0550*/ 	.word	0x00001c00


	//   ....[12]....
        /*0554*/ 	.word	0x00001c10


	//   ....[13]....
        /*0558*/ 	.word	0x0000aee0


	//   ....[14]....
        /*055c*/ 	.word	0x0000c220


	//   ....[15]....
        /*0560*/ 	.word	0x00011e00


	//   ....[16]....
        /*0564*/ 	.word	0x000163b0


	//   ....[17]....
        /*0568*/ 	.word	0x00022ed0


	//   ....[18]....
        /*056c*/ 	.word	0x000230f0


	//----- nvinfo : EIATTR_REG_RECONFIG
	.align		4
.L_62:
        /*0570*/ 	.byte	0x01, 0x54
	.zero		2


	//----- nvinfo : EIATTR_VRC_CTA_INIT_COUNT
	.align		4
        /*0574*/ 	.byte	0x02, 0x4a
        /*0576*/ 	.byte	0x80
	.zero		1


	//----- nvinfo : EIATTR_SYSCALL_OFFSETS
	.align		4
        /*0578*/ 	.byte	0x04, 0x46
        /*057a*/ 	.short	(.L_64 - .L_63)


	//   ....[0]....
.L_63:
        /*057c*/ 	.word	0x00005300


	//   ....[1]....
        /*0580*/ 	.word	0x000053c0


	//   ....[2]....
        /*0584*/ 	.word	0x00005430


	//   ....[3]....
        /*0588*/ 	.word	0x000054a0


	//   ....[4]....
        /*058c*/ 	.word	0x00005510


	//   ....[5]....
        /*0590*/ 	.word	0x000055b0


	//   ....[6]....
        /*0594*/ 	.word	0x00005690


	//   ....[7]....
        /*0598*/ 	.word	0x00005730


	//   ....[8]....
        /*059c*/ 	.word	0x000057d0


	//   ....[9]....
        /*05a0*/ 	.word	0x00005870


	//   ....[10]....
        /*05a4*/ 	.word	0x000058e0


	//   ....[11]....
        /*05a8*/ 	.word	0x00005980


	//   ....[12]....
        /*05ac*/ 	.word	0x00005a20


	//   ....[13]....
        /*05b0*/ 	.word	0x00005a90


	//   ....[14]....
        /*05b4*/ 	.word	0x00005b30


	//   ....[15]....
        /*05b8*/ 	.word	0x00005bd0


	//   ....[16]....
        /*05bc*/ 	.word	0x00005c70


	//   ....[17]....
        /*05c0*/ 	.word	0x00005d10


	//   ....[18]....
        /*05c4*/ 	.word	0x00005d80


	//   ....[19]....
        /*05c8*/ 	.word	0x00005e20


	//   ....[20]....
        /*05cc*/ 	.word	0x00005ec0


	//   ....[21]....
        /*05d0*/ 	.word	0x00005f30


	//   ....[22]....
        /*05d4*/ 	.word	0x00005fd0


	//   ....[23]....
        /*05d8*/ 	.word	0x00006070


	//   ....[24]....
        /*05dc*/ 	.word	0x00006110


	//   ....[25]....
        /*05e0*/ 	.word	0x000061b0


	//   ....[26]....
        /*05e4*/ 	.word	0x00006220


	//   ....[27]....
        /*05e8*/ 	.word	0x000062c0


	//   ....[28]....
        /*05ec*/ 	.word	0x00006360


	//   ....[29]....
        /*05f0*/ 	.word	0x000063d0


	//   ....[30]....
        /*05f4*/ 	.word	0x00006470


	//   ....[31]....
        /*05f8*/ 	.word	0x00006510


	//   ....[32]....
        /*05fc*/ 	.word	0x000065b0


	//   ....[33]....
        /*0600*/ 	.word	0x00006650


	//   ....[34]....
        /*0604*/ 	.word	0x000066f0


	//   ....[35]....
        /*0608*/ 	.word	0x00006790


	//   ....[36]....
        /*060c*/ 	.word	0x00006800


	//   ....[37]....
        /*0610*/ 	.word	0x000068a0


	//   ....[38]....
        /*0614*/ 	.word	0x00006940


	//   ....[39]....
        /*0618*/ 	.word	0x000069b0


	//   ....[40]....
        /*061c*/ 	.word	0x00006a50


	//   ....[41]....
        /*0620*/ 	.word	0x00006af0


	//   ....[42]....
        /*0624*/ 	.word	0x00006b90


	//   ....[43]....
        /*0628*/ 	.word	0x00006c30


	//   ....[44]....
        /*062c*/ 	.word	0x00006ca0


	//   ....[45]....
        /*0630*/ 	.word	0x00006d40


	//   ....[46]....
        /*0634*/ 	.word	0x00006de0


	//   ....[47]....
        /*0638*/ 	.word	0x00006e50


	//   ....[48]....
        /*063c*/ 	.word	0x00006ef0


	//   ....[49]....
        /*0640*/ 	.word	0x00006f90


	//   ....[50]....
        /*0644*/ 	.word	0x00007030


	//   ....[51]....
        /*0648*/ 	.word	0x000070d0


	//   ....[52]....
        /*064c*/ 	.word	0x00007140


	//   ....[53]....
        /*0650*/ 	.word	0x000071d0


	//   ....[54]....
        /*0654*/ 	.word	0x00007270


	//   ....[55]....
        /*0658*/ 	.word	0x000072e0


	//   ....[56]....
        /*065c*/ 	.word	0x00007380


	//   ....[57]....
        /*0660*/ 	.word	0x00007420


	//   ....[58]....
        /*0664*/ 	.word	0x000074c0


	//   ....[59]....
        /*0668*/ 	.word	0x00007560


	//   ....[60]....
        /*066c*/ 	.word	0x0000b080


	//   ....[61]....
        /*0670*/ 	.word	0x0000b2b0


	//   ....[62]....
        /*0674*/ 	.word	0x0000b4e0


	//   ....[63]....
        /*0678*/ 	.word	0x0000b710


	//   ....[64]....
        /*067c*/ 	.word	0x0000b940


	//   ....[65]....
        /*0680*/ 	.word	0x0000bb70


	//   ....[66]....
        /*0684*/ 	.word	0x0000bda0


	//   ....[67]....
        /*0688*/ 	.word	0x0000c3c0


	//   ....[68]....
        /*068c*/ 	.word	0x0000c5f0


	//   ....[69]....
        /*0690*/ 	.word	0x0000c820


	//   ....[70]....
        /*0694*/ 	.word	0x0000ca50


	//   ....[71]....
        /*0698*/ 	.word	0x0000cc80


	//   ....[72]....
        /*069c*/ 	.word	0x0000ceb0


	//   ....[73]....
        /*06a0*/ 	.word	0x0000d0e0


	//   ....[74]....
        /*06a4*/ 	.word	0x0000da70


	//   ....[75]....
        /*06a8*/ 	.word	0x0000ddb0


	//   ....[76]....
        /*06ac*/ 	.word	0x0000e0f0


	//   ....[77]....
        /*06b0*/ 	.word	0x0000e430


	//   ....[78]....
        /*06b4*/ 	.word	0x0000e770


	//   ....[79]....
        /*06b8*/ 	.word	0x0000eab0


	//   ....[80]....
        /*06bc*/ 	.word	0x0000edf0


	//   ....[81]....
        /*06c0*/ 	.word	0x0000fc50


	//   ....[82]....
        /*06c4*/ 	.word	0x0000ff90


	//   ....[83]....
        /*06c8*/ 	.word	0x000102d0


	//   ....[84]....
        /*06cc*/ 	.word	0x00010610


	//   ....[85]....
        /*06d0*/ 	.word	0x00010950


	//   ....[86]....
        /*06d4*/ 	.word	0x00010c90


	//   ....[87]....
        /*06d8*/ 	.word	0x00010fd0


	//   ....[88]....
        /*06dc*/ 	.word	0x00012040


	//   ....[89]....
        /*06e0*/ 	.word	0x000121b0


	//   ....[90]....
        /*06e4*/ 	.word	0x00012320


	//   ....[91]....
        /*06e8*/ 	.word	0x00012490


	//   ....[92]....
        /*06ec*/ 	.word	0x00012a20


	//   ....[93]....
        /*06f0*/ 	.word	0x00015520


	//   ....[94]....
        /*06f4*/ 	.word	0x00015820


	//   ....[95]....
        /*06f8*/ 	.word	0x00016220


	//   ....[96]....
        /*06fc*/ 	.word	0x000165f0


	//   ....[97]....
        /*0700*/ 	.word	0x00016760


	//   ....[98]....
        /*0704*/ 	.word	0x000168d0


	//   ....[99]....
        /*0708*/ 	.word	0x00016a40


	//   ....[100]....
        /*070c*/ 	.word	0x000198b0


	//   ....[101]....
        /*0710*/ 	.word	0x0001c460


	//   ....[102]....
        /*0714*/ 	.word	0x0001c770


	//   ....[103]....
        /*0718*/ 	.word	0x0001d1c0


	//----- nvinfo : EIATTR_MBARRIER_INSTR_OFFSETS
	.align		4
.L_64:
        /*071c*/ 	.byte	0x04, 0x39
        /*071e*/ 	.short	(.L_66 - .L_65)


	//   ....[0]....
.L_65:
        /*0720*/ 	.word	0x000009c0
        /*0724*/ 	.word	0x000000ff
        /*0728*/ 	.word	0x00038000
        /*072c*/ 	.short	0x0100
        /*072e*/ 	.byte	0x05
	.zero		1


	//   ....[1]....
        /*0730*/ 	.word	0x000009d0
        /*0734*/ 	.word	0x000000ff
        /*0738*/ 	.word	0x00038010
        /*073c*/ 	.short	0x0100
        /*073e*/ 	.byte	0x05
	.zero		1


	//   ....[2]....
        /*0740*/ 	.word	0x000009e0
        /*0744*/ 	.word	0x000000ff
        /*0748*/ 	.word	0x00038008
        /*074c*/ 	.short	0x0100
        /*074e*/ 	.byte	0x05
	.zero		1


	//   ....[3]....
        /*0750*/ 	.word	0x000009f0
        /*0754*/ 	.word	0x000000ff
        /*0758*/ 	.word	0x00038018
        /*075c*/ 	.short	0x0100
        /*075e*/ 	.byte	0x05
	.zero		1


	//   ....[4]....
        /*0760*/ 	.word	0x00000bd0
        /*0764*/ 	.word	0x000000ff
        /*0768*/ 	.word	0x00038020
        /*076c*/ 	.short	0x0100
        /*076e*/ 	.byte	0x05
	.zero		1


	//   ....[5]....
        /*0770*/ 	.word	0x00000be0
        /*0774*/ 	.word	0x000000ff
        /*0778*/ 	.word	0x00038038
        /*077c*/ 	.short	0x0100
        /*077e*/ 	.byte	0x05
	.zero		1


	//   ....[6]....
        /*0780*/ 	.word	0x00000bf0
        /*0784*/ 	.word	0x000000ff
        /*0788*/ 	.word	0x00038028
        /*078c*/ 	.short	0x0100
        /*078e*/ 	.byte	0x05
	.zero		1


	//   ....[7]....
        /*0790*/ 	.word	0x00000c00
        /*0794*/ 	.word	0x000000ff
        /*0798*/ 	.word	0x00038040
        /*079c*/ 	.short	0x0100
        /*079e*/ 	.byte	0x05
	.zero		1


	//   ....[8]....
        /*07a0*/ 	.word	0x00000c10
        /*07a4*/ 	.word	0x000000ff
        /*07a8*/ 	.word	0x00038030
        /*07ac*/ 	.short	0x0100
        /*07ae*/ 	.byte	0x05
	.zero		1


	//   ....[9]....
        /*07b0*/ 	.word	0x00000c20
        /*07b4*/ 	.word	0x000000ff
        /*07b8*/ 	.word	0x00038048
        /*07bc*/ 	.short	0x0100
        /*07be*/ 	.byte	0x05
	.zero		1


	//   ....[10]....
        /*07c0*/ 	.word	0x00000d50
        /*07c4*/ 	.word	0x000000ff
        /*07c8*/ 	.word	0x00038050
        /*07cc*/ 	.short	0x0100
        /*07ce*/ 	.byte	0x06
	.zero		1


	//   ....[11]....
        /*07d0*/ 	.word	0x00000d60
        /*07d4*/ 	.word	0x000000ff
        /*07d8*/ 	.word	0x00038058
        /*07dc*/ 	.short	0x0100
        /*07de*/ 	.byte	0x06
	.zero		1


	//   ....[12]....
        /*07e0*/ 	.word	0x00000f10
        /*07e4*/ 	.word	0x000000ff
        /*07e8*/ 	.word	0x00038060
        /*07ec*/ 	.short	0x0100
        /*07ee*/ 	.byte	0x08
	.zero		1


	//   ....[13]....
        /*07f0*/ 	.word	0x00000f20
        /*07f4*/ 	.word	0x000000ff
        /*07f8*/ 	.word	0x00038068
        /*07fc*/ 	.short	0x0100
        /*07fe*/ 	.byte	0x08
	.zero		1


	//   ....[14]....
        /*0800*/ 	.word	0x00001100
        /*0804*/ 	.word	0x000000ff
        /*0808*/ 	.word	0x00038070
        /*080c*/ 	.short	0x0100
        /*080e*/ 	.byte	0x08
	.zero		1


	//   ....[15]....
        /*0810*/ 	.word	0x00001110
        /*0814*/ 	.word	0x000000ff
        /*0818*/ 	.word	0x00038078
        /*081c*/ 	.short	0x0100
        /*081e*/ 	.byte	0x08
	.zero		1


	//   ....[16]....
        /*0820*/ 	.word	0x00001310
        /*0824*/ 	.word	0x000000ff
        /*0828*/ 	.word	0x00038080
        /*082c*/ 	.short	0x0100
        /*082e*/ 	.byte	0x0a
	.zero		1


	//   ....[17]....
        /*0830*/ 	.word	0x00001320
        /*0834*/ 	.word	0x000000ff
        /*0838*/ 	.word	0x00038088
        /*083c*/ 	.short	0x0100
        /*083e*/ 	.byte	0x0a
	.zero		1


	//   ....[18]....
        /*0840*/ 	.word	0x00001450
        /*0844*/ 	.word	0x000000ff
        /*0848*/ 	.word	0x00038090
        /*084c*/ 	.short	0x0100
        /*084e*/ 	.byte	0x0b
	.zero		1


	//   ....[19]....
        /*0850*/ 	.word	0x00001460
        /*0854*/ 	.word	0x000000ff
        /*0858*/ 	.word	0x000380a0
        /*085c*/ 	.short	0x0100
        /*085e*/ 	.byte	0x0b
	.zero		1


	//   ....[20]....
        /*0860*/ 	.word	0x00001470
        /*0864*/ 	.word	0x000000ff
        /*0868*/ 	.word	0x00038098
        /*086c*/ 	.short	0x0100
        /*086e*/ 	.byte	0x0b
	.zero		1


	//   ....[21]....
        /*0870*/ 	.word	0x00001480
        /*0874*/ 	.word	0x000000ff
        /*0878*/ 	.word	0x000380a8
        /*087c*/ 	.short	0x0100
        /*087e*/ 	.byte	0x0b
	.zero		1


	//   ....[22]....
        /*0880*/ 	.word	0x000015b0
        /*0884*/ 	.word	0x000000ff
        /*0888*/ 	.word	0x000380b0
        /*088c*/ 	.short	0x0100
        /*088e*/ 	.byte	0x0b
	.zero		1


	//   ....[23]....
        /*0890*/ 	.word	0x000015c0
        /*0894*/ 	.word	0x000000ff
        /*0898*/ 	.word	0x000380c0
        /*089c*/ 	.short	0x0100
        /*089e*/ 	.byte	0x0b
	.zero		1


	//   ....[24]....
        /*08a0*/ 	.word	0x000015d0
        /*08a4*/ 	.word	0x000000ff
        /*08a8*/ 	.word	0x000380b8
        /*08ac*/ 	.short	0x0100
        /*08ae*/ 	.byte	0x0b
	.zero		1


	//   ....[25]....
        /*08b0*/ 	.word	0x000015e0
        /*08b4*/ 	.word	0x000000ff
        /*08b8*/ 	.word	0x000380c8
        /*08bc*/ 	.short	0x0100
        /*08be*/ 	.byte	0x0b
	.zero		1


	//   ....[26]....
        /*08c0*/ 	.word	0x000016e0
        /*08c4*/ 	.word	0x000000ff
        /*08c8*/ 	.word	0x000380d0
        /*08cc*/ 	.short	0x0100
        /*08ce*/ 	.byte	0x0a
	.zero		1


	//   ....[27]....
        /*08d0*/ 	.word	0x000016f0
        /*08d4*/ 	.word	0x000000ff
        /*08d8*/ 	.word	0x000380d8
        /*08dc*/ 	.short	0x0100
        /*08de*/ 	.byte	0x0a
	.zero		1


	//   ....[28]....
        /*08e0*/ 	.word	0x00001d90
        /*08e4*/ 	.word	0x000000ff
        /*08e8*/ 	.word	0x00038000
        /*08ec*/ 	.short	0x010a
        /*08ee*/ 	.byte	0x15
	.zero		1


	//   ....[29]....
        /*08f0*/ 	.word	0x00001e10
        /*08f4*/ 	.word	0x000000ff
        /*08f8*/ 	.word	0x00038020
        /*08fc*/ 	.short	0x010a
        /*08fe*/ 	.byte	0x04
	.zero		1


	//   ....[30]....
        /*0900*/ 	.word	0x00001f00
        /*0904*/ 	.word	0x000000ff
        /*0908*/ 	.word	0x00038058
        /*090c*/ 	.short	0x010a
        /*090e*/ 	.byte	0x15
	.zero		1


	//   ....[31]....
        /*0910*/ 	.word	0x000023d0
        /*0914*/ 	.word	0x000000ff
        /*0918*/ 	.word	0x00038008
        /*091c*/ 	.short	0x010a
        /*091e*/ 	.byte	0x15
	.zero		1


	//   ....[32]....
        /*0920*/ 	.word	0x00002460
        /*0924*/ 	.word	0x000000ff
        /*0928*/ 	.word	0x00038068
        /*092c*/ 	.short	0x010a
        /*092e*/ 	.byte	0x15
	.zero		1


	//   ....[33]....
        /*0930*/ 	.word	0x00002920
        /*0934*/ 	.word	0x000000ff
        /*0938*/ 	.word	0x00038020
        /*093c*/ 	.short	0x010a
        /*093e*/ 	.byte	0x04
	.zero		1


	//   ....[34]....
        /*0940*/ 	.word	0x000029d0
        /*0944*/ 	.word	0x000000ff
        /*0948*/ 	.word	0x000380a0
        /*094c*/ 	.short	0x010a
        /*094e*/ 	.byte	0x15
	.zero		1


	//   ....[35]....
        /*0950*/ 	.word	0x00002a80
        /*0954*/ 	.word	0x000000ff
        /*0958*/ 	.word	0x00038058
        /*095c*/ 	.short	0x010a
        /*095e*/ 	.byte	0x15
	.zero		1


	//   ....[36]....
        /*0960*/ 	.word	0x00003070
        /*0964*/ 	.word	0x000000ff
        /*0968*/ 	.word	0x00038020
        /*096c*/ 	.short	0x010a
        /*096e*/ 	.byte	0x07
	.zero		1


	//   ....[37]....
        /*0970*/ 	.word	0x000035f0
        /*0974*/ 	.word	0x000000ff
        /*0978*/ 	.word	0x000380a8
        /*097c*/ 	.short	0x010a
        /*097e*/ 	.byte	0x15
	.zero		1


	//   ....[38]....
        /*0980*/ 	.word	0x00003670
        /*0984*/ 	.word	0x000000ff
        /*0988*/ 	.word	0x00038068
        /*098c*/ 	.short	0x010a
        /*098e*/ 	.byte	0x15
	.zero		1


	//   ....[39]....
        /*0990*/ 	.word	0x000040b0
        /*0994*/ 	.word	0x000000ff
        /*0998*/ 	.word	0x00038020
        /*099c*/ 	.short	0x010a
        /*099e*/ 	.byte	0x04
	.zero		1


	//   ....[40]....
        /*09a0*/ 	.word	0x00004160
        /*09a4*/ 	.word	0x000000ff
        /*09a8*/ 	.word	0x000380a0
        /*09ac*/ 	.short	0x010a
        /*09ae*/ 	.byte	0x15
	.zero		1


	//   ....[41]....
        /*09b0*/ 	.word	0x00004210
        /*09b4*/ 	.word	0x000000ff
        /*09b8*/ 	.word	0x00038058
        /*09bc*/ 	.short	0x010a
        /*09be*/ 	.byte	0x15
	.zero		1


	//   ....[42]....
        /*09c0*/ 	.word	0x000047b0
        /*09c4*/ 	.word	0x000000ff
        /*09c8*/ 	.word	0x000380a8
        /*09cc*/ 	.short	0x010a
        /*09ce*/ 	.byte	0x15
	.zero		1


	//   ....[43]....
        /*09d0*/ 	.word	0x00004830
        /*09d4*/ 	.word	0x000000ff
        /*09d8*/ 	.word	0x00038068
        /*09dc*/ 	.short	0x010a
        /*09de*/ 	.byte	0x15
	.zero		1


	//   ....[44]....
        /*09e0*/ 	.word	0x00005200
        /*09e4*/ 	.word	0x00000010
        /*09e8*/ 	.word	0x000380c0
        /*09ec*/ 	.short	0x010a
        /*09ee*/ 	.byte	0xff
	.zero		1


	//   ....[45]....
        /*09f0*/ 	.word	0x00008de0
        /*09f4*/ 	.word	0x00000000
        /*09f8*/ 	.word	0x000380b0
        /*09fc*/ 	.short	0x0101
        /*09fe*/ 	.byte	0xff
	.zero		1


	//   ....[46]....
        /*0a00*/ 	.word	0x0000a600
        /*0a04*/ 	.word	0x00000000
        /*0a08*/ 	.word	0x000380c8
        /*0a0c*/ 	.short	0x010a
        /*0a0e*/ 	.byte	0xff
	.zero		1


	//   ....[47]....
        /*0a10*/ 	.word	0x0000aa10
        /*0a14*/ 	.word	0x00000000
        /*0a18*/ 	.word	0x000380b8
        /*0a1c*/ 	.short	0x0101
        /*0a1e*/ 	.byte	0xff
	.zero		1


	//   ....[48]....
        /*0a20*/ 	.word	0x0000ab60
        /*0a24*/ 	.word	0x0000003b
        /*0a28*/ 	.word	0x00038070
        /*0a2c*/ 	.short	0x010a
        /*0a2e*/ 	.byte	0xff
	.zero		1


	//   ....[49]....
        /*0a30*/ 	.word	0x0000abf0
        /*0a34*/ 	.word	0x00000000
        /*0a38*/ 	.word	0x00000000
        /*0a3c*/ 	.short	0x0101
        /*0a3e*/ 	.byte	0xff
	.zero		1


	//   ....[50]....
        /*0a40*/ 	.word	0x0000ac50
        /*0a44*/ 	.word	0x0000003b
        /*0a48*/ 	.word	0x00038080
        /*0a4c*/ 	.short	0x010a
        /*0a4e*/ 	.byte	0xff
	.zero		1


	//   ....[51]....
        /*0a50*/ 	.word	0x0000ad30
        /*0a54*/ 	.word	0x0000003b
        /*0a58*/ 	.word	0x00038070
        /*0a5c*/ 	.short	0x010a
        /*0a5e*/ 	.byte	0xff
	.zero		1


	//   ....[52]....
        /*0a60*/ 	.word	0x0000aec0
        /*0a64*/ 	.word	0x0000003b
        /*0a68*/ 	.word	0x00038090
        /*0a6c*/ 	.short	0x010a
        /*0a6e*/ 	.byte	0xff
	.zero		1


	//   ....[53]....
        /*0a70*/ 	.word	0x0000bfc0
        /*0a74*/ 	.word	0x00000000
        /*0a78*/ 	.word	0x00000000
        /*0a7c*/ 	.short	0x0101
        /*0a7e*/ 	.byte	0xff
	.zero		1


	//   ....[54]....
        /*0a80*/ 	.word	0x0000c040
        /*0a84*/ 	.word	0x00000000
        /*0a88*/ 	.word	0x00000000
        /*0a8c*/ 	.short	0x0101
        /*0a8e*/ 	.byte	0xff
	.zero		1


	//   ....[55]....
        /*0a90*/ 	.word	0x0000c0a0
        /*0a94*/ 	.word	0x0000003b
        /*0a98*/ 	.word	0x00038080
        /*0a9c*/ 	.short	0x010a
        /*0a9e*/ 	.byte	0xff
	.zero		1


	//   ....[56]....
        /*0aa0*/ 	.word	0x0000c200
        /*0aa4*/ 	.word	0x0000003b
        /*0aa8*/ 	.word	0x00038098
        /*0aac*/ 	.short	0x010a
        /*0aae*/ 	.byte	0xff
	.zero		1


	//   ....[57]....
        /*0ab0*/ 	.word	0x0000d2e0
        /*0ab4*/ 	.word	0x00000000
        /*0ab8*/ 	.word	0x00000000
        /*0abc*/ 	.short	0x0101
        /*0abe*/ 	.byte	0xff
	.zero		1


	//   ....[58]....
        /*0ac0*/ 	.word	0x0000d370
        /*0ac4*/ 	.word	0x00000003
        /*0ac8*/ 	.word	0x00000000
        /*0acc*/ 	.short	0x0101
        /*0ace*/ 	.byte	0xff
	.zero		1


	//   ....[59]....
        /*0ad0*/ 	.word	0x0000d400
        /*0ad4*/ 	.word	0x00000004
        /*0ad8*/ 	.word	0x00000000
        /*0adc*/ 	.short	0x0101
        /*0ade*/ 	.byte	0xff
	.zero		1


	//   ....[60]....
        /*0ae0*/ 	.word	0x0000d450
        /*0ae4*/ 	.word	0x0000003b
        /*0ae8*/ 	.word	0x00038070
        /*0aec*/ 	.short	0x010a
        /*0aee*/ 	.byte	0xff
	.zero		1


	//   ....[61]....
        /*0af0*/ 	.word	0x0000d4f0
        /*0af4*/ 	.word	0x00000000
        /*0af8*/ 	.word	0x00000000
        /*0afc*/ 	.short	0x0101
        /*0afe*/ 	.byte	0xff
	.zero		1


	//   ....[62]....
        /*0b00*/ 	.word	0x0000d550
        /*0b04*/ 	.word	0x0000003b
        /*0b08*/ 	.word	0x00038090
        /*0b0c*/ 	.short	0x010a
        /*0b0e*/ 	.byte	0xff
	.zero		1


	//   ....[63]....
        /*0b10*/ 	.word	0x0000d5d0
        /*0b14*/ 	.word	0x0000003b
        /*0b18*/ 	.word	0x000380c0
        /*0b1c*/ 	.short	0x010a
        /*0b1e*/ 	.byte	0xff
	.zero		1


	//   ....[64]....
        /*0b20*/ 	.word	0x0000f620
        /*0b24*/ 	.word	0x00000000
        /*0b28*/ 	.word	0x00000000
        /*0b2c*/ 	.short	0x0101
        /*0b2e*/ 	.byte	0xff
	.zero		1


	//   ....[65]....
        /*0b30*/ 	.word	0x0000f650
        /*0b34*/ 	.word	0x0000003b
        /*0b38*/ 	.word	0x000380b0
        /*0b3c*/ 	.short	0x0101
        /*0b3e*/ 	.byte	0xff
	.zero		1


	//   ....[66]....
        /*0b40*/ 	.word	0x0000f6d0
        /*0b44*/ 	.word	0x0000003b
        /*0b48*/ 	.word	0x00038080
        /*0b4c*/ 	.short	0x010a
        /*0b4e*/ 	.byte	0xff
	.zero		1


	//   ....[67]....
        /*0b50*/ 	.word	0x0000f760
        /*0b54*/ 	.word	0x0000001f
        /*0b58*/ 	.word	0x00000000
        /*0b5c*/ 	.short	0x0101
        /*0b5e*/ 	.byte	0xff
	.zero		1


	//   ....[68]....
        /*0b60*/ 	.word	0x0000f7b0
        /*0b64*/ 	.word	0x0000003b
        /*0b68*/ 	.word	0x00038098
        /*0b6c*/ 	.short	0x010a
        /*0b6e*/ 	.byte	0xff
	.zero		1


	//   ....[69]....
        /*0b70*/ 	.word	0x0000f830
        /*0b74*/ 	.word	0x0000003b
        /*0b78*/ 	.word	0x000380c8
        /*0b7c*/ 	.short	0x010a
        /*0b7e*/ 	.byte	0xff
	.zero		1


	//   ....[70]....
        /*0b80*/ 	.word	0x00011810
        /*0b84*/ 	.word	0x00000003
        /*0b88*/ 	.word	0x00000000
        /*0b8c*/ 	.short	0x0101
        /*0b8e*/ 	.byte	0xff
	.zero		1


	//   ....[71]....
        /*0b90*/ 	.word	0x00011840
        /*0b94*/ 	.word	0x0000003b
        /*0b98*/ 	.word	0x000380b8
        /*0b9c*/ 	.short	0x0101
        /*0b9e*/ 	.byte	0xff
	.zero		1


	//   ....[72]....
        /*0ba0*/ 	.word	0x00011cb0
        /*0ba4*/ 	.word	0x000000ff
        /*0ba8*/ 	.word	0x00000000
        /*0bac*/ 	.short	0x010a
        /*0bae*/ 	.byte	0x06
	.zero		1


	//   ....[73]....
        /*0bb0*/ 	.word	0x00011f20
        /*0bb4*/ 	.word	0x000000ff
        /*0bb8*/ 	.word	0x00000000
        /*0bbc*/ 	.short	0x010a
        /*0bbe*/ 	.byte	0x05
	.zero		1


	//   ....[74]....
        /*0bc0*/ 	.word	0x00012b50
        /*0bc4*/ 	.word	0x000000ff
        /*0bc8*/ 	.word	0x00000000
        /*0bcc*/ 	.short	0x0101
        /*0bce*/ 	.byte	0x04
	.zero		1


	//   ....[75]....
        /*0bd0*/ 	.word	0x00012bc0
        /*0bd4*/ 	.word	0x000000ff
        /*0bd8*/ 	.word	0x00000000
        /*0bdc*/ 	.short	0x010a
        /*0bde*/ 	.byte	0x2e
	.zero		1


	//   ....[76]....
        /*0be0*/ 	.word	0x00012f20
        /*0be4*/ 	.word	0x000000ff
        /*0be8*/ 	.word	0x00000000
        /*0bec*/ 	.short	0x0101
        /*0bee*/ 	.byte	0x2d
	.zero		1


	//   ....[77]....
        /*0bf0*/ 	.word	0x00015920
        /*0bf4*/ 	.word	0x000000ff
        /*0bf8*/ 	.word	0x00000000
        /*0bfc*/ 	.short	0x0101
        /*0bfe*/ 	.byte	0x05
	.zero		1


	//   ....[78]....
        /*0c00*/ 	.word	0x00015aa0
        /*0c04*/ 	.word	0x000000ff
        /*0c08*/ 	.word	0x00000000
        /*0c0c*/ 	.short	0x010a
        /*0c0e*/ 	.byte	0x06
	.zero		1


	//   ....[79]....
        /*0c10*/ 	.word	0x00016100
        /*0c14*/ 	.word	0x000000ff
        /*0c18*/ 	.word	0x00000000
        /*0c1c*/ 	.short	0x010a
        /*0c1e*/ 	.byte	0x06
	.zero		1


	//   ....[80]....
        /*0c20*/ 	.word	0x000164c0
        /*0c24*/ 	.word	0x000000ff
        /*0c28*/ 	.word	0x00000000
        /*0c2c*/ 	.short	0x010a
        /*0c2e*/ 	.byte	0x04
	.zero		1


	//   ....[81]....
        /*0c30*/ 	.word	0x00019a10
        /*0c34*/ 	.word	0x000000ff
        /*0c38*/ 	.word	0x00000000
        /*0c3c*/ 	.short	0x0101
        /*0c3e*/ 	.byte	0x04
	.zero		1


	//   ....[82]....
        /*0c40*/ 	.word	0x00019a70
        /*0c44*/ 	.word	0x000000ff
        /*0c48*/ 	.word	0x00000000
        /*0c4c*/ 	.short	0x010a
        /*0c4e*/ 	.byte	0x2e
	.zero		1


	//   ....[83]....
        /*0c50*/ 	.word	0x00019fd0
        /*0c54*/ 	.word	0x000000ff
        /*0c58*/ 	.word	0x00000000
        /*0c5c*/ 	.short	0x0101
        /*0c5e*/ 	.byte	0x2d
	.zero		1


	//   ....[84]....
        /*0c60*/ 	.word	0x0001c870
        /*0c64*/ 	.word	0x000000ff
        /*0c68*/ 	.word	0x00000000
        /*0c6c*/ 	.short	0x0101
        /*0c6e*/ 	.byte	0x05
	.zero		1


	//   ....[85]....
        /*0c70*/ 	.word	0x0001ca30
        /*0c74*/ 	.word	0x000000ff
        /*0c78*/ 	.word	0x00000000
        /*0c7c*/ 	.short	0x010a
        /*0c7e*/ 	.byte	0x06
	.zero		1


	//   ....[86]....
        /*0c80*/ 	.word	0x0001d0a0
        /*0c84*/ 	.word	0x000000ff
        /*0c88*/ 	.word	0x00000000
        /*0c8c*/ 	.short	0x010a
        /*0c8e*/ 	.byte	0x06
	.zero		1


	//   ....[87]....
        /*0c90*/ 	.word	0x0001d340
        /*0c94*/ 	.word	0x000000ff
        /*0c98*/ 	.word	0x00000000
        /*0c9c*/ 	.short	0x0101
        /*0c9e*/ 	.byte	0x04
	.zero		1


	//   ....[88]....
        /*0ca0*/ 	.word	0x0001d3d0
        /*0ca4*/ 	.word	0x000000ff
        /*0ca8*/ 	.word	0x00000000
        /*0cac*/ 	.short	0x010a
        /*0cae*/ 	.byte	0x04
	.zero		1


	//   ....[89]....
        /*0cb0*/ 	.word	0x0001d480
        /*0cb4*/ 	.word	0x000000ff
        /*0cb8*/ 	.word	0x00000000
        /*0cbc*/ 	.short	0x0101
        /*0cbe*/ 	.byte	0x04
	.zero		1


	//   ....[90]....
        /*0cc0*/ 	.word	0x0001db70
        /*0cc4*/ 	.word	0x000000ff
        /*0cc8*/ 	.word	0x00038010
        /*0ccc*/ 	.short	0x010a
        /*0cce*/ 	.byte	0x08
	.zero		1


	//   ....[91]....
        /*0cd0*/ 	.word	0x0001dda0
        /*0cd4*/ 	.word	0x000000ff
        /*0cd8*/ 	.word	0x00038038
        /*0cdc*/ 	.short	0x010a
        /*0cde*/ 	.byte	0x19
	.zero		1


	//   ....[92]....
        /*0ce0*/ 	.word	0x0001dff0
        /*0ce4*/ 	.word	0x000000ff
        /*0ce8*/ 	.word	0x00038018
        /*0cec*/ 	.short	0x010a
        /*0cee*/ 	.byte	0x08
	.zero		1


	//   ....[93]....
        /*0cf0*/ 	.word	0x0001e250
        /*0cf4*/ 	.word	0x000000ff
        /*0cf8*/ 	.word	0x00038038
        /*0cfc*/ 	.short	0x010a
        /*0cfe*/ 	.byte	0x19
	.zero		1


	//   ....[94]....
        /*0d00*/ 	.word	0x0001e5a0
        /*0d04*/ 	.word	0x000000ff
        /*0d08*/ 	.word	0x00038038
        /*0d0c*/ 	.short	0x010a
        /*0d0e*/ 	.byte	0x19
	.zero		1


	//   ....[95]....
        /*0d10*/ 	.word	0x0001e840
        /*0d14*/ 	.word	0x000000ff
        /*0d18*/ 	.word	0x00038038
        /*0d1c*/ 	.short	0x010a
        /*0d1e*/ 	.byte	0x19
	.zero		1


	//   ....[96]....
        /*0d20*/ 	.word	0x0001eab0
        /*0d24*/ 	.word	0x000000ff
        /*0d28*/ 	.word	0x00038038
        /*0d2c*/ 	.short	0x010a
        /*0d2e*/ 	.byte	0x19
	.zero		1


	//   ....[97]....
        /*0d30*/ 	.word	0x0001ed20
        /*0d34*/ 	.word	0x000000ff
        /*0d38*/ 	.word	0x00038038
        /*0d3c*/ 	.short	0x010a
        /*0d3e*/ 	.byte	0x19
	.zero		1


	//   ....[98]....
        /*0d40*/ 	.word	0x0001ef90
        /*0d44*/ 	.word	0x000000ff
        /*0d48*/ 	.word	0x00038038
        /*0d4c*/ 	.short	0x010a
        /*0d4e*/ 	.byte	0x19
	.zero		1


	//   ....[99]....
        /*0d50*/ 	.word	0x0001f200
        /*0d54*/ 	.word	0x000000ff
        /*0d58*/ 	.word	0x00038038
        /*0d5c*/ 	.short	0x010a
        /*0d5e*/ 	.byte	0x19
	.zero		1


	//   ....[100]....
        /*0d60*/ 	.word	0x0001f480
        /*0d64*/ 	.word	0x000000ff
        /*0d68*/ 	.word	0x00038038
        /*0d6c*/ 	.short	0x010a
        /*0d6e*/ 	.byte	0x19
	.zero		1


	//   ....[101]....
        /*0d70*/ 	.word	0x0001f6f0
        /*0d74*/ 	.word	0x000000ff
        /*0d78*/ 	.word	0x00038038
        /*0d7c*/ 	.short	0x010a
        /*0d7e*/ 	.byte	0x19
	.zero		1


	//   ....[102]....
        /*0d80*/ 	.word	0x0001f9b0
        /*0d84*/ 	.word	0x000000ff
        /*0d88*/ 	.word	0x00038038
        /*0d8c*/ 	.short	0x010a
        /*0d8e*/ 	.byte	0x19
	.zero		1


	//   ....[103]....
        /*0d90*/ 	.word	0x0001fc20
        /*0d94*/ 	.word	0x000000ff
        /*0d98*/ 	.word	0x00038038
        /*0d9c*/ 	.short	0x010a
        /*0d9e*/ 	.byte	0x19
	.zero		1


	//   ....[104]....
        /*0da0*/ 	.word	0x0001feb0
        /*0da4*/ 	.word	0x000000ff
        /*0da8*/ 	.word	0x00038038
        /*0dac*/ 	.short	0x010a
        /*0dae*/ 	.byte	0x19
	.zero		1


	//   ....[105]....
        /*0db0*/ 	.word	0x00020120
        /*0db4*/ 	.word	0x000000ff
        /*0db8*/ 	.word	0x00038038
        /*0dbc*/ 	.short	0x010a
        /*0dbe*/ 	.byte	0x19
	.zero		1


	//   ....[106]....
        /*0dc0*/ 	.word	0x000203c0
        /*0dc4*/ 	.word	0x000000ff
        /*0dc8*/ 	.word	0x00038038
        /*0dcc*/ 	.short	0x010a
        /*0dce*/ 	.byte	0x19
	.zero		1


	//   ....[107]....
        /*0dd0*/ 	.word	0x00020630
        /*0dd4*/ 	.word	0x000000ff
        /*0dd8*/ 	.word	0x00038038
        /*0ddc*/ 	.short	0x010a
        /*0dde*/ 	.byte	0x11
	.zero		1


	//   ....[108]....
        /*0de0*/ 	.word	0x00020d80
        /*0de4*/ 	.word	0x000000ff
        /*0de8*/ 	.word	0x000380b0
        /*0dec*/ 	.short	0x010a
        /*0dee*/ 	.byte	0x17
	.zero		1


	//   ....[109]....
        /*0df0*/ 	.word	0x00021ff0
        /*0df4*/ 	.word	0x000000ff
        /*0df8*/ 	.word	0x000380b8
        /*0dfc*/ 	.short	0x010a
        /*0dfe*/ 	.byte	0x17
	.zero		1


	//   ....[110]....
        /*0e00*/ 	.word	0x00022d60
        /*0e04*/ 	.word	0x000000ff
        /*0e08*/ 	.word	0x00000000
        /*0e0c*/ 	.short	0x0101
        /*0e0e*/ 	.byte	0x08
	.zero		1


	//   ....[111]....
        /*0e10*/ 	.word	0x00022de0
        /*0e14*/ 	.word	0x000000ff
        /*0e18*/ 	.word	0x00000000
        /*0e1c*/ 	.short	0x0101
        /*0e1e*/ 	.byte	0x17
	.zero		1


	//   ....[112]....
        /*0e20*/ 	.word	0x00023120
        /*0e24*/ 	.word	0x00000000
        /*0e28*/ 	.word	0x00038000
        /*0e2c*/ 	.short	0x010a
        /*0e2e*/ 	.byte	0xff
	.zero		1


	//   ....[113]....
        /*0e30*/ 	.word	0x00023180
        /*0e34*/ 	.word	0x00000000
        /*0e38*/ 	.word	0x00038020
        /*0e3c*/ 	.short	0x010a
        /*0e3e*/ 	.byte	0xff
	.zero		1


	//   ....[114]....
        /*0e40*/ 	.word	0x000231e0
        /*0e44*/ 	.word	0x00000000
        /*0e48*/ 	.word	0x00038058
        /*0e4c*/ 	.short	0x010a
        /*0e4e*/ 	.byte	0xff
	.zero		1


	//   ....[115]....
        /*0e50*/ 	.word	0x00023240
        /*0e54*/ 	.word	0x00000000
        /*0e58*/ 	.word	0x00038008
        /*0e5c*/ 	.short	0x010a
        /*0e5e*/ 	.byte	0xff
	.zero		1


	//   ....[116]....
        /*0e60*/ 	.word	0x000232a0
        /*0e64*/ 	.word	0x00000000
        /*0e68*/ 	.word	0x00038068
        /*0e6c*/ 	.short	0x010a
        /*0e6e*/ 	.byte	0xff
	.zero		1


	//   ....[117]....
        /*0e70*/ 	.word	0x00023300
        /*0e74*/ 	.word	0x00000000
        /*0e78*/ 	.word	0x00038020
        /*0e7c*/ 	.short	0x010a
        /*0e7e*/ 	.byte	0xff
	.zero		1


	//   ....[118]....
        /*0e80*/ 	.word	0x00023360
        /*0e84*/ 	.word	0x00000000
        /*0e88*/ 	.word	0x000380a0
        /*0e8c*/ 	.short	0x010a
        /*0e8e*/ 	.byte	0xff
	.zero		1


	//   ....[119]....
        /*0e90*/ 	.word	0x000233e0
        /*0e94*/ 	.word	0x00000008
        /*0e98*/ 	.word	0x00038058
        /*0e9c*/ 	.short	0x010a
        /*0e9e*/ 	.byte	0xff
	.zero		1


	//   ....[120]....
        /*0ea0*/ 	.word	0x00023440
        /*0ea4*/ 	.word	0x00000003
        /*0ea8*/ 	.word	0x00038020
        /*0eac*/ 	.short	0x010a
        /*0eae*/ 	.byte	0xff
	.zero		1


	//   ....[121]....
        /*0eb0*/ 	.word	0x000234a0
        /*0eb4*/ 	.word	0x00000000
        /*0eb8*/ 	.word	0x000380a8
        /*0ebc*/ 	.short	0x010a
        /*0ebe*/ 	.byte	0xff
	.zero		1


	//   ....[122]....
        /*0ec0*/ 	.word	0x00023500
        /*0ec4*/ 	.word	0x00000000
        /*0ec8*/ 	.word	0x00038068
        /*0ecc*/ 	.short	0x010a
        /*0ece*/ 	.byte	0xff
	.zero		1


	//   ....[123]....
        /*0ed0*/ 	.word	0x00023560
        /*0ed4*/ 	.word	0x00000000
        /*0ed8*/ 	.word	0x00038020
        /*0edc*/ 	.short	0x010a
        /*0ede*/ 	.byte	0xff
	.zero		1


	//   ....[124]....
        /*0ee0*/ 	.word	0x000235c0
        /*0ee4*/ 	.word	0x00000000
        /*0ee8*/ 	.word	0x000380a0
        /*0eec*/ 	.short	0x010a
        /*0eee*/ 	.byte	0xff
	.zero		1


	//   ....[125]....
        /*0ef0*/ 	.word	0x00023640
        /*0ef4*/ 	.word	0x00000008
        /*0ef8*/ 	.word	0x00038058
        /*0efc*/ 	.short	0x010a
        /*0efe*/ 	.byte	0xff
	.zero		1


	//   ....[126]....
        /*0f00*/ 	.word	0x000236a0
        /*0f04*/ 	.word	0x00000000
        /*0f08*/ 	.word	0x000380a8
        /*0f0c*/ 	.short	0x010a
        /*0f0e*/ 	.byte	0xff
	.zero		1


	//   ....[127]....
        /*0f10*/ 	.word	0x00023700
        /*0f14*/ 	.word	0x00000000
        /*0f18*/ 	.word	0x00038068
        /*0f1c*/ 	.short	0x010a
        /*0f1e*/ 	.byte	0xff
	.zero		1


	//   ....[128]....
        /*0f20*/ 	.word	0x00023750
        /*0f24*/ 	.word	0x00000010
        /*0f28*/ 	.word	0x000380c0
        /*0f2c*/ 	.short	0x010a
        /*0f2e*/ 	.byte	0xff
	.zero		1


	//   ....[129]....
        /*0f30*/ 	.word	0x000237a0
        /*0f34*/ 	.word	0x00000000
        /*0f38*/ 	.word	0x000380c8
        /*0f3c*/ 	.short	0x010a
        /*0f3e*/ 	.byte	0xff
	.zero		1


	//   ....[130]....
        /*0f40*/ 	.word	0x000237f0
        /*0f44*/ 	.word	0x0000003b
        /*0f48*/ 	.word	0x00038070
        /*0f4c*/ 	.short	0x010a
        /*0f4e*/ 	.byte	0xff
	.zero		1


	//   ....[131]....
        /*0f50*/ 	.word	0x00023840
        /*0f54*/ 	.word	0x0000003b
        /*0f58*/ 	.word	0x00038080
        /*0f5c*/ 	.short	0x010a
        /*0f5e*/ 	.byte	0xff
	.zero		1


	//   ....[132]....
        /*0f60*/ 	.word	0x00023890
        /*0f64*/ 	.word	0x0000003b
        /*0f68*/ 	.word	0x00038070
        /*0f6c*/ 	.short	0x010a
        /*0f6e*/ 	.byte	0xff
	.zero		1


	//   ....[133]....
        /*0f70*/ 	.word	0x000238e0
        /*0f74*/ 	.word	0x0000003b
        /*0f78*/ 	.word	0x00038090
        /*0f7c*/ 	.short	0x010a
        /*0f7e*/ 	.byte	0xff
	.zero		1


	//   ....[134]....
        /*0f80*/ 	.word	0x00023930
        /*0f84*/ 	.word	0x0000003b
        /*0f88*/ 	.word	0x00038080
        /*0f8c*/ 	.short	0x010a
        /*0f8e*/ 	.byte	0xff
	.zero		1


	//   ....[135]....
        /*0f90*/ 	.word	0x00023980
        /*0f94*/ 	.word	0x0000003b
        /*0f98*/ 	.word	0x00038098
        /*0f9c*/ 	.short	0x010a
        /*0f9e*/ 	.byte	0xff
	.zero		1


	//   ....[136]....
        /*0fa0*/ 	.word	0x000239d0
        /*0fa4*/ 	.word	0x0000003b
        /*0fa8*/ 	.word	0x00038070
        /*0fac*/ 	.short	0x010a
        /*0fae*/ 	.byte	0xff
	.zero		1


	//   ....[137]....
        /*0fb0*/ 	.word	0x00023a20
        /*0fb4*/ 	.word	0x0000003b
        /*0fb8*/ 	.word	0x00038090
        /*0fbc*/ 	.short	0x010a
        /*0fbe*/ 	.byte	0xff
	.zero		1


	//   ....[138]....
        /*0fc0*/ 	.word	0x00023a70
        /*0fc4*/ 	.word	0x0000003b
        /*0fc8*/ 	.word	0x000380c0
        /*0fcc*/ 	.short	0x010a
        /*0fce*/ 	.byte	0xff
	.zero		1


	//   ....[139]....
        /*0fd0*/ 	.word	0x00023ac0
        /*0fd4*/ 	.word	0x0000003b
        /*0fd8*/ 	.word	0x00038080
        /*0fdc*/ 	.short	0x010a
        /*0fde*/ 	.byte	0xff
	.zero		1


	//   ....[140]....
        /*0fe0*/ 	.word	0x00023b10
        /*0fe4*/ 	.word	0x0000003b
        /*0fe8*/ 	.word	0x00038098
        /*0fec*/ 	.short	0x010a
        /*0fee*/ 	.byte	0xff
	.zero		1


	//   ....[141]....
        /*0ff0*/ 	.word	0x00023b60
        /*0ff4*/ 	.word	0x0000003b
        /*0ff8*/ 	.word	0x000380c8
        /*0ffc*/ 	.short	0x010a
        /*0ffe*/ 	.byte	0xff
	.zero		1


	//   ....[142]....
        /*1000*/ 	.word	0x00023bc0
        /*1004*/ 	.word	0x00000000
        /*1008*/ 	.word	0x00000000
        /*100c*/ 	.short	0x010a
        /*100e*/ 	.byte	0xff
	.zero		1


	//   ....[143]....
        /*1010*/ 	.word	0x00023c20
        /*1014*/ 	.word	0x00000000
        /*1018*/ 	.word	0x00000000
        /*101c*/ 	.short	0x010a
        /*101e*/ 	.byte	0xff
	.zero		1


	//   ....[144]....
        /*1020*/ 	.word	0x00023c80
        /*1024*/ 	.word	0x00000004
        /*1028*/ 	.word	0x00000000
        /*102c*/ 	.short	0x010a
        /*102e*/ 	.byte	0xff
	.zero		1


	//   ....[145]....
        /*1030*/ 	.word	0x00023ce0
        /*1034*/ 	.word	0x00000005
        /*1038*/ 	.word	0x00000000
        /*103c*/ 	.short	0x010a
        /*103e*/ 	.byte	0xff
	.zero		1


	//   ....[146]....
        /*1040*/ 	.word	0x00023d40
        /*1044*/ 	.word	0x00000003
        /*1048*/ 	.word	0x00000000
        /*104c*/ 	.short	0x010a
        /*104e*/ 	.byte	0xff
	.zero		1


	//   ....[147]....
        /*1050*/ 	.word	0x00023da0
        /*1054*/ 	.word	0x00000000
        /*1058*/ 	.word	0x00000000
        /*105c*/ 	.short	0x010a
        /*105e*/ 	.byte	0xff
	.zero		1


	//   ....[148]....
        /*1060*/ 	.word	0x00023e00
        /*1064*/ 	.word	0x00000004
        /*1068*/ 	.word	0x00000000
        /*106c*/ 	.short	0x010a
        /*106e*/ 	.byte	0xff
	.zero		1


	//   ....[149]....
        /*1070*/ 	.word	0x00023e60
        /*1074*/ 	.word	0x00000009
        /*1078*/ 	.word	0x00000000
        /*107c*/ 	.short	0x010a
        /*107e*/ 	.byte	0xff
	.zero		1


	//   ....[150]....
        /*1080*/ 	.word	0x00023ec0
        /*1084*/ 	.word	0x00000003
        /*1088*/ 	.word	0x00000000
        /*108c*/ 	.short	0x010a
        /*108e*/ 	.byte	0xff
	.zero		1


	//   ....[151]....
        /*1090*/ 	.word	0x00023f20
        /*1094*/ 	.word	0x00000000
        /*1098*/ 	.word	0x00000000
        /*109c*/ 	.short	0x010a
        /*109e*/ 	.byte	0xff
	.zero		1


	//   ....[152]....
        /*10a0*/ 	.word	0x00023f80
        /*10a4*/ 	.word	0x00000000
        /*10a8*/ 	.word	0x00038010
        /*10ac*/ 	.short	0x010a
        /*10ae*/ 	.byte	0xff
	.zero		1


	//   ....[153]....
        /*10b0*/ 	.word	0x00023fe0
        /*10b4*/ 	.word	0x00000000
        /*10b8*/ 	.word	0x00038038
        /*10bc*/ 	.short	0x010a
        /*10be*/ 	.byte	0xff
	.zero		1


	//   ....[154]....
        /*10c0*/ 	.word	0x00024040
        /*10c4*/ 	.word	0x00000000
        /*10c8*/ 	.word	0x00038018
        /*10cc*/ 	.short	0x010a
        /*10ce*/ 	.byte	0xff
	.zero		1


	//   ....[155]....
        /*10d0*/ 	.word	0x000240a0
        /*10d4*/ 	.word	0x00000000
        /*10d8*/ 	.word	0x00038038
        /*10dc*/ 	.short	0x010a
        /*10de*/ 	.byte	0xff
	.zero		1


	//   ....[156]....
        /*10e0*/ 	.word	0x00024100
        /*10e4*/ 	.word	0x00000000
        /*10e8*/ 	.word	0x00038038
        /*10ec*/ 	.short	0x010a
        /*10ee*/ 	.byte	0xff
	.zero		1


	//   ....[157]....
        /*10f0*/ 	.word	0x00024160
        /*10f4*/ 	.word	0x00000000
        /*10f8*/ 	.word	0x00038038
        /*10fc*/ 	.short	0x010a
        /*10fe*/ 	.byte	0xff
	.zero		1


	//   ....[158]....
        /*1100*/ 	.word	0x000241c0
        /*1104*/ 	.word	0x00000000
        /*1108*/ 	.word	0x00038038
        /*110c*/ 	.short	0x010a
        /*110e*/ 	.byte	0xff
	.zero		1


	//   ....[159]....
        /*1110*/ 	.word	0x00024220
        /*1114*/ 	.word	0x00000000
        /*1118*/ 	.word	0x00038038
        /*111c*/ 	.short	0x010a
        /*111e*/ 	.byte	0xff
	.zero		1


	//   ....[160]....
        /*1120*/ 	.word	0x00024280
        /*1124*/ 	.word	0x00000000
        /*1128*/ 	.word	0x00038038
        /*112c*/ 	.short	0x010a
        /*112e*/ 	.byte	0xff
	.zero		1


	//   ....[161]....
        /*1130*/ 	.word	0x000242e0
        /*1134*/ 	.word	0x00000000
        /*1138*/ 	.word	0x00038038
        /*113c*/ 	.short	0x010a
        /*113e*/ 	.byte	0xff
	.zero		1


	//   ....[162]....
        /*1140*/ 	.word	0x00024340
        /*1144*/ 	.word	0x00000000
        /*1148*/ 	.word	0x00038038
        /*114c*/ 	.short	0x010a
        /*114e*/ 	.byte	0xff
	.zero		1


	//   ....[163]....
        /*1150*/ 	.word	0x000243a0
        /*1154*/ 	.word	0x00000000
        /*1158*/ 	.word	0x00038038
        /*115c*/ 	.short	0x010a
        /*115e*/ 	.byte	0xff
	.zero		1


	//   ....[164]....
        /*1160*/ 	.word	0x00024400
        /*1164*/ 	.word	0x00000000
        /*1168*/ 	.word	0x00038038
        /*116c*/ 	.short	0x010a
        /*116e*/ 	.byte	0xff
	.zero		1


	//   ....[165]....
        /*1170*/ 	.word	0x00024460
        /*1174*/ 	.word	0x00000000
        /*1178*/ 	.word	0x00038038
        /*117c*/ 	.short	0x010a
        /*117e*/ 	.byte	0xff
	.zero		1


	//   ....[166]....
        /*1180*/ 	.word	0x000244c0
        /*1184*/ 	.word	0x00000000
        /*1188*/ 	.word	0x00038038
        /*118c*/ 	.short	0x010a
        /*118e*/ 	.byte	0xff
	.zero		1


	//   ....[167]....
        /*1190*/ 	.word	0x00024520
        /*1194*/ 	.word	0x00000000
        /*1198*/ 	.word	0x00038038
        /*119c*/ 	.short	0x010a
        /*119e*/ 	.byte	0xff
	.zero		1


	//   ....[168]....
        /*11a0*/ 	.word	0x00024580
        /*11a4*/ 	.word	0x00000000
        /*11a8*/ 	.word	0x00038038
        /*11ac*/ 	.short	0x010a
        /*11ae*/ 	.byte	0xff
	.zero		1


	//   ....[169]....
        /*11b0*/ 	.word	0x000245e0
        /*11b4*/ 	.word	0x00000000
        /*11b8*/ 	.word	0x00038038
        /*11bc*/ 	.short	0x010a
        /*11be*/ 	.byte	0xff
	.zero		1


	//   ....[170]....
        /*11c0*/ 	.word	0x00024640
        /*11c4*/ 	.word	0x00000003
        /*11c8*/ 	.word	0x000380b0
        /*11cc*/ 	.short	0x010a
        /*11ce*/ 	.byte	0xff
	.zero		1


	//   ....[171]....
        /*11d0*/ 	.word	0x000246a0
        /*11d4*/ 	.word	0x00000003
        /*11d8*/ 	.word	0x000380b8
        /*11dc*/ 	.short	0x010a
        /*11de*/ 	.byte	0xff
	.zero		1


	//----- nvinfo : EIATTR_NUM_MBARRIERS
	.align		4
.L_66:
        /*11e0*/ 	.byte	0x03, 0x38
        /*11e2*/ 	.short	0x001c


	//----- nvinfo : EIATTR_EXIT_INSTR_OFFSETS
	.align		4
        /*11e4*/ 	.byte	0x04, 0x1c
        /*11e6*/ 	.short	(.L_68 - .L_67)


	//   ....[0]....
.L_67:
        /*11e8*/ 	.word	0x000017d0


	//   ....[1]....
        /*11ec*/ 	.word	0x00004e00


	//   ....[2]....
        /*11f0*/ 	.word	0x00004e60


	//   ....[3]....
        /*11f4*/ 	.word	0x000118e0


	//   ....[4]....
        /*11f8*/ 	.word	0x00011950


	//   ....[5]....
        /*11fc*/ 	.word	0x0001d520


	//   ....[6]....
        /*1200*/ 	.word	0x0001d5b0


	//   ....[7]....
        /*1204*/ 	.word	0x0001d600


	//   ....[8]....
        /*1208*/ 	.word	0x00020890


	//   ....[9]....
        /*120c*/ 	.word	0x000208e0


	//   ....[10]....
        /*1210*/ 	.word	0x00022e40


	//   ....[11]....
        /*1214*/ 	.word	0x00023100


	//----- nvinfo : EIATTR_INDIRECT_BRANCH_TARGETS
	.align		4
.L_68:
        /*1218*/ 	.byte	0x04, 0x34
        /*121a*/ 	.short	(.L_70 - .L_69)


	//   ....[0]....
.L_69:
        /*121c*/ 	.word	.L_x_540@srel
        /*1220*/ 	.short	0x0
        /*1222*/ 	.short	0x0
        /*1224*/ 	.word	0x3
        /*1228*/ 	.word	.L_x_541@srel
        /*122c*/ 	.word	.L_x_542@srel
        /*1230*/ 	.word	.L_x_543@srel


	//----- nvinfo : EIATTR_MAX_THREADS
	.align		4
.L_70:
        /*1234*/ 	.byte	0x04, 0x05
        /*1236*/ 	.short	(.L_72 - .L_71)
.L_71:
        /*1238*/ 	.word	0x00000200
        /*123c*/ 	.word	0x00000001
        /*1240*/ 	.word	0x00000001


	//----- nvinfo : EIATTR_CRS_STACK_SIZE
	.align		4
.L_72:
        /*1244*/ 	.byte	0x04, 0x1e
        /*1246*/ 	.short	(.L_74 - .L_73)
.L_73:
        /*1248*/ 	.word	0x00000000


	//----- nvinfo : EIATTR_CBANK_PARAM_SIZE
	.align		4
.L_74:
        /*124c*/ 	.byte	0x03, 0x19
        /*124e*/ 	.short	0x0600


	//----- nvinfo : EIATTR_PARAM_CBANK
	.align		4
        /*1250*/ 	.byte	0x04, 0x0a
        /*1252*/ 	.short	(.L_76 - .L_75)
	.align		4
.L_75:
        /*1254*/ 	.word	index@(.nv.constant0._ZN7cutlass13device_kernelINS_4fmha6kernel36Sm100FmhaFwdKernelTmaWarpspecializedIN4cute5tupleIJiiiNS5_IJNS5_IJiiEEEiEEEEEENS1_10collective38Sm100FmhaFwdMainloopTmaWarpspecializedINS_10bfloat16_tEffNS5_IJNS4_1CILi256EEENSC_ILi128EEESE_EEENS5_IJiNSC_ILi1EEES7_EEENS5_IJiSG_NS5_IJNS5_IJNSC_ILi0EEEiEEEiEEEEEESL_NS9_10CausalMaskILb1EEENS5_IJNSC_ILi2EEESG_SG_EEENSC_ILb0EEEEENS9_38Sm100FmhaFwdEpilogueTmaWarpspecializedINS_6half_tEfNS5_IJSE_SE_SE_EEESH_NS5_IJSG_S7_EEESQ_EENS2_23PersistentTileSchedulerENS2_41Sm100FmhaCtxKernelWarpspecializedScheduleEEEEEvNT_6ParamsE)
        /*1258*/ 	.short	0x0380
        /*125a*/ 	.short	0x0600


	//----- nvinfo : EIATTR_SW_WAR
	.align		4
.L_76:
        /*125c*/ 	.byte	0x04, 0x36
        /*125e*/ 	.short	(.L_78 - .L_77)
.L_77:
        /*1260*/ 	.word	0x00000008
.L_78:


//--------------------- .nv.callgraph             --------------------------
	.section	.nv.callgraph,"",@"SHT_CUDA_CALLGRAPH"
	.align	4
	.sectionentsize	8
	.align		4
        /*0000*/ 	.word	0x00000000
	.align		4
        /*0004*/ 	.word	0xffffffff
	.align		4
        /*0008*/ 	.word	index@(_ZN7cutlass13device_kernelINS_4fmha6kernel36Sm100FmhaFwdKernelTmaWarpspecializedIN4cute5tupleIJiiiNS5_IJNS5_IJiiEEEiEEEEEENS1_10collective38Sm100FmhaFwdMainloopTmaWarpspecializedINS_10bfloat16_tEffNS5_IJNS4_1CILi256EEENSC_ILi128EEESE_EEENS5_IJiNSC_ILi1EEES7_EEENS5_IJiSG_NS5_IJNS5_IJNSC_ILi0EEEiEEEiEEEEEESL_NS9_10CausalMaskILb1EEENS5_IJNSC_ILi2EEESG_SG_EEENSC_ILb0EEEEENS9_38Sm100FmhaFwdEpilogueTmaWarpspecializedINS_6half_tEfNS5_IJSE_SE_SE_EEESH_NS5_IJSG_S7_EEESQ_EENS2_23PersistentTileSchedulerENS2_41Sm100FmhaCtxKernelWarpspecializedScheduleEEEEEvNT_6ParamsE)
	.align		4
        /*000c*/ 	.word	index@(__assertfail)
	.align		4
        /*0010*/ 	.word	index@(_ZN7cutlass13device_kernelINS_4fmha6kernel36Sm100FmhaFwdKernelTmaWarpspecializedIN4cute5tupleIJiiiNS5_IJNS5_IJiiEEEiEEEEEENS1_10collective38Sm100FmhaFwdMainloopTmaWarpspecializedINS_10bfloat16_tEffNS5_IJNS4_1CILi256EEENSC_ILi128EEESE_EEENS5_IJiNSC_ILi1EEES7_EEENS5_IJiSG_NS5_IJNS5_IJNSC_ILi0EEEiEEEiEEEEEESL_NS9_10CausalMaskILb1EEENS5_IJNSC_ILi2EEESG_SG_EEENSC_ILb0EEEEENS9_38Sm100FmhaFwdEpilogueTmaWarpspecializedINS_6half_tEfNS5_IJSE_SE_SE_EEESH_NS5_IJSG_S7_EEESQ_EENS2_23PersistentTileSchedulerENS2_41Sm100FmhaCtxKernelWarpspecializedScheduleEEEEEvNT_6ParamsE)
	.align		4
        /*0014*/ 	.word	index@(vprintf)
	.align		4
        /*0018*/ 	.word	0x00000000
	.align		4
        /*001c*/ 	.word	0xfffffffe
	.align		4
        /*0020*/ 	.word	0x00000000
	.align		4
        /*0024*/ 	.word	0xfffffffd
	.align		4
        /*0028*/ 	.word	0x00000000
	.align		4
        /*002c*/ 	.word	0xfffffffc


//--------------------- .nv.constant4             --------------------------
	.section	.nv.constant4,"a",@progbits
	.align	8
	.align		8
.nv.constant4:
        /*0000*/ 	.dword	vprintf
	.align		8
        /*0008*/ 	.dword	__assertfail
	.align		8
        /*0010*/ 	.dword	__unnamed_1
	.align		8
        /*0018*/ 	.dword	__unnamed_2
	.align		8
        /*0020*/ 	.dword	__unnamed_3
	.align		8
        /*0028*/ 	.dword	__unnamed_4
	.align		8
        /*0030*/ 	.dword	__unnamed_5
	.align		8
        /*0038*/ 	.dword	__unnamed_6
	.align		8
        /*0040*/ 	.dword	__unnamed_7
	.align		8
        /*0048*/ 	.dword	_ZN39_INTERNAL_b4782c35_4_k_cu_87836e43_30194cuda3std3__45__cpo5beginE
	.align		8
        /*0050*/ 	.dword	_ZN39_INTERNAL_b4782c35_4_k_cu_87836e43_30194cuda3std3__45__cpo3endE
	.align		8
        /*0058*/ 	.dword	_ZN39_INTERNAL_b4782c35_4_k_cu_87836e43_30194cuda3std3__45__cpo6cbeginE
	.align		8
        /*0060*/ 	.dword	_ZN39_INTERNAL_b4782c35_4_k_cu_87836e43_30194cuda3std3__45__cpo4cendE
	.align		8
        /*0068*/ 	.dword	_ZN39_INTERNAL_b4782c35_4_k_cu_87836e43_30194cuda3std3__441_GLOBAL__N__b4782c35_4_k_cu_87836e43_30196ignoreE
	.align		8
        /*0070*/ 	.dword	_ZN39_INTERNAL_b4782c35_4_k_cu_87836e43_30194cuda3std3__419piecewise_constructE
	.align		8
        /*0078*/ 	.dword	_ZN39_INTERNAL_b4782c35_4_k_cu_87836e43_30194cuda3std3__48in_placeE
	.align		8
        /*0080*/ 	.dword	_ZN39_INTERNAL_b4782c35_4_k_cu_87836e43_30194cuda3std6ranges3__45__cpo4swapE
	.align		8
        /*0088*/ 	.dword	_ZN39_INTERNAL_b4782c35_4_k_cu_87836e43_30194cuda3std6ranges3__45__cpo9iter_moveE
	.align		8
        /*0090*/ 	.dword	_ZN39_INTERNAL_b4782c35_4_k_cu_87836e43_30194cute7productE
	.align		8
        /*0098*/ 	.dword	_ZN39_INTERNAL_b4782c35_4_k_cu_87836e43_30194cute1_E
	.align		8
        /*00a0*/ 	.dword	$str$22
	.align		8
        /*00a8*/ 	.dword	$str$23
	.align		8
        /*00b0*/ 	.dword	$str$26
	.align		8
        /*00b8*/ 	.dword	$str$27
	.align		8
        /*00c0*/ 	.dword	$str$28
	.align		8
        /*00c8*/ 	.dword	$str$29
	.align		8
        /*00d0*/ 	.dword	$str$30
	.align		8
        /*00d8*/ 	.dword	$str$31
	.align		8
        /*00e0*/ 	.dword	$str$32
	.align		8
        /*00e8*/ 	.dword	$str$33
	.align		8
        /*00f0*/ 	.dword	$str$34
	.align		8
        /*00f8*/ 	.dword	$str$35
	.align		8
        /*0100*/ 	.dword	$str$36
	.align		8
        /*0108*/ 	.dword	$str$37


//--------------------- .nv.constant2._ZN7cutlass13device_kernelINS_4fmha6kernel36Sm100FmhaFwdKernelTmaWarpspecializedIN4cute5tupleIJiiiNS5_IJNS5_IJiiEEEiEEEEEENS1_10collective38Sm100FmhaFwdMainloopTmaWarpspecializedINS_10bfloat16_tEffNS5_IJNS4_1CILi256EEENSC_ILi128EEESE_EEENS5_IJiNSC_ILi1EEES7_EEENS5_IJiSG_NS5_IJNS5_IJNSC_ILi0EEEiEEEiEEEEEESL_NS9_10CausalMaskILb1EEENS5_IJNSC_ILi2EEESG_SG_EEENSC_ILb0EEEEENS9_38Sm100FmhaFwdEpilogueTmaWarpspecializedINS_6half_tEfNS5_IJSE_SE_SE_EEESH_NS5_IJSG_S7_EEESQ_EENS2_23PersistentTileSchedulerENS2_41Sm100FmhaCtxKernelWarpspecializedScheduleEEEEEvNT_6ParamsE --------------------------
	.section	.nv.constant2._ZN7cutlass13device_kernelINS_4fmha6kernel36Sm100FmhaFwdKernelTmaWarpspecializedIN4cute5tupleIJiiiNS5_IJNS5_IJiiEEEiEEEEEENS1_10collective38Sm100FmhaFwdMainloopTmaWarpspecializedINS_10bfloat16_tEffNS5_IJNS4_1CILi256EEENSC_ILi128EEESE_EEENS5_IJiNSC_ILi1EEES7_EEENS5_IJiSG_NS5_IJNS5_IJNSC_ILi0EEEiEEEiEEEEEESL_NS9_10CausalMaskILb1EEENS5_IJNSC_ILi2EEESG_SG_EEENSC_ILb0EEEEENS9_38Sm100FmhaFwdEpilogueTmaWarpspecializedINS_6half_tEfNS5_IJSE_SE_SE_EEESH_NS5_IJSG_S7_EEESQ_EENS2_23PersistentTileSchedulerENS2_41Sm100FmhaCtxKernelWarpspecializedScheduleEEEEEvNT_6ParamsE,"a",@progbits
	.sectionflags	@""
	.align	4
.nv.constant2._ZN7cutlass13device_kernelINS_4fmha6kernel36Sm100FmhaFwdKernelTmaWarpspecializedIN4cute5tupleIJiiiNS5_IJNS5_IJiiEEEiEEEEEENS1_10collective38Sm100FmhaFwdMainloopTmaWarpspecializedINS_10bfloat16_tEffNS5_IJNS4_1CILi256EEENSC_ILi128EEESE_EEENS5_IJiNSC_ILi1EEES7_EEENS5_IJiSG_NS5_IJNS5_IJNSC_ILi0EEEiEEEiEEEEEESL_NS9_10CausalMaskILb1EEENS5_IJNSC_ILi2EEESG_SG_EEENSC_ILb0EEEEENS9_38Sm100FmhaFwdEpilogueTmaWarpspecializedINS_6half_tEfNS5_IJSE_SE_SE_EEESH_NS5_IJSG_S7_EEESQ_EENS2_23PersistentTileSchedulerENS2_41Sm100FmhaCtxKernelWarpspecializedScheduleEEEEEvNT_6ParamsE:
        /*0000*/ 	.byte	0xc0, 0xd5, 0x01, 0x00, 0xa0, 0x08, 0x02, 0x00, 0x90, 0xd5, 0x01, 0x00


//--------------------- .text._ZN7cutlass13device_kernelINS_4fmha6kernel36Sm100FmhaFwdKernelTmaWarpspecializedIN4cute5tupleIJiiiNS5_IJNS5_IJiiEEEiEEEEEENS1_10collective38Sm100FmhaFwdMainloopTmaWarpspecializedINS_10bfloat16_tEffNS5_IJNS4_1CILi256EEENSC_ILi128EEESE_EEENS5_IJiNSC_ILi1EEES7_EEENS5_IJiSG_NS5_IJNS5_IJNSC_ILi0EEEiEEEiEEEEEESL_NS9_10CausalMaskILb1EEENS5_IJNSC_ILi2EEESG_SG_EEENSC_ILb0EEEEENS9_38Sm100FmhaFwdEpilogueTmaWarpspecializedINS_6half_tEfNS5_IJSE_SE_SE_EEESH_NS5_IJSG_S7_EEESQ_EENS2_23PersistentTileSchedulerENS2_41Sm100FmhaCtxKernelWarpspecializedScheduleEEEEEvNT_6ParamsE --------------------------
	.section	.text._ZN7cutlass13device_kernelINS_4fmha6kernel36Sm100FmhaFwdKernelTmaWarpspecializedIN4cute5tupleIJiiiNS5_IJNS5_IJiiEEEiEEEEEENS1_10collective38Sm100FmhaFwdMainloopTmaWarpspecializedINS_10bfloat16_tEffNS5_IJNS4_1CILi256EEENSC_ILi128EEESE_EEENS5_IJiNSC_ILi1EEES7_EEENS5_IJiSG_NS5_IJNS5_IJNSC_ILi0EEEiEEEiEEEEEESL_NS9_10CausalMaskILb1EEENS5_IJNSC_ILi2EEESG_SG_EEENSC_ILb0EEEEENS9_38Sm100FmhaFwdEpilogueTmaWarpspecializedINS_6half_tEfNS5_IJSE_SE_SE_EEESH_NS5_IJSG_S7_EEESQ_EENS2_23PersistentTileSchedulerENS2_41Sm100FmhaCtxKernelWarpspecializedScheduleEEEEEvNT_6ParamsE,"ax",@progbits
	.align	128
.text._ZN7cutlass13device_kernelINS_4fmha6kernel36Sm100FmhaFwdKernelTmaWarpspecializedIN4cute5tupleIJiiiNS5_IJNS5_IJiiEEEiEEEEEENS1_10collective38Sm100FmhaFwdMainloopTmaWarpspecializedINS_10bfloat16_tEffNS5_IJNS4_1CILi256EEENSC_ILi128EEESE_EEENS5_IJiNSC_ILi1EEES7_EEENS5_IJiSG_NS5_IJNS5_IJNSC_ILi0EEEiEEEiEEEEEESL_NS9_10CausalMaskILb1EEENS5_IJNSC_ILi2EEESG_SG_EEENSC_ILb0EEEEENS9_38Sm100FmhaFwdEpilogueTmaWarpspecializedINS_6half_tEfNS5_IJSE_SE_SE_EEESH_NS5_IJSG_S7_EEESQ_EENS2_23PersistentTileSchedulerENS2_41Sm100FmhaCtxKernelWarpspecializedScheduleEEEEEvNT_6ParamsE:
        .type           _ZN7cutlass13device_kernelINS_4fmha6kernel36Sm100FmhaFwdKernelTmaWarpspecializedIN4cute5tupleIJiiiNS5_IJNS5_IJiiEEEiEEEEEENS1_10collective38Sm100FmhaFwdMainloopTmaWarpspecializedINS_10bfloat16_tEffNS5_IJNS4_1CILi256EEENSC_ILi128EEESE_EEENS5_IJiNSC_ILi1EEES7_EEENS5_IJiSG_NS5_IJNS5_IJNSC_ILi0EEEiEEEiEEEEEESL_NS9_10CausalMaskILb1EEENS5_IJNSC_ILi2EEESG_SG_EEENSC_ILb0EEEEENS9_38Sm100FmhaFwdEpilogueTmaWarpspecializedINS_6half_tEfNS5_IJSE_SE_SE_EEESH_NS5_IJSG_S7_EEESQ_EENS2_23PersistentTileSchedulerENS2_41Sm100FmhaCtxKernelWarpspecializedScheduleEEEEEvNT_6ParamsE,@function
        .size           _ZN7cutlass13device_kernelINS_4fmha6kernel36Sm100FmhaFwdKernelTmaWarpspecializedIN4cute5tupleIJiiiNS5_IJNS5_IJiiEEEiEEEEEENS1_10collective38Sm100FmhaFwdMainloopTmaWarpspecializedINS_10bfloat16_tEffNS5_IJNS4_1CILi256EEENSC_ILi128EEESE_EEENS5_IJiNSC_ILi1EEES7_EEENS5_IJiSG_NS5_IJNS5_IJNSC_ILi0EEEiEEEiEEEEEESL_NS9_10CausalMaskILb1EEENS5_IJNSC_ILi2EEESG_SG_EEENSC_ILb0EEEEENS9_38Sm100FmhaFwdEpilogueTmaWarpspecializedINS_6half_tEfNS5_IJSE_SE_SE_EEESH_NS5_IJSG_S7_EEESQ_EENS2_23PersistentTileSchedulerENS2_41Sm100FmhaCtxKernelWarpspecializedScheduleEEEEEvNT_6ParamsE,(.L_x_544 - _ZN7cutlass13device_kernelINS_4fmha6kernel36Sm100FmhaFwdKernelTmaWarpspecializedIN4cute5tupleIJiiiNS5_IJNS5_IJiiEEEiEEEEEENS1_10collective38Sm100FmhaFwdMainloopTmaWarpspecializedINS_10bfloat16_tEffNS5_IJNS4_1CILi256EEENSC_ILi128EEESE_EEENS5_IJiNSC_ILi1EEES7_EEENS5_IJiSG_NS5_IJNS5_IJNSC_ILi0EEEiEEEiEEEEEESL_NS9_10CausalMaskILb1EEENS5_IJNSC_ILi2EEESG_SG_EEENSC_ILb0EEEEENS9_38Sm100FmhaFwdEpilogueTmaWarpspecializedINS_6half_tEfNS5_IJSE_SE_SE_EEESH_NS5_IJSG_S7_EEESQ_EENS2_23PersistentTileSchedulerENS2_41Sm100FmhaCtxKernelWarpspecializedScheduleEEEEEvNT_6ParamsE)
        .other          _ZN7cutlass13device_kernelINS_4fmha6kernel36Sm100FmhaFwdKernelTmaWarpspecializedIN4cute5tupleIJiiiNS5_IJNS5_IJiiEEEiEEEEEENS1_10collective38Sm100FmhaFwdMainloopTmaWarpspecializedINS_10bfloat16_tEffNS5_IJNS4_1CILi256EEENSC_ILi128EEESE_EEENS5_IJiNSC_ILi1EEES7_EEENS5_IJiSG_NS5_IJNS5_IJNSC_ILi0EEEiEEEiEEEEEESL_NS9_10CausalMaskILb1EEENS5_IJNSC_ILi2EEESG_SG_EEENSC_ILb0EEEEENS9_38Sm100FmhaFwdEpilogueTmaWarpspecializedINS_6half_tEfNS5_IJSE_SE_SE_EEESH_NS5_IJSG_S7_EEESQ_EENS2_23PersistentTileSchedulerENS2_41Sm100FmhaCtxKernelWarpspecializedScheduleEEEEEvNT_6ParamsE,@"STO_CUDA_ENTRY STV_DEFAULT"
_ZN7cutlass13device_kernelINS_4fmha6kernel36Sm100FmhaFwdKernelTmaWarpspecializedIN4cute5tupleIJiiiNS5_IJNS5_IJiiEEEiEEEEEENS1_10collective38Sm100FmhaFwdMainloopTmaWarpspecializedINS_10bfloat16_tEffNS5_IJNS4_1CILi256EEENSC_ILi128EEESE_EEENS5_IJiNSC_ILi1EEES7_EEENS5_IJiSG_NS5_IJNS5_IJNSC_ILi0EEEiEEEiEEEEEESL_NS9_10CausalMaskILb1EEENS5_IJNSC_ILi2EEESG_SG_EEENSC_ILb0EEEEENS9_38Sm100FmhaFwdEpilogueTmaWarpspecializedINS_6half_tEfNS5_IJSE_SE_SE_EEESH_NS5_IJSG_S7_EEESQ_EENS2_23PersistentTileSchedulerENS2_41Sm100FmhaCtxKernelWarpspecializedScheduleEEEEEvNT_6ParamsE:
[----:B------:R-:W1:Y:S02]  /*0000*/  LDC R1, c[0x0][0x37c] ;  /* 0x0000df00ff017b82 */ /* 0x000e640000000800 */
[----:B-1----:R-:W-:-:S04]  /*0010*/  IADD3 R1, PT, PT, R1, -0xc0, RZ ;  /* 0xffffff4001017810 */ /* 0x002fc80007ffe0ff */
[----:B------:R-:W-:Y:S01]  /*0020*/  R2UR UR37, R1 ;  /* 0x00000000012572ca */ /* 0x000fe200000e0000 */
[----:B------:R-:W1:Y:S01]  /*0030*/  S2R R3, SR_TID.X ;  /* 0x0000000000037919 */ /* 0x000e620000002100 */
[----:B------:R-:W2:Y:S01]  /*0040*/  LDCU UR4, c[0x0][0x2f8] ;  /* 0x00005f00ff0477ac */ /* 0x000ea20008000800 */
[----:B------:R-:W3:Y:S01]  /*0050*/  LDCU UR36, c[0x0][0x2fc] ;  /* 0x00005f80ff2477ac */ /* 0x000ee20008000800 */
[----:B------:R-:W-:Y:S02]  /*0060*/  UPLOP3.LUT UP3, UPT, UPT, UPT, UPT, 0x40, 0x4 ;  /* 0x000000000004789c */ /* 0x000fe40003f6e870 */
[----:B------:R-:W-:Y:S02]  /*0070*/  UPLOP3.LUT UP1, UPT, UPT, UPT, UPT, 0x80, 0x8 ;  /* 0x000000000008789c */ /* 0x000fe40003f2f070 */
[----:B------:R-:W-:Y:S02]  /*0080*/  UPLOP3.LUT UP0, UPT, UPT, UPT, UPT, 0x40, 0x4 ;  /* 0x000000000004789c */ /* 0x000fe40003f0e870 */
[----:B------:R-:W-:-:S02]  /*0090*/  UPLOP3.LUT UP6, UPT, UPT, UPT, UPT, 0x40, 0x4 ;  /* 0x000000000004789c */ /* 0x000fc40003fce870 */
[----:B------:R-:W-:Y:S02]  /*00a0*/  UPLOP3.LUT UP5, UPT, UPT, UPT, UPT, 0x40, 0x4 ;  /* 0x000000000004789c */ /* 0x000fe40003fae870 */
[----:B--2---:R-:W-:Y:S02]  /*00b0*/  UIADD3 UR37, UP2, UPT, UR37, UR4, URZ ;  /* 0x0000000425257290 */ /* 0x004fe4000ff5e0ff */
[----:B------:R-:W-:Y:S02]  /*00c0*/  UP2UR UR41, UPR, URZ, 0x8 ;  /* 0x00000008ff297883 */ /* 0x000fe40008000000 */
[----:B---3--:R-:W-:Y:S02]  /*00d0*/  UIADD3.X UR36, UPT, UPT, URZ, UR36, URZ, UP2, !UPT ;  /* 0x00000024ff247290 */ /* 0x008fe400097fe4ff */
[----:B------:R-:W-:Y:S02]  /*00e0*/  UPLOP3.LUT UP2, UPT, UPT, UPT, UPT, 0x80, 0x8 ;  /* 0x000000000008789c */ /* 0x000fe40003f4f070 */
[----:B------:R-:W-:-:S02]  /*00f0*/  UPLOP3.LUT UP4, UPT, UPT, UPT, UPT, 0x40, 0x4 ;  /* 0x000000000004789c */ /* 0x000fc40003f8e870 */
[----:B------:R-:W-:Y:S01]  /*0100*/  UP2UR UR56, UPR, URZ, 0x4 ;  /* 0x00000004ff387883 */ /* 0x000fe20008000000 */
[----:B-1----:R-:W-:-:S05]  /*0110*/  SHF.R.U32.HI R4, RZ, 0x5, R3 ;  /* 0x00000005ff047819 */ /* 0x002fca0000011603 */
[----:B------:R-:W1:Y:S02]  /*0120*/  SHFL.IDX PT, R0, R4, RZ, 0x1f ;  /* 0x00001fff04007589 */ /* 0x000e6400000e0000 */
[----:B-1----:R-:W-:-:S04]  /*0130*/  SHF.R.S32.HI R5, RZ, 0x1f, R0 ;  /* 0x0000001fff057819 */ /* 0x002fc80000011400 */
[----:B------:R-:W-:-:S04]  /*0140*/  LEA.HI R2, R5, R0, RZ, 0x2 ;  /* 0x0000000005027211 */ /* 0x000fc800078f10ff */
[----:B------:R-:W-:-:S04]  /*0150*/  SHF.R.S32.HI R2, RZ, 0x2, R2 ;  /* 0x00000002ff027819 */ /* 0x000fc80000011402 */
[----:B------:R-:W-:-:S13]  /*0160*/  ISETP.NE.AND P0, PT, R2, RZ, PT ;  /* 0x000000ff0200720c */ /* 0x000fda0003f05270 */
[----:B------:R-:W-:Y:S05]  /*0170*/  @!P0 BRA `(.L_x_0) ;  /* 0x0000000400248947 */ /* 0x000fea0003800000 */
[----:B------:R-:W-:-:S13]  /*0180*/  ISETP.NE.AND P0, PT, R2, 0x2, PT ;  /* 0x000000020200780c */ /* 0x000fda0003f05270 */
[----:B------:R-:W-:Y:S05]  /*0190*/  @!P0 BRA `(.L_x_1) ;  /* 0x0000000000f48947 */ /* 0x000fea0003800000 */
[----:B------:R-:W-:-:S13]  /*01a0*/  ISETP.NE.AND P0, PT, R2, 0x1, PT ;  /* 0x000000010200780c */ /* 0x000fda0003f05270 */
[----:B------:R-:W-:Y:S05]  /*01b0*/  @P0 BRA `(.L_x_2) ;  /* 0x00000000002c0947 */ /* 0x000fea0003800000 */
[----:B------:R-:W-:Y:S01]  /*01c0*/  HFMA2 R2, -RZ, RZ, 0, 5.9604644775390625e-08 ;  /* 0x00000001ff027431 */ /* 0x000fe200000001ff */
[----:B------:R-:W-:Y:S02]  /*01d0*/  UPLOP3.LUT UP3, UPT, UPT, UPT, UPT, 0x40, 0x4 ;  /* 0x000000000004789c */ /* 0x000fe40003f6e870 */
[----:B------:R-:W-:Y:S02]  /*01e0*/  UPLOP3.LUT UP2, UPT, UPT, UPT, UPT, 0x40, 0x4 ;  /* 0x000000000004789c */ /* 0x000fe40003f4e870 */
[----:B------:R-:W-:Y:S02]  /*01f0*/  UPLOP3.LUT UP1, UPT, UPT, UPT, UPT, 0x80, 0x8 ;  /* 0x000000000008789c */ /* 0x000fe40003f2f070 */
[----:B------:R-:W-:Y:S02]  /*0200*/  UPLOP3.LUT UP0, UPT, UPT, UPT, UPT, 0x40, 0x4 ;  /* 0x000000000004789c */ /* 0x000fe40003f0e870 */
[----:B------:R-:W-:Y:S02]  /*0210*/  UPLOP3.LUT UP6, UPT, UPT, UPT, UPT, 0x40, 0x4 ;  /* 0x000000000004789c */ /* 0x000fe40003fce870 */
[----:B------:R-:W-:-:S02]  /*0220*/  UPLOP3.LUT UP5, UPT, UPT, UPT, UPT, 0x40, 0x4 ;  /* 0x000000000004789c */ /* 0x000fc40003fae870 */
[----:B------:R-:W-:Y:S02]  /*0230*/  UPLOP3.LUT UP4, UPT, UPT, UPT, UPT, 0x80, 0x8 ;  /* 0x000000000008789c */ /* 0x000fe40003f8f070 */
[----:B------:R-:W-:Y:S02]  /*0240*/  UP2UR UR41, UPR, URZ, 0x8 ;  /* 0x00000008ff297883 */ /* 0x000fe40008000000 */
[----:B------:R-:W-:Y:S01]  /*0250*/  UP2UR UR56, UPR, URZ, 0x4 ;  /* 0x00000004ff387883 */ /* 0x000fe20008000000 */
[----:B------:R-:W-:Y:S11]  /*0260*/  BRA `(.L_x_0) ;  /* 0x0000000000e87947 */ /* 0x000ff60003800000 */
.L_x_2:
[----:B------:R-:W-:Y:S01]  /*0270*/  ISETP.NE.AND P0, PT, R0, 0xc, PT ;  /* 0x0000000c0000780c */ /* 0x000fe20003f05270 */
[----:B------:R-:W-:Y:S01]  /*0280*/  UPLOP3.LUT UP2, UPT, UPT, UPT, UPT, 0x40, 0x4 ;  /* 0x000000000004789c */ /* 0x000fe20003f4e870 */
[----:B------:R-:W-:Y:S01]  /*0290*/  HFMA2 R2, -RZ, RZ, 0, 1.78813934326171875e-07 ;  /* 0x00000003ff027431 */ /* 0x000fe200000001ff */
[----:B------:R-:W-:Y:S02]  /*02a0*/  UPLOP3.LUT UP1, UPT, UPT, UPT, UPT, 0x80, 0x8 ;  /* 0x000000000008789c */ /* 0x000fe40003f2f070 */
[----:B------:R-:W-:Y:S02]  /*02b0*/  UP2UR UR41, UPR, URZ, 0x4 ;  /* 0x00000004ff297883 */ /* 0x000fe40008000000 */
[----:B------:R-:W-:Y:S02]  /*02c0*/  UPLOP3.LUT UP2, UPT, UPT, UPT, UPT, 0x40, 0x4 ;  /* 0x000000000004789c */ /* 0x000fe40003f4e870 */
[----:B------:R-:W-:Y:S02]  /*02d0*/  UPLOP3.LUT UP0, UPT, UPT, UPT, UPT, 0x40, 0x4 ;  /* 0x000000000004789c */ /* 0x000fe40003f0e870 */
[----:B------:R-:W-:-:S02]  /*02e0*/  UPLOP3.LUT UP6, UPT, UPT, UPT, UPT, 0x40, 0x4 ;  /* 0x000000000004789c */ /* 0x000fc40003fce870 */
[----:B------:R-:W-:Y:S02]  /*02f0*/  UPLOP3.LUT UP5, UPT, UPT, UPT, UPT, 0x80, 0x8 ;  /* 0x000000000008789c */ /* 0x000fe40003faf070 */
[----:B------:R-:W-:Y:S02]  /*0300*/  UPLOP3.LUT UP4, UPT, UPT, UPT, UPT, 0x40, 0x4 ;  /* 0x000000000004789c */ /* 0x000fe40003f8e870 */
[----:B------:R-:W-:Y:S01]  /*0310*/  UP2UR UR56, UPR, URZ, 0x4 ;  /* 0x00000004ff387883 */ /* 0x000fe20008000000 */
[----:B------:R-:W-:Y:S11]  /*0320*/  @!P0 BRA `(.L_x_0) ;  /* 0x0000000000b88947 */ /* 0x000ff60003800000 */
[----:B------:R-:W-:-:S13]  /*0330*/  ISETP.NE.AND P0, PT, R0, 0xe, PT ;  /* 0x0000000e0000780c */ /* 0x000fda0003f05270 */
[----:B------:R-:W-:Y:S05]  /*0340*/  @!P0 BRA `(.L_x_3) ;  /* 0x00000000005c8947 */ /* 0x000fea0003800000 */
[----:B------:R-:W-:-:S13]  /*0350*/  ISETP.NE.AND P0, PT, R0, 0xd, PT ;  /* 0x0000000d0000780c */ /* 0x000fda0003f05270 */
[----:B------:R-:W-:Y:S05]  /*0360*/  @P0 BRA `(.L_x_4) ;  /* 0x00000000002c0947 */ /* 0x000fea0003800000 */
[----:B------:R-:W-:Y:S01]  /*0370*/  HFMA2 R2, -RZ, RZ, 0, 2.384185791015625e-07 ;  /* 0x00000004ff027431 */ /* 0x000fe200000001ff */
        /* <DEDUP_REMOVED lines=10> */
.L_x_4:
[----:B------:R-:W-:Y:S01]  /*0420*/  HFMA2 R2, -RZ, RZ, 0, 3.5762786865234375e-07 ;  /* 0x00000006ff027431 */ /* 0x000fe200000001ff */
[----:B------:R-:W-:Y:S02]  /*0430*/  UPLOP3.LUT UP3, UPT, UPT, UPT, UPT, 0x40, 0x4 ;  /* 0x000000000004789c */ /* 0x000fe40003f6e870 */
[----:B------:R-:W-:Y:S02]  /*0440*/  UPLOP3.LUT UP2, UPT, UPT, UPT, UPT, 0x40, 0x4 ;  /* 0x000000000004789c */ /* 0x000fe40003f4e870 */
[----:B------:R-:W-:Y:S02]  /*0450*/  UPLOP3.LUT UP0, UPT, UPT, UPT, UPT, 0x40, 0x4 ;  /* 0x000000000004789c */ /* 0x000fe40003f0e870 */
[----:B------:R-:W-:Y:S02]  /*0460*/  UPLOP3.LUT UP6, UPT, UPT, UPT, UPT, 0x40, 0x4 ;  /* 0x000000000004789c */ /* 0x000fe40003fce870 */
[----:B------:R-:W-:Y:S02]  /*0470*/  UPLOP3.LUT UP5, UPT, UPT, UPT, UPT, 0x40, 0x4 ;  /* 0x000000000004789c */ /* 0x000fe40003fae870 */
[----:B------:R-:W-:-:S02]  /*0480*/  UPLOP3.LUT UP4, UPT, UPT, UPT, UPT, 0x40, 0x4 ;  /* 0x000000000004789c */ /* 0x000fc40003f8e870 */
[----:B------:R-:W-:Y:S02]  /*0490*/  UP2UR UR41, UPR, URZ, 0x8 ;  /* 0x00000008ff297883 */ /* 0x000fe40008000000 */
[----:B------:R-:W-:Y:S01]  /*04a0*/  UP2UR UR56, UPR, URZ, 0x4 ;  /* 0x00000004ff387883 */ /* 0x000fe20008000000 */
[----:B------:R-:W-:Y:S11]  /*04b0*/  BRA `(.L_x_0) ;  /* 0x0000000000547947 */ /* 0x000ff60003800000 */
.L_x_3:
[----:B------:R-:W-:Y:S01]  /*04c0*/  HFMA2 R2, -RZ, RZ, 0, 2.98023223876953125e-07 ;  /* 0x00000005ff027431 */ /* 0x000fe200000001ff */
        /* <DEDUP_REMOVED lines=10> */
.L_x_1:
[----:B------:R-:W-:Y:S01]  /*0570*/  HFMA2 R2, -RZ, RZ, 0, 1.1920928955078125e-07 ;  /* 0x00000002ff027431 */ /* 0x000fe200000001ff */
        /* <DEDUP_REMOVED lines=8> */
[----:B------:R-:W-:-:S12]  /*0600*/  UP2UR UR56, UPR, URZ, 0x4 ;  /* 0x00000004ff387883 */ /* 0x000fd80008000000 */
.L_x_0:
[----:B------:R-:W-:Y:S01]  /*0610*/  ELECT P0, URZ, PT ;  /* 0x0000000000ff782f */ /* 0x000fe20003800000 */
[----:B------:R-:W-:Y:S03]  /*0620*/  BSSY.RECONVERGENT B0, `(.L_x_5) ;  /* 0x000000f000007945 */ /* 0x000fe60003800200 */
[----:B------:R-:W-:Y:S02]  /*0630*/  PLOP3.LUT P2, PT, P0, PT, UP0, 0x5d, 0xd5 ;  /* 0x0000000000d5781c */ /* 0x000fe4000074eb0d */
[----:B------:R-:W-:-:S11]  /*0640*/  PLOP3.LUT P1, PT, P0, PT, UP6, 0x5d, 0xd5 ;  /* 0x0000000000d5781c */ /* 0x000fd6000072eb6d */
[----:B------:R-:W-:Y:S05]  /*0650*/  @P2 BRA `(.L_x_6) ;  /* 0x00000000002c2947 */ /* 0x000fea0003800000 */
[----:B------:R-:W1:Y:S02]  /*0660*/  LDCU.64 UR4, c[0x0][0x348] ;  /* 0x00006900ff0477ac */ /* 0x000e640008000a00 */
[----:B-1----:R-:W-:-:S04]  /*0670*/  UIADD3 UR8, UP0, UPT, UR4, 0x80, URZ ;  /* 0x0000008004087890 */ /* 0x002fc8000ff1e0ff */
[----:B------:R-:W-:Y:S02]  /*0680*/  UIADD3.X UR9, UPT, UPT, URZ, UR5, URZ, UP0, !UPT ;  /* 0x00000005ff097290 */ /* 0x000fe400087fe4ff */
[----:B------:R-:W-:-:S04]  /*0690*/  UIADD3 UR6, UP0, UPT, UR4, 0x180, URZ ;  /* 0x0000018004067890 */ /* 0x000fc8000ff1e0ff */
[----:B------:R-:W-:Y:S02]  /*06a0*/  UIADD3.X UR7, UPT, UPT, URZ, UR5, URZ, UP0, !UPT ;  /* 0x00000005ff077290 */ /* 0x000fe400087fe4ff */
[----:B------:R-:W-:Y:S01]  /*06b0*/  UIADD3 UR4, UP0, UPT, UR4, 0x280, URZ ;  /* 0x0000028004047890 */ /* 0x000fe2000ff1e0ff */
[----:B------:R1:W-:Y:S03]  /*06c0*/  UTMACCTL.PF [UR8] ;  /* 0x00000000080079b9 */ /* 0x0003e60008040000 */
[----:B------:R-:W-:-:S03]  /*06d0*/  UIADD3.X UR5, UPT, UPT, URZ, UR5, URZ, UP0, !UPT ;  /* 0x00000005ff057290 */ /* 0x000fc600087fe4ff */
[----:B------:R1:W-:Y:S06]  /*06e0*/  UTMACCTL.PF [UR6] ;  /* 0x00000000060079b9 */ /* 0x0003ec0008040000 */
[----:B------:R1:W-:Y:S02]  /*06f0*/  UTMACCTL.PF [UR4] ;  /* 0x00000000040079b9 */ /* 0x0003e40008040000 */
[----:B-1----:R-:W-:Y:S01]  /*0700*/  NOP ;  /* 0x0000000000007918 */ /* 0x002fe20000000000 */
.L_x_6:
[----:B------:R-:W-:Y:S05]  /*0710*/  BSYNC.RECONVERGENT B0 ;  /* 0x0000000000007941 */ /* 0x000fea0003800200 */
.L_x_5:
[----:B------:R-:W-:Y:S04]  /*0720*/  BSSY.RECONVERGENT B0, `(.L_x_7) ;  /* 0x000001b000007945 */ /* 0x000fe80003800200 */
[----:B------:R-:W-:Y:S05]  /*0730*/  @P1 BRA `(.L_x_8) ;  /* 0x0000000000241947 */ /* 0x000fea0003800000 */
[----:B------:R-:W1:Y:S01]  /*0740*/  LDCU.64 UR4, c[0x0][0x348] ;  /* 0x00006900ff0477ac */ /* 0x000e620008000a00 */
[----:B------:R-:W-:Y:S02]  /*0750*/  PLOP3.LUT P6, PT, PT, PT, PT, 0x80, 0x8 ;  /* 0x000000000008781c */ /* 0x000fe40003fcf070 */
[----:B------:R-:W-:Y:S02]  /*0760*/  PLOP3.LUT P5, PT, PT, PT, PT, 0x8, 0x80 ;  /* 0x000000000080781c */ /* 0x000fe40003fae170 */
[----:B------:R-:W-:Y:S02]  /*0770*/  PLOP3.LUT P4, PT, PT, PT, PT, 0x80, 0x8 ;  /* 0x000000000008781c */ /* 0x000fe40003f8f070 */
[----:B------:R-:W-:Y:S01]  /*0780*/  PLOP3.LUT P3, PT, PT, PT, PT, 0x80, 0x8 ;  /* 0x000000000008781c */ /* 0x000fe20003f6f070 */
[----:B-1----:R-:W-:-:S04]  /*0790*/  UIADD3 UR4, UP0, UPT, UR4, 0x400, URZ ;  /* 0x0000040004047890 */ /* 0x002fc8000ff1e0ff */
[----:B------:R-:W-:-:S09]  /*07a0*/  UIADD3.X UR5, UPT, UPT, URZ, UR5, URZ, UP0, !UPT ;  /* 0x00000005ff057290 */ /* 0x000fd200087fe4ff */
[----:B------:R1:W-:Y:S02]  /*07b0*/  UTMACCTL.PF [UR4] ;  /* 0x00000000040079b9 */ /* 0x0003e40008040000 */
[----:B-1----:R-:W-:Y:S05]  /*07c0*/  BRA `(.L_x_9) ;  /* 0x0000000000407947 */ /* 0x002fea0003800000 */
.L_x_8:
[----:B------:R-:W-:-:S13]  /*07d0*/  ISETP.NE.AND P1, PT, R2, 0x3, PT ;  /* 0x000000030200780c */ /* 0x000fda0003f25270 */
[----:B------:R-:W-:Y:S05]  /*07e0*/  @!P1 BRA `(.L_x_10) ;  /* 0x0000000000289947 */ /* 0x000fea0003800000 */
[----:B------:R-:W-:Y:S02]  /*07f0*/  ISETP.NE.AND P1, PT, R2, 0x4, PT ;  /* 0x000000040200780c */ /* 0x000fe40003f25270 */
[----:B------:R-:W-:Y:S02]  /*0800*/  PLOP3.LUT P4, PT, PT, PT, PT, 0x80, 0x8 ;  /* 0x000000000008781c */ /* 0x000fe40003f8f070 */
[----:B------:R-:W-:Y:S02]  /*0810*/  PLOP3.LUT P5, PT, PT, PT, PT, 0x8, 0x80 ;  /* 0x000000000080781c */ /* 0x000fe40003fae170 */
[----:B------:R-:W-:Y:S02]  /*0820*/  PLOP3.LUT P6, PT, PT, PT, PT, 0x80, 0x8 ;  /* 0x000000000008781c */ /* 0x000fe40003fcf070 */
[----:B------:R-:W-:-:S05]  /*0830*/  PLOP3.LUT P3, PT, PT, PT, PT, 0x80, 0x8 ;  /* 0x000000000008781c */ /* 0x000fca0003f6f070 */
[----:B------:R-:W-:Y:S08]  /*0840*/  @P1 BRA `(.L_x_9) ;  /* 0x0000000000201947 */ /* 0x000ff00003800000 */
[----:B------:R-:W-:Y:S02]  /*0850*/  PLOP3.LUT P5, PT, PT, PT, PT, 0x8, 0x80 ;  /* 0x000000000080781c */ /* 0x000fe40003fae170 */
[----:B------:R-:W-:Y:S02]  /*0860*/  PLOP3.LUT P6, PT, PT, PT, PT, 0x8, 0x80 ;  /* 0x000000000080781c */ /* 0x000fe40003fce170 */
[----:B------:R-:W-:Y:S01]  /*0870*/  PLOP3.LUT P3, PT, PT, PT, PT, 0x8, 0x80 ;  /* 0x000000000080781c */ /* 0x000fe20003f6e170 */
[----:B------:R-:W-:-:S12]  /*0880*/  BRA `(.L_x_9) ;  /* 0x0000000000107947 */ /* 0x000fd80003800000 */
.L_x_10:
[----:B------:R-:W-:Y:S02]  /*0890*/  PLOP3.LUT P6, PT, PT, PT, PT, 0x8, 0x80 ;  /* 0x000000000080781c */ /* 0x000fe40003fce170 */
[----:B------:R-:W-:Y:S02]  /*08a0*/  PLOP3.LUT P5, PT, PT, PT, PT, 0x80, 0x8 ;  /* 0x000000000008781c */ /* 0x000fe40003faf070 */
[----:B------:R-:W-:Y:S02]  /*08b0*/  PLOP3.LUT P4, PT, PT, PT, PT, 0x8, 0x80 ;  /* 0x000000000080781c */ /* 0x000fe40003f8e170 */
[----:B------:R-:W-:-:S13]  /*08c0*/  PLOP3.LUT P3, PT, PT, PT, PT, 0x80, 0x8 ;  /* 0x000000000008781c */ /* 0x000fda0003f6f070 */
.L_x_9:
[----:B------:R-:W-:Y:S05]  /*08d0*/  BSYNC.RECONVERGENT B0 ;  /* 0x0000000000007941 */ /* 0x000fea0003800200 */
.L_x_7:
[----:B------:R-:W1:Y:S01]  /*08e0*/  SHFL.IDX PT, R0, R4, RZ, 0x1f ;  /* 0x00001fff04007589 */ /* 0x000e6200000e0000 */
[----:B------:R-:W-:Y:S02]  /*08f0*/  ISETP.NE.AND P1, PT, R2, 0x3, PT ;  /* 0x000000030200780c */ /* 0x000fe40003f25270 */
[----:B------:R-:W-:Y:S02]  /*0900*/  PLOP3.LUT P0, PT, P0, PT, UP1, 0xae, 0xea ;  /* 0x0000000000ea781c */ /* 0x000fe4000070f51e */
[----:B-1----:R-:W-:-:S13]  /*0910*/  ISETP.NE.AND P2, PT, R0, RZ, PT ;  /* 0x000000ff0000720c */ /* 0x002fda0003f45270 */
[----:B------:R-:W-:Y:S05]  /*0920*/  @P2 BRA `(.L_x_11) ;  /* 0x0000000000382947 */ /* 0x000fea0003800000 */
[----:B------:R-:W1:Y:S01]  /*0930*/  S2UR UR5, SR_CgaCtaId ;  /* 0x00000000000579c3 */ /* 0x000e620000008800 */
[----:B------:R-:W-:Y:S01]  /*0940*/  UMOV UR6, 0x400 ;  /* 0x0000040000067882 */ /* 0x000fe20000000000 */
[----:B------:R-:W-:Y:S01]  /*0950*/  UMOV UR4, 0x1 ;  /* 0x0000000100047882 */ /* 0x000fe20000000000 */
[----:B------:R-:W-:Y:S01]  /*0960*/  ELECT P2, URZ, PT ;  /* 0x0000000000ff782f */ /* 0x000fe20003840000 */
[----:B-1----:R-:W-:Y:S02]  /*0970*/  ULEA UR5, UR5, UR6, 0x18 ;  /* 0x0000000605057291 */ /* 0x002fe4000f8ec0ff */
[----:B------:R-:W-:-:S04]  /*0980*/  UIADD3 UR6, UPT, UPT, -UR4, 0x100000, URZ ;  /* 0x0010000004067890 */ /* 0x000fc8000fffe1ff */
[----:B------:R-:W-:Y:S02]  /*0990*/  USHF.L.U32 UR7, UR6, 0xb, URZ ;  /* 0x0000000b06077899 */ /* 0x000fe400080006ff */
[----:B------:R-:W-:Y:S01]  /*09a0*/  USHF.L.U32 UR6, UR6, 0x1, URZ ;  /* 0x0000000106067899 */ /* 0x000fe200080006ff */
[----:B------:R-:W1:Y:S11]  /*09b0*/  FENCE.VIEW.ASYNC.S ;  /* 0x00000000000073c6 */ /* 0x000e760000000000 */
[----:B-1----:R1:W2:Y:S01]  /*09c0*/  SYNCS.EXCH.64 URZ, [UR5+0x38000], UR6 ;  /* 0x0380000605ff75b2 */ /* 0x0022a20008000100 */
[----:B------:R1:W3:Y:S01]  /*09d0*/  SYNCS.EXCH.64 URZ, [UR5+0x38010], UR6 ;  /* 0x0380100605ff75b2 */ /* 0x0002e20008000100 */
[----:B------:R1:W4:Y:S01]  /*09e0*/  SYNCS.EXCH.64 URZ, [UR5+0x38008], UR6 ;  /* 0x0380080605ff75b2 */ /* 0x0003220008000100 */
[----:B------:R1:W1:Y:S01]  /*09f0*/  SYNCS.EXCH.64 URZ, [UR5+0x38018], UR6 ;  /* 0x0380180605ff75b2 */ /* 0x0002620008000100 */
[----:B------:R-:W-:Y:S01]  /*0a00*/  NOP ;  /* 0x0000000000007918 */ /* 0x000fe20000000000 */
.L_x_11:
[----:B------:R-:W-:Y:S01]  /*0a10*/  NOP ;  /* 0x0000000000007918 */ /* 0x000fe20000000000 */
[----:B------:R-:W-:Y:S05]  /*0a20*/  @!P1 BRA `(.L_x_12) ;  /* 0x0000000000289947 */ /* 0x000fea0003800000 */
[----:B------:R-:W-:Y:S01]  /*0a30*/  ISETP.NE.AND P1, PT, R2, 0x4, PT ;  /* 0x000000040200780c */ /* 0x000fe20003f25270 */
[----:B------:R-:W-:Y:S02]  /*0a40*/  UPLOP3.LUT UP3, UPT, UPT, UPT, UPT, 0x80, 0x8 ;  /* 0x000000000008789c */ /* 0x000fe40003f6f070 */
[----:B------:R-:W-:Y:S02]  /*0a50*/  UPLOP3.LUT UP2, UPT, UPT, UPT, UPT, 0x40, 0x4 ;  /* 0x000000000004789c */ /* 0x000fe40003f4e870 */
[----:B------:R-:W-:Y:S02]  /*0a60*/  UPLOP3.LUT UP1, UPT, UPT, UPT, UPT, 0x80, 0x8 ;  /* 0x000000000008789c */ /* 0x000fe40003f2f070 */
[----:B------:R-:W-:-:S06]  /*0a70*/  UPLOP3.LUT UP0, UPT, UPT, UPT, UPT, 0x80, 0x8 ;  /* 0x000000000008789c */ /* 0x000fcc0003f0f070 */
[----:B------:R-:W-:Y:S05]  /*0a80*/  @P1 BRA `(.L_x_13) ;  /* 0x0000000000201947 */ /* 0x000fea0003800000 */
[----:B------:R-:W-:Y:S02]  /*0a90*/  UPLOP3.LUT UP2, UPT, UPT, UPT, UPT, 0x40, 0x4 ;  /* 0x000000000004789c */ /* 0x000fe40003f4e870 */
[----:B------:R-:W-:Y:S02]  /*0aa0*/  UPLOP3.LUT UP3, UPT, UPT, UPT, UPT, 0x40, 0x4 ;  /* 0x000000000004789c */ /* 0x000fe40003f6e870 */
[----:B------:R-:W-:Y:S01]  /*0ab0*/  UPLOP3.LUT UP0, UPT, UPT, UPT, UPT, 0x40, 0x4 ;  /* 0x000000000004789c */ /* 0x000fe20003f0e870 */
[----:B------:R-:W-:Y:S05]  /*0ac0*/  BRA `(.L_x_13) ;  /* 0x0000000000107947 */ /* 0x000fea0003800000 */
.L_x_12:
[----:B------:R-:W-:Y:S02]  /*0ad0*/  UPLOP3.LUT UP3, UPT, UPT, UPT, UPT, 0x40, 0x4 ;  /* 0x000000000004789c */ /* 0x000fe40003f6e870 */
[----:B------:R-:W-:Y:S02]  /*0ae0*/  UPLOP3.LUT UP2, UPT, UPT, UPT, UPT, 0x80, 0x8 ;  /* 0x000000000008789c */ /* 0x000fe40003f4f070 */
[----:B------:R-:W-:Y:S02]  /*0af0*/  UPLOP3.LUT UP1, UPT, UPT, UPT, UPT, 0x40, 0x4 ;  /* 0x000000000004789c */ /* 0x000fe40003f2e870 */
[----:B------:R-:W-:Y:S02]  /*0b00*/  UPLOP3.LUT UP0, UPT, UPT, UPT, UPT, 0x80, 0x8 ;  /* 0x000000000008789c */ /* 0x000fe40003f0f070 */
.L_x_13:
[----:B------:R-:W5:Y:S02]  /*0b10*/  SHFL.IDX PT, R0, R4, RZ, 0x1f ;  /* 0x00001fff04007589 */ /* 0x000f6400000e0000 */
[----:B-----5:R-:W-:-:S13]  /*0b20*/  ISETP.NE.AND P1, PT, R0, RZ, PT ;  /* 0x000000ff0000720c */ /* 0x020fda0003f25270 */
[----:B------:R-:W-:Y:S05]  /*0b30*/  @P1 BRA `(.L_x_14) ;  /* 0x0000000000401947 */ /* 0x000fea0003800000 */
[----:B-1----:R-:W1:Y:S01]  /*0b40*/  S2UR UR5, SR_CgaCtaId ;  /* 0x00000000000579c3 */ /* 0x002e620000008800 */
        /* <DEDUP_REMOVED lines=8> */
[----:B-1----:R1:W1:Y:S01]  /*0bd0*/  SYNCS.EXCH.64 URZ, [UR5+0x38020], UR6 ;  /* 0x0380200605ff75b2 */ /* 0x0022620008000100 */
[----:B------:R1:W1:Y:S01]  /*0be0*/  SYNCS.EXCH.64 URZ, [UR5+0x38038], UR6 ;  /* 0x0380380605ff75b2 */ /* 0x0002620008000100 */
[----:B------:R1:W1:Y:S01]  /*0bf0*/  SYNCS.EXCH.64 URZ, [UR5+0x38028], UR6 ;  /* 0x0380280605ff75b2 */ /* 0x0002620008000100 */
[----:B------:R1:W1:Y:S01]  /*0c00*/  SYNCS.EXCH.64 URZ, [UR5+0x38040], UR6 ;  /* 0x0380400605ff75b2 */ /* 0x0002620008000100 */
[----:B------:R1:W1:Y:S01]  /*0c10*/  SYNCS.EXCH.64 URZ, [UR5+0x38030], UR6 ;  /* 0x0380300605ff75b2 */ /* 0x0002620008000100 */
[----:B------:R1:W1:Y:S01]  /*0c20*/  SYNCS.EXCH.64 URZ, [UR5+0x38048], UR6 ;  /* 0x0380480605ff75b2 */ /* 0x0002620008000100 */
[----:B------:R-:W-:Y:S01]  /*0c30*/  NOP ;  /* 0x0000000000007918 */ /* 0x000fe20000000000 */
.L_x_14:
[----:B------:R-:W5:Y:S01]  /*0c40*/  SHFL.IDX PT, R0, R4, RZ, 0x1f ;  /* 0x00001fff04007589 */ /* 0x000f6200000e0000 */
[----:B------:R-:W-:Y:S01]  /*0c50*/  NOP ;  /* 0x0000000000007918 */ /* 0x000fe20000000000 */
[----:B-----5:R-:W-:-:S13]  /*0c60*/  ISETP.NE.AND P1, PT, R0, RZ, PT ;  /* 0x000000ff0000720c */ /* 0x020fda0003f25270 */
[----:B------:R-:W-:Y:S05]  /*0c70*/  @P1 BRA `(.L_x_15) ;  /* 0x0000000000401947 */ /* 0x000fea0003800000 */
[----:B-1----:R-:W1:Y:S01]  /*0c80*/  S2UR UR6, SR_CgaCtaId ;  /* 0x00000000000679c3 */ /* 0x002e620000008800 */
[----:B------:R-:W-:Y:S01]  /*0c90*/  UMOV UR7, 0x400 ;  /* 0x0000040000077882 */ /* 0x000fe20000000000 */
[----:B------:R-:W-:Y:S01]  /*0ca0*/  UMOV UR5, 0x1 ;  /* 0x0000000100057882 */ /* 0x000fe20000000000 */
[----:B------:R-:W-:Y:S01]  /*0cb0*/  UMOV UR4, 0x80 ;  /* 0x0000008000047882 */ /* 0x000fe20000000000 */
[----:B------:R-:W-:-:S04]  /*0cc0*/  UIADD3 UR8, UPT, UPT, -UR5, 0x100000, URZ ;  /* 0x0010000005087890 */ /* 0x000fc8000fffe1ff */
[----:B------:R-:W-:Y:S02]  /*0cd0*/  USHF.L.U32 UR9, UR8, 0xb, URZ ;  /* 0x0000000b08097899 */ /* 0x000fe400080006ff */
[----:B------:R-:W-:Y:S02]  /*0ce0*/  USHF.L.U32 UR8, UR8, 0x1, URZ ;  /* 0x0000000108087899 */ /* 0x000fe400080006ff */
[----:B------:R-:W-:-:S04]  /*0cf0*/  UIADD3 UR4, UPT, UPT, -UR4, 0x100000, URZ ;  /* 0x0010000004047890 */ /* 0x000fc8000fffe1ff */
[----:B------:R-:W-:Y:S02]  /*0d00*/  USHF.L.U32 UR5, UR4, 0xb, URZ ;  /* 0x0000000b04057899 */ /* 0x000fe400080006ff */
[----:B------:R-:W-:Y:S01]  /*0d10*/  USHF.L.U32 UR4, UR4, 0x1, URZ ;  /* 0x0000000104047899 */ /* 0x000fe200080006ff */
[----:B------:R-:W-:Y:S01]  /*0d20*/  ELECT P1, URZ, PT ;  /* 0x0000000000ff782f */ /* 0x000fe20003820000 */
[----:B-1----:R-:W-:Y:S01]  /*0d30*/  ULEA UR6, UR6, UR7, 0x18 ;  /* 0x0000000706067291 */ /* 0x002fe2000f8ec0ff */
[----:B------:R-:W1:Y:S11]  /*0d40*/  FENCE.VIEW.ASYNC.S ;  /* 0x00000000000073c6 */ /* 0x000e760000000000 */
[----:B-1----:R1:W1:Y:S01]  /*0d50*/  SYNCS.EXCH.64 URZ, [UR6+0x38050], UR8 ;  /* 0x0380500806ff75b2 */ /* 0x0022620008000100 */
[----:B------:R1:W1:Y:S01]  /*0d60*/  SYNCS.EXCH.64 URZ, [UR6+0x38058], UR4 ;  /* 0x0380580406ff75b2 */ /* 0x0002620008000100 */
[----:B------:R-:W-:Y:S01]  /*0d70*/  NOP ;  /* 0x0000000000007918 */ /* 0x000fe20000000000 */
.L_x_15:
[----:B------:R-:W5:Y:S01]  /*0d80*/  SHFL.IDX PT, R0, R4, RZ, 0x1f ;  /* 0x00001fff04007589 */ /* 0x000f6200000e0000 */
[----:B-1----:R-:W-:Y:S01]  /*0d90*/  UP2UR UR4, UPR, URZ, 0x1 ;  /* 0x00000001ff047883 */ /* 0x002fe20008000000 */
[----:B------:R-:W-:Y:S01]  /*0da0*/  ISETP.NE.AND P2, PT, R2, 0x2, PT ;  /* 0x000000020200780c */ /* 0x000fe20003f45270 */
[----:B------:R-:W-:Y:S01]  /*0db0*/  UISETP.NE.AND UP0, UPT, UR56, URZ, UPT ;  /* 0x000000ff3800728c */ /* 0x000fe2000bf05270 */
[----:B------:R-:W-:-:S03]  /*0dc0*/  NOP ;  /* 0x0000000000007918 */ /* 0x000fc60000000000 */
[----:B------:R-:W-:Y:S02]  /*0dd0*/  USEL UR5, URZ, 0x2, !UP0 ;  /* 0x00000002ff057887 */ /* 0x000fe4000c000000 */
[----:B------:R-:W-:Y:S02]  /*0de0*/  UISETP.NE.AND UP0, UPT, UR4, URZ, UPT ;  /* 0x000000ff0400728c */ /* 0x000fe4000bf05270 */
[----:B------:R-:W-:Y:S02]  /*0df0*/  USEL UR4, URZ, 0x2, !UP4 ;  /* 0x00000002ff047887 */ /* 0x000fe4000e000000 */
[----:B------:R-:W-:Y:S02]  /*0e00*/  USEL UR5, UR5, 0x1, !UP5 ;  /* 0x0000000105057887 */ /* 0x000fe4000e800000 */
[----:B------:R-:W-:Y:S01]  /*0e10*/  USEL UR4, UR4, 0x1, !UP5 ;  /* 0x0000000104047887 */ /* 0x000fe2000e800000 */
[----:B-----5:R-:W-:-:S13]  /*0e20*/  ISETP.NE.AND P1, PT, R0, RZ, PT ;  /* 0x000000ff0000720c */ /* 0x020fda0003f25270 */
[----:B------:R-:W-:Y:S05]  /*0e30*/  @P1 BRA `(.L_x_16) ;  /* 0x0000000000401947 */ /* 0x000fea0003800000 */
[----:B------:R-:W1:Y:S01]  /*0e40*/  S2UR UR8, SR_CgaCtaId ;  /* 0x00000000000879c3 */ /* 0x000e620000008800 */
        /* <DEDUP_REMOVED lines=15> */
.L_x_16:
[----:B------:R-:W-:Y:S01]  /*0f40*/  NOP ;  /* 0x0000000000007918 */ /* 0x000fe20000000000 */
[----:B------:R-:W-:Y:S05]  /*0f50*/  @!P2 BRA `(.L_x_17) ;  /* 0x000000000024a947 */ /* 0x000fea0003800000 */
[----:B------:R-:W-:Y:S01]  /*0f60*/  ISETP.NE.AND P1, PT, R2, RZ, PT ;  /* 0x000000ff0200720c */ /* 0x000fe20003f25270 */
[----:B-1----:R-:W-:Y:S02]  /*0f70*/  UP2UR UR6, UPR, URZ, 0x1 ;  /* 0x00000001ff067883 */ /* 0x002fe40008000000 */
[----:B------:R-:W-:Y:S01]  /*0f80*/  UPLOP3.LUT UP0, UPT, UPT, UPT, UPT, 0x80, 0x8 ;  /* 0x000000000008789c */ /* 0x000fe20003f0f070 */
[----:B------:R-:W-:-:S03]  /*0f90*/  UMOV UR7, URZ ;  /* 0x000000ff00077c82 */ /* 0x000fc60008000000 */
[----:B------:R-:W-:Y:S02]  /*0fa0*/  UP2UR UR40, UPR, URZ, 0x1 ;  /* 0x00000001ff287883 */ /* 0x000fe40008000000 */
[----:B------:R-:W-:-:S04]  /*0fb0*/  UISETP.NE.AND UP0, UPT, UR6, URZ, UPT ;  /* 0x000000ff0600728c */ /* 0x000fc8000bf05270 */
[----:B------:R-:W-:Y:S07]  /*0fc0*/  @P1 BRA `(.L_x_18) ;  /* 0x00000000001c1947 */ /* 0x000fee0003800000 */
[----:B------:R-:W-:Y:S01]  /*0fd0*/  UMOV UR7, 0x1 ;  /* 0x0000000100077882 */ /* 0x000fe20000000000 */
[----:B------:R-:W-:Y:S05]  /*0fe0*/  BRA `(.L_x_18) ;  /* 0x0000000000147947 */ /* 0x000fea0003800000 */
.L_x_17:
[----:B-1----:R-:W-:Y:S02]  /*0ff0*/  UP2UR UR6, UPR, URZ, 0x1 ;  /* 0x00000001ff067883 */ /* 0x002fe40008000000 */
[----:B------:R-:W-:Y:S01]  /*1000*/  UPLOP3.LUT UP0, UPT, UPT, UPT, UPT, 0x40, 0x4 ;  /* 0x000000000004789c */ /* 0x000fe20003f0e870 */
[----:B------:R-:W-:-:S03]  /*1010*/  UMOV UR7, 0x2 ;  /* 0x0000000200077882 */ /* 0x000fc60000000000 */
[----:B------:R-:W-:Y:S02]  /*1020*/  UP2UR UR40, UPR, URZ, 0x1 ;  /* 0x00000001ff287883 */ /* 0x000fe40008000000 */
[----:B------:R-:W-:Y:S02]  /*1030*/  UISETP.NE.AND UP0, UPT, UR6, URZ, UPT ;  /* 0x000000ff0600728c */ /* 0x000fe4000bf05270 */
.L_x_18:
[----:B------:R-:W1:Y:S02]  /*1040*/  SHFL.IDX PT, R0, R4, RZ, 0x1f ;  /* 0x00001fff04007589 */ /* 0x000e6400000e0000 */
[----:B-1----:R-:W-:-:S13]  /*1050*/  ISETP.NE.AND P1, PT, R0, RZ, PT ;  /* 0x000000ff0000720c */ /* 0x002fda0003f25270 */
[----:B------:R-:W-:Y:S05]  /*1060*/  @P1 BRA `(.L_x_19) ;  /* 0x0000000000301947 */ /* 0x000fea0003800000 */
[----:B------:R-:W1:Y:S01]  /*1070*/  S2UR UR8, SR_CgaCtaId ;  /* 0x00000000000879c3 */ /* 0x000e620000008800 */
[----:B------:R-:W-:Y:S01]  /*1080*/  UMOV UR9, 0x400 ;  /* 0x0000040000097882 */ /* 0x000fe20000000000 */
[----:B------:R-:W-:Y:S01]  /*1090*/  UMOV UR6, 0x80 ;  /* 0x0000008000067882 */ /* 0x000fe20000000000 */
[----:B------:R-:W-:Y:S01]  /*10a0*/  ELECT P1, URZ, PT ;  /* 0x0000000000ff782f */ /* 0x000fe20003820000 */
[----:B------:R-:W-:-:S04]  /*10b0*/  UIADD3 UR10, UPT, UPT, -UR6, 0x100000, URZ ;  /* 0x00100000060a7890 */ /* 0x000fc8000fffe1ff */
[----:B------:R-:W-:Y:S02]  /*10c0*/  USHF.L.U32 UR11, UR10, 0xb, URZ ;  /* 0x0000000b0a0b7899 */ /* 0x000fe400080006ff */
[----:B------:R-:W-:Y:S02]  /*10d0*/  USHF.L.U32 UR10, UR10, 0x1, URZ ;  /* 0x000000010a0a7899 */ /* 0x000fe400080006ff */
[----:B-1----:R-:W-:Y:S01]  /*10e0*/  ULEA UR8, UR8, UR9, 0x18 ;  /* 0x0000000908087291 */ /* 0x002fe2000f8ec0ff */
[----:B------:R-:W1:Y:S11]  /*10f0*/  FENCE.VIEW.ASYNC.S ;  /* 0x00000000000073c6 */ /* 0x000e760000000000 */
[----:B-1----:R1:W1:Y:S01]  /*1100*/  SYNCS.EXCH.64 URZ, [UR8+0x38070], UR10 ;  /* 0x0380700a08ff75b2 */ /* 0x0022620008000100 */
[----:B------:R1:W1:Y:S01]  /*1110*/  SYNCS.EXCH.64 URZ, [UR8+0x38078], UR10 ;  /* 0x0380780a08ff75b2 */ /* 0x0002620008000100 */
[----:B------:R-:W-:Y:S01]  /*1120*/  NOP ;  /* 0x0000000000007918 */ /* 0x000fe20000000000 */
.L_x_19:
[----:B------:R-:W-:Y:S01]  /*1130*/  NOP ;  /* 0x0000000000007918 */ /* 0x000fe20000000000 */
[----:B------:R-:W-:Y:S05]  /*1140*/  @!P2 BRA `(.L_x_20) ;  /* 0x000000000024a947 */ /* 0x000fea0003800000 */
[----:B------:R-:W-:Y:S01]  /*1150*/  ISETP.NE.AND P1, PT, R2, 0x1, PT ;  /* 0x000000010200780c */ /* 0x000fe20003f25270 */
        /* <DEDUP_REMOVED lines=8> */
.L_x_20:
[----:B-1----:R-:W-:Y:S02]  /*11e0*/  UP2UR UR8, UPR, URZ, 0x1 ;  /* 0x00000001ff087883 */ /* 0x002fe40008000000 */
[----:B------:R-:W-:Y:S01]  /*11f0*/  UPLOP3.LUT UP0, UPT, UPT, UPT, UPT, 0x40, 0x4 ;  /* 0x000000000004789c */ /* 0x000fe20003f0e870 */
[----:B------:R-:W-:-:S03]  /*1200*/  UMOV UR6, 0x2 ;  /* 0x0000000200067882 */ /* 0x000fc60000000000 */
[----:B------:R-:W-:Y:S02]  /*1210*/  UP2UR UR39, UPR, URZ, 0x1 ;  /* 0x00000001ff277883 */ /* 0x000fe40008000000 */
[----:B------:R-:W-:-:S11]  /*1220*/  UISETP.NE.AND UP0, UPT, UR8, URZ, UPT ;  /* 0x000000ff0800728c */ /* 0x000fd6000bf05270 */
.L_x_21:
[----:B------:R-:W1:Y:S01]  /*1230*/  SHFL.IDX PT, R0, R4, RZ, 0x1f ;  /* 0x00001fff04007589 */ /* 0x000e6200000e0000 */
[----:B------:R-:W-:Y:S02]  /*1240*/  USEL UR8, URZ, 0x1, !UP4 ;  /* 0x00000001ff087887 */ /* 0x000fe4000e000000 */
[----:B------:R-:W-:Y:S01]  /*1250*/  USEL UR55, URZ, 0x1, UP4 ;  /* 0x00000001ff377887 */ /* 0x000fe2000a000000 */
        /* <DEDUP_REMOVED lines=14> */
.L_x_22:
[----:B------:R-:W5:Y:S01]  /*1340*/  SHFL.IDX PT, R0, R4, RZ, 0x1f ;  /* 0x00001fff04007589 */ /* 0x000f6200000e0000 */
[----:B------:R-:W-:Y:S01]  /*1350*/  NOP ;  /* 0x0000000000007918 */ /* 0x000fe20000000000 */
[----:B-----5:R-:W-:-:S13]  /*1360*/  ISETP.NE.AND P1, PT, R0, RZ, PT ;  /* 0x000000ff0000720c */ /* 0x020fda0003f25270 */
[----:B------:R-:W-:Y:S05]  /*1370*/  @P1 BRA `(.L_x_23) ;  /* 0x0000000000481947 */ /* 0x000fea0003800000 */
[----:B------:R-:W5:Y:S01]  /*1380*/  S2UR UR11, SR_CgaCtaId ;  /* 0x00000000000b79c3 */ /* 0x000f620000008800 */
[----:B-1----:R-:W-:Y:S01]  /*1390*/  UMOV UR12, 0x400 ;  /* 0x00000400000c7882 */ /* 0x002fe20000000000 */
[----:B------:R-:W-:Y:S01]  /*13a0*/  UMOV UR10, 0x1 ;  /* 0x00000001000a7882 */ /* 0x000fe20000000000 */
[----:B------:R-:W-:Y:S01]  /*13b0*/  UMOV UR9, 0x80 ;  /* 0x0000008000097882 */ /* 0x000fe20000000000 */
[----:B------:R-:W-:Y:S01]  /*13c0*/  ELECT P1, URZ, PT ;  /* 0x0000000000ff782f */ /* 0x000fe20003820000 */
[----:B------:R-:W-:-:S04]  /*13d0*/  UIADD3 UR14, UPT, UPT, -UR9, 0x100000, URZ ;  /* 0x00100000090e7890 */ /* 0x000fc8000fffe1ff */
[----:B------:R-:W-:Y:S02]  /*13e0*/  USHF.L.U32 UR15, UR14, 0xb, URZ ;  /* 0x0000000b0e0f7899 */ /* 0x000fe400080006ff */
[----:B------:R-:W-:Y:S02]  /*13f0*/  USHF.L.U32 UR14, UR14, 0x1, URZ ;  /* 0x000000010e0e7899 */ /* 0x000fe400080006ff */
[----:B-----5:R-:W-:Y:S02]  /*1400*/  ULEA UR11, UR11, UR12, 0x18 ;  /* 0x0000000c0b0b7291 */ /* 0x020fe4000f8ec0ff */
        /* <DEDUP_REMOVED lines=8> */
[----:B------:R-:W-:Y:S01]  /*1490*/  NOP ;  /* 0x0000000000007918 */ /* 0x000fe20000000000 */
.L_x_23:
        /* <DEDUP_REMOVED lines=8> */
[----:B------:R-:W-:Y:S01]  /*1520*/  ELECT P1, URZ, PT ;  /* 0x0000000000ff782f */ /* 0x000fe20003820000 */
[----:B------:R-:W-:-:S04]  /*1530*/  UIADD3 UR14, UPT, UPT, -UR9, 0x100000, URZ ;  /* 0x00100000090e7890 */ /* 0x000fc8000fffe1ff */
[----:B------:R-:W-:Y:S02]  /*1540*/  USHF.L.U32 UR15, UR14, 0xb, URZ ;  /* 0x0000000b0e0f7899 */ /* 0x000fe400080006ff */
[----:B------:R-:W-:Y:S02]  /*1550*/  USHF.L.U32 UR14, UR14, 0x1, URZ ;  /* 0x000000010e0e7899 */ /* 0x000fe400080006ff */
        /* <DEDUP_REMOVED lines=10> */
.L_x_24:
[----:B------:R-:W5:Y:S01]  /*1600*/  SHFL.IDX PT, R4, R4, RZ, 0x1f ;  /* 0x00001fff04047589 */ /* 0x000f6200000e0000 */
[----:B------:R-:W1:Y:S01]  /*1610*/  S2UR UR33, SR_CTAID.X ;  /* 0x00000000002179c3 */ /* 0x000e620000002500 */
[----:B------:R-:W-:Y:S01]  /*1620*/  NOP ;  /* 0x0000000000007918 */ /* 0x000fe20000000000 */
[----:B-----5:R-:W-:-:S13]  /*1630*/  ISETP.NE.AND P1, PT, R4, RZ, PT ;  /* 0x000000ff0400720c */ /* 0x020fda0003f25270 */
[----:B-1----:R-:W-:Y:S05]  /*1640*/  @P1 BRA `(.L_x_25) ;  /* 0x0000000000301947 */ /* 0x002fea0003800000 */
        /* <DEDUP_REMOVED lines=12> */
.L_x_25:
[----:B------:R-:W-:Y:S01]  /*1710*/  ISETP.GT.AND P1, PT, R2, 0x3, PT ;  /* 0x000000030200780c */ /* 0x000fe20003f24270 */
[----:B------:R-:W-:Y:S01]  /*1720*/  NOP ;  /* 0x0000000000007918 */ /* 0x000fe20000000000 */
[----:B------:R-:W-:Y:S01]  /*1730*/  UMOV UR38, UR33 ;  /* 0x0000002100267c82 */ /* 0x000fe20008000000 */
[----:B-1234-:R-:W-:Y:S10]  /*1740*/  BAR.SYNC.DEFER_BLOCKING 0x0 ;  /* 0x0000000000007b1d */ /* 0x01eff40000010000 */
[----:B------:R-:W-:Y:S05]  /*1750*/  @P1 BRA `(.L_x_26) ;  /* 0x000001bc00741947 */ /* 0x000fea0003800000 */
[----:B------:R-:W-:-:S13]  /*1760*/  ISETP.GE.U32.AND P0, PT, R2, 0x2, PT ;  /* 0x000000020200780c */ /* 0x000fda0003f06070 */
[----:B------:R-:W-:Y:S05]  /*1770*/  @!P0 BRA `(.L_x_27) ;  /* 0x00000100005c8947 */ /* 0x000fea0003800000 */
[----:B------:R-:W-:Y:S05]  /*1780*/  @!P2 BRA `(.L_x_28) ;  /* 0x0000003400a0a947 */ /* 0x000fea0003800000 */
[----:B------:R-:W-:-:S08]  /*1790*/  NOP ;  /* 0x0000000000007918 */ /* 0x000fd00000000000 */
[----:B------:R-:W1:-:S00]  /*17a0*/  USETMAXREG.DEALLOC.CTAPOOL 0x20 ;  /* 0x00000020000079c8 */ /* 0x000e4000080e0500 */
[----:B-1----:R-:W1:Y:S02]  /*17b0*/  LDC R0, c[0x0][0x900] ;  /* 0x00024000ff007b82 */ /* 0x002e640000000800 */
[----:B-1----:R-:W-:-:S13]  /*17c0*/  ISETP.LE.AND P0, PT, R0, UR38, PT ;  /* 0x0000002600007c0c */ /* 0x002fda000bf03270 */
[----:B------:R-:W-:Y:S05]  /*17d0*/  @P0 EXIT ;  /* 0x000000000000094d */ /* 0x000fea0003800000 */
[----:B------:R-:W1:Y:S01]  /*17e0*/  S2UR UR6, SR_CgaCtaId ;  /* 0x00000000000679c3 */ /* 0x000e620000008800 */
[----:B------:R-:W-:Y:S01]  /*17f0*/  UMOV UR7, 0x400 ;  /* 0x0000040000077882 */ /* 0x000fe20000000000 */
[----:B------:R-:W-:Y:S01]  /*1800*/  HFMA2 R5, -RZ, RZ, 0, 0 ;  /* 0x00000000ff057431 */ /* 0x000fe200000001ff */
[----:B------:R-:W-:Y:S01]  /*1810*/  PRMT R6, RZ, 0x7610, R6 ;  /* 0x00007610ff067816 */ /* 0x000fe20000000006 */
[----:B------:R-:W-:Y:S02]  /*1820*/  ULOP3.LUT UR24, UR5, 0x1, URZ, 0xc0, !UPT ;  /* 0x0000000105187892 */ /* 0x000fe4000f8ec0ff */
[----:B------:R-:W-:Y:S01]  /*1830*/  ULOP3.LUT UR23, UR4, 0x1, URZ, 0xc0, !UPT ;  /* 0x0000000104177892 */ /* 0x000fe2000f8ec0ff */
[----:B------:R-:W-:Y:S01]  /*1840*/  UMOV UR32, 0x1 ;  /* 0x0000000100207882 */ /* 0x000fe20000000000 */
[----:B------:R-:W-:Y:S01]  /*1850*/  UMOV UR31, 0x1 ;  /* 0x00000001001f7882 */ /* 0x000fe20000000000 */
[----:B------:R-:W-:Y:S01]  /*1860*/  UMOV UR30, 0x1 ;  /* 0x00000001001e7882 */ /* 0x000fe20000000000 */
[----:B------:R-:W-:Y:S01]  /*1870*/  UMOV UR22, URZ ;  /* 0x000000ff00167c82 */ /* 0x000fe20008000000 */
[----:B-1----:R-:W-:-:S04]  /*1880*/  ULEA UR6, UR6, UR7, 0x18 ;  /* 0x0000000706067291 */ /* 0x002fc8000f8ec0ff */
[----:B------:R-:W-:-:S04]  /*1890*/  UIADD3 UR6, UPT, UPT, UR6, 0x10000, URZ ;  /* 0x0001000006067890 */ /* 0x000fc8000fffe0ff */
[----:B------:R-:W-:-:S03]  /*18a0*/  USHF.R.U32.HI UR26, URZ, 0x4, UR6 ;  /* 0x00000004ff1a7899 */ /* 0x000fc60008011606 */
[----:B------:R-:W-:Y:S01]  /*18b0*/  UMOV UR6, URZ ;  /* 0x000000ff00067c82 */ /* 0x000fe20008000000 */
[----:B------:R-:W-:-:S04]  /*18c0*/  ULOP3.LUT UR26, UR26, 0x3fff, URZ, 0xc0, !UPT ;  /* 0x00003fff1a1a7892 */ /* 0x000fc8000f8ec0ff */
[----:B------:R-:W-:Y:S02]  /*18d0*/  ULOP3.LUT UR25, UR26, 0x10000, URZ, 0xfc, !UPT ;  /* 0x000100001a197892 */ /* 0x000fe4000f8efcff */
[----:B------:R-:W-:-:S12]  /*18e0*/  ULOP3.LUT UR26, UR26, 0x4000000, URZ, 0xfc, !UPT ;  /* 0x040000001a1a7892 */ /* 0x000fd8000f8efcff */
.L_x_89:
[----:B------:R-:W1:Y:S01]  /*18f0*/  LDCU.64 UR4, c[0x0][0x908] ;  /* 0x00012100ff0477ac */ /* 0x000e620008000a00 */
[----:B--2---:R-:W2:Y:S01]  /*1900*/  LDCU UR7, c[0x0][0x904] ;  /* 0x00012080ff0777ac */ /* 0x004ea20008000800 */
[----:B-1----:R-:W-:Y:S01]  /*1910*/  UIMAD.WIDE.U32 UR8, UR33, UR4, URZ ;  /* 0x00000004210872a5 */ /* 0x002fe2000f8e00ff */
[----:B------:R-:W1:Y:S01]  /*1920*/  LDCU UR4, c[0x0][0x380] ;  /* 0x00007000ff0477ac */ /* 0x000e620008000800 */
[----:B--2---:R-:W-:Y:S02]  /*1930*/  UISETP.NE.AND UP0, UPT, UR7, 0x1, UPT ;  /* 0x000000010700788c */ /* 0x004fe4000bf05270 */
[----:B------:R-:W-:-:S04]  /*1940*/  USHF.R.U32.HI UR5, URZ, UR5, UR9 ;  /* 0x00000005ff057299 */ /* 0x000fc80008011609 */
[----:B------:R-:W-:-:S04]  /*1950*/  USEL UR5, UR33, UR5, !UP0 ;  /* 0x0000000521057287 */ /* 0x000fc8000c000000 */
[----:B------:R-:W-:-:S04]  /*1960*/  UIADD3 UR5, UPT, UPT, -UR5, URZ, URZ ;  /* 0x000000ff05057290 */ /* 0x000fc8000fffe1ff */
[----:B------:R-:W-:-:S04]  /*1970*/  UIMAD UR7, UR7, UR5, UR33 ;  /* 0x00000005070772a4 */ /* 0x000fc8000f8e0221 */
[----:B------:R-:W-:-:S04]  /*1980*/  USHF.L.U32 UR7, UR7, 0x8, URZ ;  /* 0x0000000807077899 */ /* 0x000fc800080006ff */
[----:B-1----:R-:W-:-:S09]  /*1990*/  UISETP.GE.AND UP0, UPT, UR7, UR4, UPT ;  /* 0x000000040700728c */ /* 0x002fd2000bf06270 */
[----:B------:R-:W-:Y:S05]  /*19a0*/  BRA.U UP0, `(.L_x_29) ;  /* 0x0000003500007547 */ /* 0x000fea000b800000 */
[----:B------:R-:W-:-:S13]  /*19b0*/  LOP3.LUT P0, RZ, R6, 0xff, RZ, 0xc0, !PT ;  /* 0x000000ff06ff7812 */ /* 0x000fda000780c0ff */
[----:B------:R-:W-:Y:S05]  /*19c0*/  @P0 BRA `(.L_x_30) ;  /* 0x0000000000940947 */ /* 0x000fea0003800000 */
[----:B------:R-:W1:Y:S01]  /*19d0*/  S2UR UR5, SR_CgaCtaId ;  /* 0x00000000000579c3 */ /* 0x000e620000008800 */
[----:B------:R-:W-:Y:S01]  /*19e0*/  UMOV UR8, 0x40 ;  /* 0x0000004000087882 */ /* 0x000fe20000000000 */
[----:B------:R-:W-:Y:S01]  /*19f0*/  NOP ;  /* 0x0000000000007918 */ /* 0x000fe20000000000 */
[----:B------:R-:W-:Y:S01]  /*1a00*/  UMOV UR4, 0x400 ;  /* 0x0000040000047882 */ /* 0x000fe20000000000 */
[----:B-1----:R-:W-:Y:S02]  /*1a10*/  ULEA UR8, UR5, UR8, 0x18 ;  /* 0x0000000805087291 */ /* 0x002fe4000f8ec0ff */
[----:B------:R-:W-:-:S07]  /*1a20*/  ULEA UR5, UR5, UR4, 0x18 ;  /* 0x0000000405057291 */ /* 0x000fce000f8ec0ff */
[----:B------:R-:W1:Y:S02]  /*1a30*/  LDS.U8 R0, [UR8+0x1c] ;  /* 0x00001c08ff007984 */ /* 0x000e640008000000 */
[----:B-1----:R-:W-:-:S13]  /*1a40*/  ISETP.NE.AND P0, PT, R0, RZ, PT ;  /* 0x000000ff0000720c */ /* 0x002fda0003f05270 */
[----:B------:R-:W-:Y:S05]  /*1a50*/  @P0 BRA `(.L_x_31) ;  /* 0x0000000000580947 */ /* 0x000fea0003800000 */
[----:B------:R-:W-:-:S13]  /*1a60*/  ELECT P0, URZ, PT ;  /* 0x0000000000ff782f */ /* 0x000fda0003800000 */
[----:B------:R-:W-:Y:S05]  /*1a70*/  @!P0 BRA `(.L_x_32) ;  /* 0x0000000000608947 */ /* 0x000fea0003800000 */
[----:B------:R-:W-:Y:S01]  /*1a80*/  UMOV UR4, 0x10 ;  /* 0x0000001000047882 */ /* 0x000fe20000000000 */
[----:B------:R-:W-:Y:S01]  /*1a90*/  HFMA2 R0, -RZ, RZ, 0, 5.9604644775390625e-08 ;  /* 0x00000001ff007431 */ /* 0x000fe200000001ff */
[----:B------:R-:W-:-:S03]  /*1aa0*/  MOV R2, 0xffff ;  /* 0x0000ffff00027802 */ /* 0x000fc60000000f00 */
[----:B------:R-:W-:Y:S04]  /*1ab0*/  DEPBAR.LE SB1, 0x36 ;  /* 0x00009d800000791a */ /* 0x000fe80000000000 */
[----:B------:R-:W1:Y:S02]  /*1ac0*/  UTCATOMSWS.FIND_AND_SET.ALIGN UP0, UR4, UR4 ;  /* 0x00000004000475e3 */ /* 0x000e640008000800 */
[----:B-1----:R-:W-:Y:S01]  /*1ad0*/  MOV R3, UR4 ;  /* 0x0000000400037c02 */ /* 0x002fe20008000f00 */
[----:B------:R-:W-:Y:S06]  /*1ae0*/  BRA.U UP0, `(.L_x_33) ;  /* 0x0000000100187547 */ /* 0x000fec000b800000 */
.L_x_34:
[----:B------:R-:W-:Y:S05]  /*1af0*/  NANOSLEEP 0x64 ;  /* 0x000000640000795d */ /* 0x000fea0003800000 */
[----:B------:R-:W-:-:S05]  /*1b00*/  UMOV UR4, 0x10 ;  /* 0x0000001000047882 */ /* 0x000fca0000000000 */
[----:B------:R-:W-:Y:S04]  /*1b10*/  DEPBAR.LE SB1, 0x36 ;  /* 0x00009d800000791a */ /* 0x000fe80000000000 */
[----:B------:R-:W1:Y:S02]  /*1b20*/  UTCATOMSWS.FIND_AND_SET.ALIGN UP0, UR4, UR4 ;  /* 0x00000004000475e3 */ /* 0x000e640008000800 */
[----:B-1----:R-:W-:Y:S01]  /*1b30*/  MOV R3, UR4 ;  /* 0x0000000400037c02 */ /* 0x002fe20008000f00 */
[----:B------:R-:W-:Y:S05]  /*1b40*/  BRA.U !UP0, `(.L_x_34) ;  /* 0xfffffffd08e87547 */ /* 0x000fea000b83ffff */
.L_x_33:
[-C--:B------:R-:W-:Y:S02]  /*1b50*/  SHF.L.U32 R2, R2, R3.reuse, RZ ;  /* 0x0000000302027219 */ /* 0x080fe400000006ff */
[----:B------:R-:W-:Y:S01]  /*1b60*/  SHF.L.U32 R0, R0, R3, RZ ;  /* 0x0000000300007219 */ /* 0x000fe200000006ff */
[----:B------:R-:W-:Y:S02]  /*1b70*/  IMAD.SHL.U32 R3, R3, 0x20, RZ ;  /* 0x0000002003037824 */ /* 0x000fe400078e00ff */
[----:B------:R1:W-:Y:S04]  /*1b80*/  ATOMS.OR RZ, [UR8+0x14], R2 ;  /* 0x00001402ffff798c */ /* 0x0003e8000b000008 */
[----:B------:R1:W-:Y:S04]  /*1b90*/  ATOMS.OR RZ, [UR8+0x18], R0 ;  /* 0x00001800ffff798c */ /* 0x0003e8000b000008 */
[----:B------:R1:W-:Y:S01]  /*1ba0*/  STS [UR5+0x380e0], R3 ;  /* 0x0380e003ff007988 */ /* 0x0003e20008000805 */
[----:B------:R-:W-:Y:S05]  /*1bb0*/  BRA `(.L_x_32) ;  /* 0x0000000000107947 */ /* 0x000fea0003800000 */
.L_x_31:
[----:B------:R-:W-:Y:S02]  /*1bc0*/  MOV R0, 0xffffffff ;  /* 0xffffffff00007802 */ /* 0x000fe40000000f00 */
[----:B------:R-:W-:-:S03]  /*1bd0*/  MOV R2, 0x1c00 ;  /* 0x00001c0000027802 */ /* 0x000fc60000000f00 */
[----:B------:R1:W-:Y:S04]  /*1be0*/  STS [UR5+0x380e0], R0 ;  /* 0x0380e000ff007988 */ /* 0x0003e80008000805 */
[----:B-1----:R-:W-:Y:S05]  /*1bf0*/  CALL.REL.NOINC `($__internal_1_$__cuda_sm10x_tcgen05_guardrail_trap_phase_invalid_during_alloc) ;  /* 0x0000022800c87944 */ /* 0x002fea0003c00000 */
.L_x_32:
[----:B------:R-:W-:Y:S05]  /*1c00*/  WARPSYNC.ALL ;  /* 0x0000000000007948 */ /* 0x000fea0003800000 */
[----:B------:R-:W-:Y:S01]  /*1c10*/  NOP ;  /* 0x0000000000007918 */ /* 0x000fe20000000000 */
.L_x_30:
[----:B------:R-:W2:Y:S01]  /*1c20*/  LDCU UR8, c[0x0][0x384] ;  /* 0x00007080ff0877ac */ /* 0x000ea20008000800 */
[----:B------:R-:W-:Y:S01]  /*1c30*/  HFMA2 R6, -RZ, RZ, 0, 5.9604644775390625e-08 ;  /* 0x00000001ff067431 */ /* 0x000fe200000001ff */
[----:B--2---:R-:W-:-:S09]  /*1c40*/  UISETP.NE.AND UP0, UPT, UR8, URZ, UPT ;  /* 0x000000ff0800728c */ /* 0x004fd2000bf05270 */
[----:B------:R-:W-:Y:S05]  /*1c50*/  BRA.U !UP0, `(.L_x_29) ;  /* 0x0000003108547547 */ /* 0x000fea000b800000 */
[----:B------:R-:W-:Y:S01]  /*1c60*/  UIADD3 UR7, UPT, UPT, UR7, 0x100, URZ ;  /* 0x0000010007077890 */ /* 0x000fe2000fffe0ff */
[----:B------:R-:W-:Y:S01]  /*1c70*/  BSSY.RECONVERGENT B0, `(.L_x_35) ;  /* 0x000000d000007945 */ /* 0x000fe20003800200 */
[----:B------:R-:W-:Y:S02]  /*1c80*/  UIADD3 UR8, UPT, UPT, UR8, 0x7f, URZ ;  /* 0x0000007f08087890 */ /* 0x000fe4000fffe0ff */
[----:B------:R-:W-:Y:S02]  /*1c90*/  USHF.R.S32.HI UR4, URZ, 0x1f, UR7 ;  /* 0x0000001fff047899 */ /* 0x000fe40008011407 */
[----:B------:R-:W-:Y:S02]  /*1ca0*/  USHF.R.S32.HI UR5, URZ, 0x1f, UR8 ;  /* 0x0000001fff057899 */ /* 0x000fe40008011408 */
[----:B------:R-:W-:Y:S02]  /*1cb0*/  ULEA.HI UR4, UR4, UR7, URZ, 0x7 ;  /* 0x0000000704047291 */ /* 0x000fe4000f8f38ff */
[----:B------:R-:W-:-:S02]  /*1cc0*/  ULEA.HI UR5, UR5, UR8, URZ, 0x7 ;  /* 0x0000000805057291 */ /* 0x000fc4000f8f38ff */
[----:B------:R-:W-:Y:S02]  /*1cd0*/  UIADD3 UR4, UPT, UPT, UR4, 0x7f, URZ ;  /* 0x0000007f04047890 */ /* 0x000fe4000fffe0ff */
[----:B------:R-:W-:Y:S02]  /*1ce0*/  USHF.R.S32.HI UR5, URZ, 0x7, UR5 ;  /* 0x00000007ff057899 */ /* 0x000fe40008011405 */
[----:B------:R-:W-:-:S04]  /*1cf0*/  USHF.R.S32.HI UR4, URZ, 0x7, UR4 ;  /* 0x00000007ff047899 */ /* 0x000fc80008011404 */
[----:B------:R-:W-:-:S04]  /*1d00*/  UISETP.LT.AND UP0, UPT, UR5, UR4, UPT ;  /* 0x000000040500728c */ /* 0x000fc8000bf01270 */
[----:B------:R-:W-:Y:S01]  /*1d10*/  USEL UR29, UR5, UR4, UP0 ;  /* 0x00000004051d7287 */ /* 0x000fe20008000000 */
[----:B------:R-:W-:Y:S11]  /*1d20*/  @!P4 BRA `(.L_x_36) ;  /* 0x000000000004c947 */ /* 0x000ff60003800000 */
[----:B------:R-:W-:Y:S05]  /*1d30*/  BPT.TRAP 0x1 ;  /* 0x000000040000795c */ /* 0x000fea0000300000 */
.L_x_36:
[----:B------:R-:W-:Y:S05]  /*1d40*/  BSYNC.RECONVERGENT B0 ;  /* 0x0000000000007941 */ /* 0x000fea0003800200 */
.L_x_35:
[----:B------:R-:W2:Y:S01]  /*1d50*/  S2UR UR21, SR_CgaCtaId ;  /* 0x00000000001579c3 */ /* 0x000ea20000008800 */
[----:B------:R-:W-:Y:S01]  /*1d60*/  UMOV UR4, 0x400 ;  /* 0x0000040000047882 */ /* 0x000fe20000000000 */
[----:B------:R-:W-:Y:S01]  /*1d70*/  SHF.L.U32 R7, R5, 0x1f, RZ ;  /* 0x0000001f05077819 */ /* 0x000fe200000006ff */
[----:B--2---:R-:W-:-:S09]  /*1d80*/  ULEA UR21, UR21, UR4, 0x18 ;  /* 0x0000000415157291 */ /* 0x004fd2000f8ec0ff */
[----:B------:R-:W2:Y:S02]  /*1d90*/  SYNCS.PHASECHK.TRANS64.TRYWAIT P0, [UR21+0x38000], R7 ;  /* 0x03800007ff0075a7 */ /* 0x000ea40008001115 */
[----:B--2---:R-:W-:Y:S05]  /*1da0*/  @!P0 BRA `(.L_x_37) ;  /* 0x0000021000d88947 */ /* 0x004fea0003800000 */
.L_x_425:
[----:B------:R-:W-:Y:S05]  /*1db0*/  BRA.U !UP1, `(.L_x_38) ;  /* 0x0000000109047547 */ /* 0x000fea000b800000 */
[----:B------:R-:W-:Y:S05]  /*1dc0*/  BPT.TRAP 0x1 ;  /* 0x000000040000795c */ /* 0x000fea0000300000 */
.L_x_38:
[----:B------:R-:W-:Y:S01]  /*1dd0*/  ULEA UR4, UR6, UR21, 0x3 ;  /* 0x0000001506047291 */ /* 0x000fe2000f8e18ff */
[----:B-1----:R-:W-:Y:S01]  /*1de0*/  MOV R3, UR22 ;  /* 0x0000001600037c02 */ /* 0x002fe20008000f00 */
[----:B------:R-:W-:-:S03]  /*1df0*/  UISETP.NE.AND UP4, UPT, UR24, URZ, UPT ;  /* 0x000000ff1800728c */ /* 0x000fc6000bf85270 */
[----:B------:R-:W-:-:S04]  /*1e00*/  SHF.L.U32 R3, R3, 0x1f, RZ ;  /* 0x0000001f03037819 */ /* 0x000fc800000006ff */
[----:B------:R-:W1:Y:S02]  /*1e10*/  SYNCS.PHASECHK.TRANS64.TRYWAIT P0, [UR4+0x38020], R3 ;  /* 0x03802003ff0075a7 */ /* 0x000e640008001104 */
[----:B-1----:R-:W-:Y:S05]  /*1e20*/  @!P0 BRA `(.L_x_39) ;  /* 0x0000021000d08947 */ /* 0x002fea0003800000 */
.L_x_427:
[----:B------:R-:W-:-:S04]  /*1e30*/  UIADD3 UR28, UPT, UPT, UR6, 0x1, URZ ;  /* 0x00000001061c7890 */ /* 0x000fc8000fffe0ff */
[----:B------:R-:W-:-:S04]  /*1e40*/  UISETP.NE.AND UP0, UPT, UR28, 0x3, UPT ;  /* 0x000000031c00788c */ /* 0x000fc8000bf05270 */
[----:B------:R-:W-:Y:S02]  /*1e50*/  USEL UR5, URZ, 0x1, UP0 ;  /* 0x00000001ff057887 */ /* 0x000fe40008000000 */
[----:B------:R-:W-:Y:S02]  /*1e60*/  USEL UR28, UR28, URZ, UP0 ;  /* 0x000000ff1c1c7287 */ /* 0x000fe40008000000 */
[----:B------:R-:W-:Y:S01]  /*1e70*/  ULOP3.LUT UR22, UR22, UR5, URZ, 0x3c, !UPT ;  /* 0x0000000516167292 */ /* 0x000fe2000f8e3cff */
[----:B------:R-:W-:Y:S11]  /*1e80*/  BRA.U UP4, `(.L_x_40) ;  /* 0x0000000104047547 */ /* 0x000ff6000b800000 */
[----:B------:R-:W-:Y:S05]  /*1e90*/  BPT.TRAP 0x1 ;  /* 0x000000040000795c */ /* 0x000fea0000300000 */
.L_x_40:
[----:B------:R-:W-:Y:S01]  /*1ea0*/  IMAD.U32 R9, RZ, RZ, UR30 ;  /* 0x0000001eff097e24 */ /* 0x000fe2000f8e00ff */
[----:B------:R-:W-:Y:S01]  /*1eb0*/  USHF.R.U32.HI UR10, URZ, 0x4, UR21 ;  /* 0x00000004ff0a7899 */ /* 0x000fe20008011615 */
[----:B------:R-:W-:Y:S01]  /*1ec0*/  MOV R4, RZ ;  /* 0x000000ff00047202 */ /* 0x000fe20000000f00 */
[----:B-1----:R-:W-:Y:S02]  /*1ed0*/  IMAD.MOV.U32 R3, RZ, RZ, RZ ;  /* 0x000000ffff037224 */ /* 0x002fe400078e00ff */
[----:B------:R-:W-:Y:S01]  /*1ee0*/  SHF.L.U32 R9, R9, 0x1f, RZ ;  /* 0x0000001f09097819 */ /* 0x000fe200000006ff */
[----:B------:R-:W-:-:S03]  /*1ef0*/  ULOP3.LUT UR10, UR10, 0x3fff, URZ, 0xc0, !UPT ;  /* 0x00003fff0a0a7892 */ /* 0x000fc6000f8ec0ff */
[----:B------:R-:W1:Y:S01]  /*1f00*/  SYNCS.PHASECHK.TRANS64.TRYWAIT P0, [UR21+0x38058], R9 ;  /* 0x03805809ff0075a7 */ /* 0x000e620008001115 */
[----:B------:R-:W-:Y:S01]  /*1f10*/  ULOP3.LUT UR10, UR10, 0x10000, URZ, 0xfc, !UPT ;  /* 0x000100000a0a7892 */ /* 0x000fe2000f8efcff */
[----:B-1----:R-:W-:Y:S11]  /*1f20*/  @!P0 BRA `(.L_x_41) ;  /* 0x0000021000a88947 */ /* 0x002ff60003800000 */
.L_x_429:
[----:B------:R-:W-:Y:S01]  /*1f30*/  IMAD.MOV.U32 R2, RZ, RZ, RZ ;  /* 0x000000ffff027224 */ /* 0x000fe200078e00ff */
[----:B------:R-:W-:Y:S01]  /*1f40*/  R2UR UR9, R4 ;  /* 0x00000000040972ca */ /* 0x000fe200000e0000 */
[----:B-1----:R-:W-:Y:S01]  /*1f50*/  IMAD.MOV.U32 R0, RZ, RZ, RZ ;  /* 0x000000ffff007224 */ /* 0x002fe200078e00ff */
[----:B------:R-:W-:Y:S01]  /*1f60*/  R2UR UR8, R3 ;  /* 0x00000000030872ca */ /* 0x000fe200000e0000 */
[----:B------:R-:W-:Y:S01]  /*1f70*/  ULEA UR74, UR6, UR25, 0xb ;  /* 0x00000019064a7291 */ /* 0x000fe2000f8e58ff */
[----:B------:R-:W-:Y:S01]  /*1f80*/  R2UR UR7, R2 ;  /* 0x00000000020772ca */ /* 0x000fe200000e0000 */
[----:B------:R-:W-:Y:S01]  /*1f90*/  UIADD3 UR70, UPT, UPT, UR10, 0x2, URZ ;  /* 0x000000020a467890 */ /* 0x000fe2000fffe0ff */
        /* <DEDUP_REMOVED lines=9> */
[----:B------:R-:W-:-:S02]  /*2030*/  UIADD3 UR64, UPT, UPT, UR74, 0x6, URZ ;  /* 0x000000064a407890 */ /* 0x000fc4000fffe0ff */
[----:B------:R-:W-:Y:S02]  /*2040*/  UIADD3 UR58, UPT, UPT, UR10, 0x400, URZ ;  /* 0x000004000a3a7890 */ /* 0x000fe4000fffe0ff */
[----:B------:R-:W-:Y:S02]  /*2050*/  UIADD3 UR60, UPT, UPT, UR74, 0x400, URZ ;  /* 0x000004004a3c7890 */ /* 0x000fe4000fffe0ff */
[----:B------:R-:W-:Y:S02]  /*2060*/  UIADD3 UR54, UPT, UPT, UR10, 0x402, URZ ;  /* 0x000004020a367890 */ /* 0x000fe4000fffe0ff */
[----:B------:R-:W-:Y:S02]  /*2070*/  UIADD3 UR56, UPT, UPT, UR74, 0x402, URZ ;  /* 0x000004024a387890 */ /* 0x000fe4000fffe0ff */
[----:B------:R-:W-:Y:S02]  /*2080*/  UIADD3 UR50, UPT, UPT, UR10, 0x404, URZ ;  /* 0x000004040a327890 */ /* 0x000fe4000fffe0ff */
[----:B------:R-:W-:Y:S01]  /*2090*/  UIADD3 UR52, UPT, UPT, UR74, 0x404, URZ ;  /* 0x000004044a347890 */ /* 0x000fe2000fffe0ff */
[----:B------:R-:W-:Y:S01]  /*20a0*/  UMOV UR42, 0x0 ;  /* 0x00000000002a7882 */ /* 0x000fe20000000000 */
[----:B------:R-:W-:Y:S01]  /*20b0*/  UMOV UR43, 0x8200490 ;  /* 0x08200490002b7882 */ /* 0x000fe20000000000 */
[----:B------:R-:W-:Y:S01]  /*20c0*/  UMOV UR44, UR10 ;  /* 0x0000000a002c7c82 */ /* 0x000fe20008000000 */
[----:B------:R-:W-:Y:S01]  /*20d0*/  UMOV UR45, 0x40004040 ;  /* 0x40004040002d7882 */ /* 0x000fe20000000000 */
[----:B------:R-:W-:Y:S01]  /*20e0*/  UIADD3 UR46, UPT, UPT, UR10, 0x406, URZ ;  /* 0x000004060a2e7890 */ /* 0x000fe2000fffe0ff */
[----:B------:R-:W-:Y:S01]  /*20f0*/  UMOV UR75, 0x40004040 ;  /* 0x40004040004b7882 */ /* 0x000fe20000000000 */
[----:B------:R-:W-:Y:S01]  /*2100*/  UIADD3 UR48, UPT, UPT, UR74, 0x406, URZ ;  /* 0x000004064a307890 */ /* 0x000fe2000fffe0ff */
[----:B------:R1:W-:Y:S01]  /*2110*/  UTCHMMA gdesc[UR44], gdesc[UR74], tmem[UR9], tmem[UR42], idesc[UR43], !UPT ;  /* 0x00ff2a4a2c0075ea */ /* 0x0003e2000f800009 */
[----:B------:R-:W-:Y:S01]  /*2120*/  UMOV UR40, 0x0 ;  /* 0x0000000000287882 */ /* 0x000fe20000000000 */
        /* <DEDUP_REMOVED lines=11> */
[----:B------:R1:W-:Y:S01]  /*21e0*/  UTCHMMA gdesc[UR70], gdesc[UR72], tmem[UR8], tmem[UR40], idesc[UR41], UPT ;  /* 0x00ff2848460075ea */ /* 0x0003e2000b800008 */
        /* <DEDUP_REMOVED lines=20> */
[----:B------:R1:W-:Y:S01]  /*2330*/  UTCHMMA gdesc[UR50], gdesc[UR52], tmem[UR11], tmem[UR16], idesc[UR17], UPT ;  /* 0x00ff1034320075ea */ /* 0x0003e2000b80000b */
[----:B------:R1:W-:Y:S01]  /*2340*/  UTCHMMA gdesc[UR46], gdesc[UR48], tmem[UR6], tmem[UR14], idesc[UR15], UPT ;  /* 0x00ff0e302e0075ea */ /* 0x0003e2000b800006 */
[----:B------:R-:W-:Y:S05]  /*2350*/  BRA.U UP4, `(.L_x_42) ;  /* 0x0000000104047547 */ /* 0x000fea000b800000 */
[----:B-1----:R-:W-:Y:S05]  /*2360*/  BPT.TRAP 0x1 ;  /* 0x000000040000795c */ /* 0x002fea0000300000 */
.L_x_42:
[----:B-1----:R-:W-:Y:S01]  /*2370*/  UIADD3 UR5, UPT, UPT, UR21, 0x38050, URZ ;  /* 0x0003805015057890 */ /* 0x002fe2000fffe0ff */
[----:B------:R-:W-:Y:S08]  /*2380*/  BSSY.RECONVERGENT B0, `(.L_x_43) ;  /* 0x0000004000007945 */ /* 0x000ff00003800200 */
[----:B------:R1:W-:Y:S01]  /*2390*/  UTCBAR [UR5], URZ ;  /* 0x000000ff050073e9 */ /* 0x0003e200080000ff */
[----:B------:R-:W-:Y:S05]  /*23a0*/  @!P4 BRA `(.L_x_44) ;  /* 0x000000000004c947 */ /* 0x000fea0003800000 */
[----:B-1----:R-:W-:Y:S05]  /*23b0*/  BPT.TRAP 0x1 ;  /* 0x000000040000795c */ /* 0x002fea0000300000 */
.L_x_44:
[----:B-1----:R-:W-:Y:S05]  /*23c0*/  BSYNC.RECONVERGENT B0 ;  /* 0x0000000000007941 */ /* 0x002fea0003800200 */
.L_x_43:
[----:B------:R-:W1:Y:S01]  /*23d0*/  SYNCS.PHASECHK.TRANS64.TRYWAIT P0, [UR21+0x38008], R7 ;  /* 0x03800807ff0075a7 */ /* 0x000e620008001115 */
[----:B------:R-:W-:Y:S01]  /*23e0*/  UISETP.NE.AND UP3, UPT, UR23, URZ, UPT ;  /* 0x000000ff1700728c */ /* 0x000fe2000bf65270 */
[----:B-1----:R-:W-:Y:S10]  /*23f0*/  @!P0 BRA `(.L_x_45) ;  /* 0x0000020c008c8947 */ /* 0x002ff40003800000 */
.L_x_431:
[----:B------:R-:W-:Y:S05]  /*2400*/  BRA.U UP3, `(.L_x_46) ;  /* 0x0000000103047547 */ /* 0x000fea000b800000 */
[----:B------:R-:W-:Y:S05]  /*2410*/  BPT.TRAP 0x1 ;  /* 0x000000040000795c */ /* 0x000fea0000300000 */
.L_x_46:
[----:B-1----:R-:W-:Y:S02]  /*2420*/  IMAD.U32 R7, RZ, RZ, UR31 ;  /* 0x0000001fff077e24 */ /* 0x002fe4000f8e00ff */
[----:B------:R-:W-:Y:S02]  /*2430*/  HFMA2 R4, -RZ, RZ, 0, 7.62939453125e-06 ;  /* 0x00000080ff047431 */ /* 0x000fe400000001ff */
[----:B------:R-:W-:Y:S01]  /*2440*/  IMAD.MOV.U32 R3, RZ, RZ, 0x80 ;  /* 0x00000080ff037424 */ /* 0x000fe200078e00ff */
[----:B------:R-:W-:-:S04]  /*2450*/  SHF.L.U32 R7, R7, 0x1f, RZ ;  /* 0x0000001f07077819 */ /* 0x000fc800000006ff */
[----:B------:R-:W1:Y:S02]  /*2460*/  SYNCS.PHASECHK.TRANS64.TRYWAIT P0, [UR21+0x38068], R7 ;  /* 0x03806807ff0075a7 */ /* 0x000e640008001115 */
[----:B-1----:R-:W-:Y:S05]  /*2470*/  @!P0 BRA `(.L_x_47) ;  /* 0x0000020c00848947 */ /* 0x002fea0003800000 */
.L_x_433:
[----:B------:R-:W-:Y:S01]  /*2480*/  IMAD.MOV.U32 R2, RZ, RZ, 0x80 ;  /* 0x00000080ff027424 */ /* 0x000fe200078e00ff */
[----:B------:R-:W-:Y:S01]  /*2490*/  R2UR UR13, R4 ;  /* 0x00000000040d72ca */ /* 0x000fe200000e0000 */
[----:B-1----:R-:W-:Y:S01]  /*24a0*/  IMAD.MOV.U32 R0, RZ, RZ, 0x80 ;  /* 0x00000080ff007424 */ /* 0x002fe200078e00ff */
[----:B------:R-:W-:Y:S01]  /*24b0*/  R2UR UR12, R3 ;  /* 0x00000000030c72ca */ /* 0x000fe200000e0000 */
[----:B------:R-:W-:Y:S01]  /*24c0*/  IMAD.MOV.U32 R4, RZ, RZ, 0x80 ;  /* 0x00000080ff047424 */ /* 0x000fe200078e00ff */
[----:B------:R-:W-:Y:S01]  /*24d0*/  R2UR UR11, R2 ;  /* 0x00000000020b72ca */ /* 0x000fe200000e0000 */
[----:B------:R-:W-:Y:S01]  /*24e0*/  IMAD.MOV.U32 R3, RZ, RZ, 0x80 ;  /* 0x00000080ff037424 */ /* 0x000fe200078e00ff */
        /* <DEDUP_REMOVED lines=11> */
[----:B------:R-:W-:Y:S01]  /*25a0*/  UIADD3 UR62, UPT, UPT, UR10, 0xc04, URZ ;  /* 0x00000c040a3e7890 */ /* 0x000fe2000fffe0ff */
[----:B------:R-:W-:Y:S01]  /*25b0*/  UMOV UR75, 0x40004040 ;  /* 0x40004040004b7882 */ /* 0x000fe20000000000 */
[----:B------:R-:W-:Y:S01]  /*25c0*/  UMOV UR14, 0x0 ;  /* 0x00000000000e7882 */ /* 0x000fe20000000000 */
[----:B------:R-:W-:Y:S01]  /*25d0*/  UMOV UR15, 0x8200490 ;  /* 0x08200490000f7882 */ /* 0x000fe20000000000 */
[----:B------:R-:W-:Y:S01]  /*25e0*/  UIADD3 UR70, UPT, UPT, UR10, 0xc06, URZ ;  /* 0x00000c060a467890 */ /* 0x000fe2000fffe0ff */
        /* <DEDUP_REMOVED lines=9> */
[----:B------:R1:W-:Y:S01]  /*2680*/  UTCHMMA gdesc[UR16], gdesc[UR74], tmem[UR13], tmem[UR14], idesc[UR15], !UPT ;  /* 0x00ff0e4a100075ea */ /* 0x0003e2000f80000d */
        /* <DEDUP_REMOVED lines=13> */
[----:B------:R-:W-:Y:S01]  /*2760*/  UMOV UR58, UR52 ;  /* 0x00000034003a7c82 */ /* 0x000fe20008000000 */
        /* <DEDUP_REMOVED lines=16> */
.L_x_48:
[----:B-1----:R-:W-:-:S09]  /*2870*/  UIADD3 UR5, UPT, UPT, UR21, 0x38060, URZ ;  /* 0x0003806015057890 */ /* 0x002fd2000fffe0ff */
[----:B------:R1:W-:Y:S01]  /*2880*/  UTCBAR [UR5], URZ ;  /* 0x000000ff050073e9 */ /* 0x0003e200080000ff */
[----:B------:R-:W-:Y:S05]  /*2890*/  BRA.U !UP1, `(.L_x_49) ;  /* 0x0000000109047547 */ /* 0x000fea000b800000 */
[----:B-1----:R-:W-:Y:S05]  /*28a0*/  BPT.TRAP 0x1 ;  /* 0x000000040000795c */ /* 0x002fea0000300000 */
.L_x_49:
[----:B------:R-:W-:-:S09]  /*28b0*/  UIADD3 UR4, UPT, UPT, UR4, 0x38038, URZ ;  /* 0x0003803804047890 */ /* 0x000fd2000fffe0ff */
[----:B------:R2:W-:Y:S01]  /*28c0*/  UTCBAR [UR4], URZ ;  /* 0x000000ff040073e9 */ /* 0x0005e200080000ff */
[----:B------:R-:W-:Y:S05]  /*28d0*/  BRA.U !UP1, `(.L_x_50) ;  /* 0x0000000109047547 */ /* 0x000fea000b800000 */
[----:B-12---:R-:W-:Y:S05]  /*28e0*/  BPT.TRAP 0x1 ;  /* 0x000000040000795c */ /* 0x006fea0000300000 */
.L_x_50:
[----:B--2---:R-:W-:Y:S01]  /*28f0*/  ULEA UR4, UR28, UR21, 0x3 ;  /* 0x000000151c047291 */ /* 0x004fe2000f8e18ff */
[----:B------:R-:W-:-:S04]  /*2900*/  MOV R3, UR22 ;  /* 0x0000001600037c02 */ /* 0x000fc80008000f00 */
[----:B------:R-:W-:-:S04]  /*2910*/  SHF.L.U32 R3, R3, 0x1f, RZ ;  /* 0x0000001f03037819 */ /* 0x000fc800000006ff */
[----:B------:R-:W2:Y:S02]  /*2920*/  SYNCS.PHASECHK.TRANS64.TRYWAIT P0, [UR4+0x38020], R3 ;  /* 0x03802003ff0075a7 */ /* 0x000ea40008001104 */
[----:B--2---:R-:W-:Y:S05]  /*2930*/  @!P0 BRA `(.L_x_51) ;  /* 0x00000208006c8947 */ /* 0x004fea0003800000 */
.L_x_435:
[----:B------:R-:W-:-:S04]  /*2940*/  UIADD3 UR6, UPT, UPT, UR28, 0x1, URZ ;  /* 0x000000011c067890 */ /* 0x000fc8000fffe0ff */
[----:B------:R-:W-:-:S04]  /*2950*/  UISETP.NE.AND UP0, UPT, UR6, 0x3, UPT ;  /* 0x000000030600788c */ /* 0x000fc8000bf05270 */
[----:B------:R-:W-:Y:S02]  /*2960*/  USEL UR4, URZ, 0x1, UP0 ;  /* 0x00000001ff047887 */ /* 0x000fe40008000000 */
[----:B------:R-:W-:Y:S02]  /*2970*/  USEL UR6, UR6, URZ, UP0 ;  /* 0x000000ff06067287 */ /* 0x000fe40008000000 */
[----:B------:R-:W-:Y:S01]  /*2980*/  ULOP3.LUT UR22, UR22, UR4, URZ, 0x3c, !UPT ;  /* 0x0000000416167292 */ /* 0x000fe2000f8e3cff */
[----:B------:R-:W-:Y:S11]  /*2990*/  BRA.U UP5, `(.L_x_52) ;  /* 0x0000000105047547 */ /* 0x000ff6000b800000 */
[----:B-1----:R-:W-:Y:S05]  /*29a0*/  BPT.TRAP 0x1 ;  /* 0x000000040000795c */ /* 0x002fea0000300000 */
.L_x_52:
[----:B--2---:R-:W-:-:S04]  /*29b0*/  MOV R3, UR32 ;  /* 0x0000002000037c02 */ /* 0x004fc80008000f00 */
[----:B------:R-:W-:-:S04]  /*29c0*/  SHF.L.U32 R3, R3, 0x1f, RZ ;  /* 0x0000001f03037819 */ /* 0x000fc800000006ff */
[----:B------:R-:W2:Y:S02]  /*29d0*/  SYNCS.PHASECHK.TRANS64.TRYWAIT P0, [UR21+0x380a0], R3 ;  /* 0x0380a003ff0075a7 */ /* 0x000ea40008001115 */
[----:B--2---:R-:W-:Y:S05]  /*29e0*/  @!P0 BRA `(.L_x_53) ;  /* 0x0000020800588947 */ /* 0x004fea0003800000 */
.L_x_437:
[----:B------:R-:W-:Y:S05]  /*29f0*/  BRA.U UP4, `(.L_x_54) ;  /* 0x0000000104047547 */ /* 0x000fea000b800000 */
[----:B-1----:R-:W-:Y:S05]  /*2a00*/  BPT.TRAP 0x1 ;  /* 0x000000040000795c */ /* 0x002fea0000300000 */
.L_x_54:
[----:B------:R-:W-:Y:S01]  /*2a10*/  ULOP3.LUT UR7, UR30, 0x1, URZ, 0x3c, !UPT ;  /* 0x000000011e077892 */ /* 0x000fe2000f8e3cff */
[----:B------:R-:W-:Y:S01]  /*2a20*/  HFMA2 R2, -RZ, RZ, 0, 2.384185791015625e-06 ;  /* 0x00000028ff027431 */ /* 0x000fe200000001ff */
[----:B------:R-:W-:Y:S01]  /*2a30*/  MOV R4, 0x20 ;  /* 0x0000002000047802 */ /* 0x000fe20000000f00 */
[----:B--2---:R-:W-:-:S03]  /*2a40*/  IMAD.MOV.U32 R3, RZ, RZ, 0x100 ;  /* 0x00000100ff037424 */ /* 0x004fc600078e00ff */
[----:B------:R-:W-:-:S05]  /*2a50*/  IMAD.U32 R0, RZ, RZ, UR7 ;  /* 0x00000007ff007e24 */ /* 0x000fca000f8e00ff */
[----:B------:R-:W-:Y:S01]  /*2a60*/  SHF.L.U32 R7, R0, 0x1f, RZ ;  /* 0x0000001f00077819 */ /* 0x000fe200000006ff */
[----:B------:R-:W-:-:S03]  /*2a70*/  IMAD.MOV.U32 R0, RZ, RZ, 0x100 ;  /* 0x00000100ff007424 */ /* 0x000fc600078e00ff */
[----:B------:R-:W2:Y:S02]  /*2a80*/  SYNCS.PHASECHK.TRANS64.TRYWAIT P0, [UR21+0x38058], R7 ;  /* 0x03805807ff0075a7 */ /* 0x000ea40008001115 */
[----:B--2---:R-:W-:Y:S05]  /*2a90*/  @!P0 BRA `(.L_x_55) ;  /* 0x0000020800448947 */ /* 0x004fea0003800000 */
.L_x_439:
[----:B------:R-:W-:Y:S01]  /*2aa0*/  R2UR UR18, R2 ;  /* 0x00000000021272ca */ /* 0x000fe200000e0000 */
[----:B------:R-:W-:Y:S01]  /*2ab0*/  IMAD.MOV.U32 R2, RZ, RZ, 0x38 ;  /* 0x00000038ff027424 */ /* 0x000fe200078e00ff */
        /* <DEDUP_REMOVED lines=12> */
[----:B------:R-:W-:Y:S01]  /*2b80*/  ULEA UR64, UR28, UR26, 0xb ;  /* 0x0000001a1c407291 */ /* 0x000fe2000f8e58ff */
[C---:B------:R-:W-:Y:S01]  /*2b90*/  R2UR UR17, R3.reuse ;  /* 0x00000000031172ca */ /* 0x040fe200000e0000 */
[----:B------:R-:W-:Y:S01]  /*2ba0*/  UMOV UR48, 0x0 ;  /* 0x0000000000307882 */ /* 0x000fe20000000000 */
[----:B------:R-:W-:Y:S01]  /*2bb0*/  R2UR UR15, R0 ;  /* 0x00000000000f72ca */ /* 0x000fe200000e0000 */
[----:B------:R-:W-:Y:S01]  /*2bc0*/  UIADD3 UR62, UPT, UPT, UR64, 0x80, URZ ;  /* 0x00000080403e7890 */ /* 0x000fe2000fffe0ff */
[----:B------:R-:W-:Y:S01]  /*2bd0*/  R2UR UR8, R2 ;  /* 0x00000000020872ca */ /* 0x000fe200000e0000 */
[----:B------:R-:W-:Y:S01]  /*2be0*/  IMAD.MOV.U32 R2, RZ, RZ, 0x58 ;  /* 0x00000058ff027424 */ /* 0x000fe200078e00ff */
[----:B------:R-:W-:Y:S01]  /*2bf0*/  R2UR UR12, R4 ;  /* 0x00000000040c72ca */ /* 0x000fe200000e0000 */
[----:B------:R-:W-:Y:S01]  /*2c00*/  UIADD3 UR60, UPT, UPT, UR64, 0x100, URZ ;  /* 0x00000100403c7890 */ /* 0x000fe2000fffe0ff */
[----:B------:R-:W-:Y:S01]  /*2c10*/  R2UR UR13, R3 ;  /* 0x00000000030d72ca */ /* 0x000fe200000e0000 */
[----:B------:R-:W-:Y:S01]  /*2c20*/  UIADD3 UR58, UPT, UPT, UR64, 0x180, URZ ;  /* 0x00000180403a7890 */ /* 0x000fe2000fffe0ff */
[C---:B------:R-:W-:Y:S01]  /*2c30*/  R2UR UR11, R0.reuse ;  /* 0x00000000000b72ca */ /* 0x040fe200000e0000 */
[----:B------:R-:W-:Y:S01]  /*2c40*/  UIADD3 UR56, UPT, UPT, UR64, 0x200, URZ ;  /* 0x0000020040387890 */ /* 0x000fe2000fffe0ff */
[----:B------:R-:W-:Y:S01]  /*2c50*/  R2UR UR9, R0 ;  /* 0x00000000000972ca */ /* 0x000fe200000e0000 */
[----:B------:R-:W-:Y:S01]  /*2c60*/  UIADD3 UR54, UPT, UPT, UR64, 0x280, URZ ;  /* 0x0000028040367890 */ /* 0x000fe2000fffe0ff */
[----:B------:R-:W-:Y:S01]  /*2c70*/  R2UR UR4, R2 ;  /* 0x00000000020472ca */ /* 0x000fe200000e0000 */
[----:B------:R-:W-:Y:S01]  /*2c80*/  UIADD3 UR52, UPT, UPT, UR64, 0x300, URZ ;  /* 0x0000030040347890 */ /* 0x000fe2000fffe0ff */
[----:B-1----:R-:W-:Y:S01]  /*2c90*/  R2UR UR5, R0 ;  /* 0x00000000000572ca */ /* 0x002fe200000e0000 */
[----:B------:R-:W-:Y:S01]  /*2ca0*/  UMOV UR49, 0x8210490 ;  /* 0x0821049000317882 */ /* 0x000fe20000000000 */
[----:B------:R-:W-:Y:S01]  /*2cb0*/  UMOV UR65, 0x40004040 ;  /* 0x4000404000417882 */ /* 0x000fe20000000000 */
[----:B------:R-:W-:Y:S01]  /*2cc0*/  UIADD3 UR50, UPT, UPT, UR64, 0x380, URZ ;  /* 0x0000038040327890 */ /* 0x000fe2000fffe0ff */
[----:B------:R1:W-:Y:S01]  /*2cd0*/  UTCHMMA tmem[UR20], gdesc[UR64], tmem[UR27], tmem[UR48], idesc[UR49], !UPT ;  /* 0x00ff3040140079ea */ /* 0x0003e2000f80001b */
        /* <DEDUP_REMOVED lines=9> */
[----:B------:R1:W-:Y:S01]  /*2d70*/  UTCHMMA tmem[UR18], gdesc[UR62], tmem[UR19], tmem[UR46], idesc[UR47], UPT ;  /* 0x00ff2e3e120079ea */ /* 0x0003e2000b800013 */
        /* <DEDUP_REMOVED lines=16> */
[----:B------:R1:W-:Y:S01]  /*2e80*/  UTCHMMA tmem[UR8], gdesc[UR52], tmem[UR9], tmem[UR36], idesc[UR37], UPT ;  /* 0x00ff2434080079ea */ /* 0x0003e2000b800009 */
[----:B------:R1:W-:Y:S01]  /*2e90*/  UTCHMMA tmem[UR4], gdesc[UR50], tmem[UR5], tmem[UR34], idesc[UR35], UPT ;  /* 0x00ff2232040079ea */ /* 0x0003e2000b800005 */
[----:B------:R-:W-:Y:S05]  /*2ea0*/  BRA.U UP5, `(.L_x_56) ;  /* 0x0000000105047547 */ /* 0x000fea000b800000 */
[----:B-1----:R-:W-:Y:S05]  /*2eb0*/  BPT.TRAP 0x1 ;  /* 0x000000040000795c */ /* 0x002fea0000300000 */
.L_x_56:
[----:B-1----:R-:W-:Y:S02]  /*2ec0*/  UIADD3 UR5, UPT, UPT, UR21, 0x38090, URZ ;  /* 0x0003809015057890 */ /* 0x002fe4000fffe0ff */
[----:B------:R-:W-:Y:S02]  /*2ed0*/  UISETP.GE.AND UP0, UPT, UR29, 0x2, UPT ;  /* 0x000000021d00788c */ /* 0x000fe4000bf06270 */
[----:B------:R-:W-:Y:S01]  /*2ee0*/  ULOP3.LUT UR8, UR31, 0x1, URZ, 0x3c, !UPT ;  /* 0x000000011f087892 */ /* 0x000fe2000f8e3cff */
[----:B------:R-:W-:Y:S01]  /*2ef0*/  UMOV UR4, URZ ;  /* 0x000000ff00047c82 */ /* 0x000fe20008000000 */
[----:B------:R-:W-:-:S03]  /*2f00*/  UMOV UR27, UR28 ;  /* 0x0000001c001b7c82 */ /* 0x000fc60008000000 */
[----:B------:R1:W-:Y:S02]  /*2f10*/  UTCBAR [UR5], URZ ;  /* 0x000000ff050073e9 */ /* 0x0003e400080000ff */
[----:B------:R-:W-:Y:S05]  /*2f20*/  BRA.U !UP0, `(.L_x_57) ;  /* 0x0000001508e07547 */ /* 0x000fea000b800000 */
[----:B------:R-:W-:Y:S01]  /*2f30*/  UMOV UR4, URZ ;  /* 0x000000ff00047c82 */ /* 0x000fe20008000000 */
[----:B------:R-:W-:Y:S01]  /*2f40*/  UMOV UR27, UR28 ;  /* 0x0000001c001b7c82 */ /* 0x000fe20008000000 */
[----:B-1----:R-:W-:Y:S01]  /*2f50*/  UMOV UR5, UR28 ;  /* 0x0000001c00057c82 */ /* 0x002fe20008000000 */
.L_x_76:
[----:B---3--:R-:W-:Y:S01]  /*2f60*/  UMOV UR9, UR29 ;  /* 0x0000001d00097c82 */ /* 0x008fe20008000000 */
[----:B------:R-:W-:Y:S02]  /*2f70*/  UIADD3 UR29, UPT, UPT, UR29, -0x1, URZ ;  /* 0xffffffff1d1d7890 */ /* 0x000fe4000fffe0ff */
[----:B------:R-:W-:Y:S01]  /*2f80*/  UISETP.GT.U32.AND UP2, UPT, UR9, 0x2, UPT ;  /* 0x000000020900788c */ /* 0x000fe2000bf44070 */
[----:B------:R-:W-:Y:S01]  /*2f90*/  UMOV UR30, UR7 ;  /* 0x00000007001e7c82 */ /* 0x000fe20008000000 */
[----:B------:R-:W-:Y:S01]  /*2fa0*/  UMOV UR31, UR8 ;  /* 0x00000008001f7c82 */ /* 0x000fe20008000000 */
[----:B-1----:R-:W-:Y:S08]  /*2fb0*/  BRA.U !UP1, `(.L_x_58) ;  /* 0x0000000109047547 */ /* 0x002ff0000b800000 */
[----:B------:R-:W-:Y:S05]  /*2fc0*/  BPT.TRAP 0x1 ;  /* 0x000000040000795c */ /* 0x000fea0000300000 */
.L_x_58:
[----:B------:R-:W1:Y:S01]  /*2fd0*/  S2UR UR21, SR_CgaCtaId ;  /* 0x00000000001579c3 */ /* 0x000e620000008800 */
[----:B------:R-:W-:Y:S01]  /*2fe0*/  UMOV UR7, 0x400 ;  /* 0x0000040000077882 */ /* 0x000fe20000000000 */
[----:B------:R-:W-:Y:S02]  /*2ff0*/  IMAD.U32 R0, RZ, RZ, UR22 ;  /* 0x00000016ff007e24 */ /* 0x000fe4000f8e00ff */
[----:B------:R-:W-:Y:S03]  /*3000*/  HFMA2 R2, -RZ, RZ, 0, 0 ;  /* 0x00000000ff027431 */ /* 0x000fe600000001ff */
[----:B------:R-:W-:Y:S01]  /*3010*/  SHF.L.U32 R4, R0, 0x1f, RZ ;  /* 0x0000001f00047819 */ /* 0x000fe200000006ff */
[----:B------:R-:W-:Y:S01]  /*3020*/  IMAD.MOV.U32 R0, RZ, RZ, RZ ;  /* 0x000000ffff007224 */ /* 0x000fe200078e00ff */
[----:B-1----:R-:W-:Y:S04]  /*3030*/  ULEA UR21, UR21, UR7, 0x18 ;  /* 0x0000000715157291 */ /* 0x002fe8000f8ec0ff */
[----:B------:R-:W-:Y:S02]  /*3040*/  ULEA UR7, UR6, UR21, 0x3 ;  /* 0x0000001506077291 */ /* 0x000fe4000f8e18ff */
[----:B------:R-:W-:Y:S04]  /*3050*/  USHF.R.U32.HI UR20, URZ, 0x4, UR21 ;  /* 0x00000004ff147899 */ /* 0x000fe80008011615 */
[----:B------:R-:W-:Y:S03]  /*3060*/  ULOP3.LUT UR20, UR20, 0x3fff, URZ, 0xc0, !UPT ;  /* 0x00003fff14147892 */ /* 0x000fe6000f8ec0ff */
[----:B------:R-:W1:Y:S01]  /*3070*/  SYNCS.PHASECHK.TRANS64.TRYWAIT P0, [UR7+0x38020], R4 ;  /* 0x03802004ff0075a7 */ /* 0x000e620008001107 */
[----:B------:R-:W-:Y:S01]  /*3080*/  ULOP3.LUT UR20, UR20, 0x10000, URZ, 0xfc, !UPT ;  /* 0x0001000014147892 */ /* 0x000fe2000f8efcff */
[----:B-1----:R-:W-:Y:S11]  /*3090*/  @!P0 BRA `(.L_x_59) ;  /* 0x0000020000e48947 */ /* 0x002ff60003800000 */
.L_x_441:
[----:B------:R-:W-:Y:S01]  /*30a0*/  ULEA UR62, UR6, UR25, 0xb ;  /* 0x00000019063e7291 */ /* 0x000fe2000f8e58ff */
[----:B------:R-:W-:Y:S01]  /*30b0*/  R2UR UR13, R2 ;  /* 0x00000000020d72ca */ /* 0x000fe200000e0000 */
[----:B------:R-:W-:Y:S01]  /*30c0*/  UIADD3 UR54, UPT, UPT, UR20, 0x2, URZ ;  /* 0x0000000214367890 */ /* 0x000fe2000fffe0ff */
[----:B------:R-:W-:Y:S01]  /*30d0*/  R2UR UR12, R0 ;  /* 0x00000000000c72ca */ /* 0x000fe200000e0000 */
[----:B------:R-:W-:Y:S01]  /*30e0*/  UIADD3 UR60, UPT, UPT, UR62, 0x2, URZ ;  /* 0x000000023e3c7890 */ /* 0x000fe2000fffe0ff */
[----:B------:R-:W-:Y:S01]  /*30f0*/  IMAD.MOV.U32 R2, RZ, RZ, RZ ;  /* 0x000000ffff027224 */ /* 0x000fe200078e00ff */
[----:B------:R-:W-:Y:S01]  /*3100*/  UIADD3 UR50, UPT, UPT, UR20, 0x4, URZ ;  /* 0x0000000414327890 */ /* 0x000fe2000fffe0ff */
[----:B------:R-:W-:Y:S01]  /*3110*/  IMAD.MOV.U32 R0, RZ, RZ, RZ ;  /* 0x000000ffff007224 */ /* 0x000fe200078e00ff */
[----:B------:R-:W-:Y:S01]  /*3120*/  UIADD3 UR28, UPT, UPT, UR6, 0x1, URZ ;  /* 0x00000001061c7890 */ /* 0x000fe2000fffe0ff */
[----:B------:R-:W-:Y:S01]  /*3130*/  IMAD.U32 R10, RZ, RZ, UR62 ;  /* 0x0000003eff0a7e24 */ /* 0x000fe2000f8e00ff */
        /* <DEDUP_REMOVED lines=13> */
[----:B--2---:R-:W-:Y:S01]  /*3210*/  IMAD.U32 R8, RZ, RZ, UR60 ;  /* 0x0000003cff087e24 */ /* 0x004fe2000f8e00ff */
[----:B------:R-:W-:Y:S02]  /*3220*/  UIADD3 UR34, UPT, UPT, UR20, 0x404, URZ ;  /* 0x0000040414227890 */ /* 0x000fe4000fffe0ff */
[----:B------:R-:W-:Y:S02]  /*3230*/  UIADD3 UR68, UPT, UPT, UR62, 0x404, URZ ;  /* 0x000004043e447890 */ /* 0x000fe4000fffe0ff */
[----:B------:R-:W-:Y:S02]  /*3240*/  UIADD3 UR16, UPT, UPT, UR20, 0x406, URZ ;  /* 0x0000040614107890 */ /* 0x000fe4000fffe0ff */
[----:B------:R-:W-:Y:S02]  /*3250*/  UIADD3 UR66, UPT, UPT, UR62, 0x406, URZ ;  /* 0x000004063e427890 */ /* 0x000fe4000fffe0ff */
[----:B------:R-:W-:Y:S02]  /*3260*/  UISETP.NE.AND UP4, UPT, UR24, URZ, UPT ;  /* 0x000000ff1800728c */ /* 0x000fe4000bf85270 */
[----:B------:R-:W-:Y:S01]  /*3270*/  UISETP.NE.AND UP0, UPT, UR28, 0x3, UPT ;  /* 0x000000031c00788c */ /* 0x000fe2000bf05270 */
[----:B------:R-:W-:Y:S01]  /*3280*/  UMOV UR56, 0x0 ;  /* 0x0000000000387882 */ /* 0x000fe20000000000 */
[----:B------:R-:W-:Y:S02]  /*3290*/  UMOV UR57, 0x8200490 ;  /* 0x0820049000397882 */ /* 0x000fe40000000000 */
[----:B------:R-:W-:Y:S01]  /*32a0*/  USEL UR28, UR28, URZ, UP0 ;  /* 0x000000ff1c1c7287 */ /* 0x000fe20008000000 */
[----:B------:R-:W-:Y:S01]  /*32b0*/  UMOV UR58, UR20 ;  /* 0x00000014003a7c82 */ /* 0x000fe20008000000 */
        /* <DEDUP_REMOVED lines=28> */
[----:B--2---:R-:W-:Y:S01]  /*3480*/  USEL UR13, URZ, 0x1, UP0 ;  /* 0x00000001ff0d7887 */ /* 0x004fe20008000000 */
[----:B------:R3:W-:Y:S01]  /*3490*/  UTCHMMA gdesc[UR38], gdesc[UR70], tmem[UR8], tmem[UR36], idesc[UR37], UPT ;  /* 0x00ff2446260075ea */ /* 0x0007e2000b800008 */
[----:B------:R-:W-:Y:S01]  /*34a0*/  UMOV UR19, 0x8200490 ;  /* 0x0820049000137882 */ /* 0x000fe20000000000 */
[----:B------:R-:W-:Y:S01]  /*34b0*/  UMOV UR35, 0x40004040 ;  /* 0x4000404000237882 */ /* 0x000fe20000000000 */
[----:B------:R-:W-:Y:S01]  /*34c0*/  ULOP3.LUT UR22, UR22, UR13, URZ, 0x3c, !UPT ;  /* 0x0000000d16167292 */ /* 0x000fe2000f8e3cff */
[----:B------:R-:W-:Y:S01]  /*34d0*/  IMAD.U32 R11, RZ, RZ, UR63 ;  /* 0x0000003fff0b7e24 */ /* 0x000fe2000f8e00ff */
[----:B------:R-:W-:Y:S01]  /*34e0*/  UMOV UR69, 0x40004040 ;  /* 0x4000404000457882 */ /* 0x000fe20000000000 */
[----:B------:R-:W-:Y:S01]  /*34f0*/  UMOV UR14, 0x0 ;  /* 0x00000000000e7882 */ /* 0x000fe20000000000 */
[----:B------:R3:W-:Y:S01]  /*3500*/  UTCHMMA gdesc[UR34], gdesc[UR68], tmem[UR7], tmem[UR18], idesc[UR19], UPT ;  /* 0x00ff1244220075ea */ /* 0x0007e2000b800007 */
[----:B------:R-:W-:Y:S01]  /*3510*/  UMOV UR15, 0x8200490 ;  /* 0x08200490000f7882 */ /* 0x000fe20000000000 */
[----:B------:R-:W-:Y:S01]  /*3520*/  UMOV UR17, 0x40004040 ;  /* 0x4000404000117882 */ /* 0x000fe20000000000 */
[----:B------:R-:W-:Y:S01]  /*3530*/  IMAD.U32 R9, RZ, RZ, UR61 ;  /* 0x0000003dff097e24 */ /* 0x000fe2000f8e00ff */
[----:B------:R-:W-:Y:S02]  /*3540*/  UMOV UR67, 0x40004040 ;  /* 0x4000404000437882 */ /* 0x000fe40000000000 */
[----:B------:R3:W-:Y:S01]  /*3550*/  UTCHMMA gdesc[UR16], gdesc[UR66], tmem[UR6], tmem[UR14], idesc[UR15], UPT ;  /* 0x00ff0e42100075ea */ /* 0x0007e2000b800006 */
[----:B------:R-:W-:Y:S05]  /*3560*/  BRA.U UP4, `(.L_x_60) ;  /* 0x0000000104047547 */ /* 0x000fea000b800000 */
[----:B---3--:R-:W-:Y:S05]  /*3570*/  BPT.TRAP 0x1 ;  /* 0x000000040000795c */ /* 0x008fea0000300000 */
.L_x_60:
[----:B---3--:R-:W-:Y:S09]  /*3580*/  UIADD3 UR6, UPT, UPT, UR21, 0x38050, URZ ;  /* 0x0003805015067890 */ /* 0x008ff2000fffe0ff */
[----:B------:R2:W-:Y:S01]  /*3590*/  UTCBAR [UR6], URZ ;  /* 0x000000ff060073e9 */ /* 0x0005e200080000ff */
[----:B------:R-:W-:Y:S05]  /*35a0*/  BRA.U UP5, `(.L_x_61) ;  /* 0x0000000105047547 */ /* 0x000fea000b800000 */
[----:B--2---:R-:W-:Y:S05]  /*35b0*/  BPT.TRAP 0x1 ;  /* 0x000000040000795c */ /* 0x004fea0000300000 */
.L_x_61:
[----:B------:R-:W-:Y:S01]  /*35c0*/  MOV R0, UR32 ;  /* 0x0000002000007c02 */ /* 0x000fe20008000f00 */
[----:B------:R-:W-:Y:S03]  /*35d0*/  UISETP.NE.AND UP3, UPT, UR23, URZ, UPT ;  /* 0x000000ff1700728c */ /* 0x000fe6000bf65270 */
[----:B-1----:R-:W-:Y:S04]  /*35e0*/  SHF.L.U32 R3, R0, 0x1f, RZ ;  /* 0x0000001f00037819 */ /* 0x002fe800000006ff */
[----:B------:R-:W1:Y:S02]  /*35f0*/  SYNCS.PHASECHK.TRANS64.TRYWAIT P0, [UR21+0x380a8], R3 ;  /* 0x0380a803ff0075a7 */ /* 0x000e640008001115 */
[----:B-1----:R-:W-:Y:S05]  /*3600*/  @!P0 BRA `(.L_x_62) ;  /* 0x000001fc00a08947 */ /* 0x002fea0003800000 */
.L_x_443:
[----:B------:R-:W-:Y:S05]  /*3610*/  BRA.U UP3, `(.L_x_63) ;  /* 0x0000000103047547 */ /* 0x000fea000b800000 */
[----:B--2---:R-:W-:Y:S05]  /*3620*/  BPT.TRAP 0x1 ;  /* 0x000000040000795c */ /* 0x004fea0000300000 */
.L_x_63:
[----:B-1----:R-:W-:Y:S01]  /*3630*/  IMAD.U32 R0, RZ, RZ, UR31 ;  /* 0x0000001fff007e24 */ /* 0x002fe2000f8e00ff */
[----:B------:R-:W-:Y:S01]  /*3640*/  MOV R4, 0xa0 ;  /* 0x000000a000047802 */ /* 0x000fe20000000f00 */
[----:B------:R-:W-:Y:S03]  /*3650*/  IMAD.MOV.U32 R3, RZ, RZ, 0x180 ;  /* 0x00000180ff037424 */ /* 0x000fe600078e00ff */
[----:B------:R-:W-:Y:S04]  /*3660*/  SHF.L.U32 R7, R0, 0x1f, RZ ;  /* 0x0000001f00077819 */ /* 0x000fe800000006ff */
[----:B------:R-:W1:Y:S02]  /*3670*/  SYNCS.PHASECHK.TRANS64.TRYWAIT P0, [UR21+0x38068], R7 ;  /* 0x03806807ff0075a7 */ /* 0x000e640008001115 */
[----:B-1----:R-:W-:Y:S05]  /*3680*/  @!P0 BRA `(.L_x_64) ;  /* 0x000001fc00988947 */ /* 0x002fea0003800000 */
.L_x_445:
[----:B------:R-:W-:Y:S01]  /*3690*/  ULEA UR64, UR5, UR26, 0xb ;  /* 0x0000001a05407291 */ /* 0x000fe2000f8e58ff */
[----:B------:R-:W-:Y:S01]  /*36a0*/  IMAD.MOV.U32 R2, RZ, RZ, 0xa8 ;  /* 0x000000a8ff027424 */ /* 0x000fe200078e00ff */
[----:B------:R-:W-:Y:S01]  /*36b0*/  UISETP.NE.U32.AND UP0, UPT, UR4, URZ, UPT ;  /* 0x000000ff0400728c */ /* 0x000fe2000bf05070 */
[----:B------:R-:W-:Y:S01]  /*36c0*/  R2UR UR18, R4 ;  /* 0x00000000041272ca */ /* 0x000fe200000e0000 */
[----:B------:R-:W-:Y:S01]  /*36d0*/  UIADD3 UR62, UPT, UPT, UR64, 0x80, URZ ;  /* 0x00000080403e7890 */ /* 0x000fe2000fffe0ff */
[----:B------:R-:W-:Y:S01]  /*36e0*/  IMAD.MOV.U32 R4, RZ, RZ, 0xb0 ;  /* 0x000000b0ff047424 */ /* 0x000fe200078e00ff */
[----:B------:R-:W-:Y:S01]  /*36f0*/  UIADD3 UR60, UPT, UPT, UR64, 0x100, URZ ;  /* 0x00000100403c7890 */ /* 0x000fe2000fffe0ff */
[----:B------:R-:W-:Y:S01]  /*3700*/  R2UR UR16, R2 ;  /* 0x00000000021072ca */ /* 0x000fe200000e0000 */
[----:B------:R-:W-:Y:S01]  /*3710*/  UIADD3 UR58, UPT, UPT, UR64, 0x180, URZ ;  /* 0x00000180403a7890 */ /* 0x000fe2000fffe0ff */
[----:B------:R-:W-:Y:S01]  /*3720*/  IMAD.MOV.U32 R2, RZ, RZ, 0xb8 ;  /* 0x000000b8ff027424 */ /* 0x000fe200078e00ff */
[----:B------:R-:W-:Y:S01]  /*3730*/  UIADD3 UR56, UPT, UPT, UR64, 0x200, URZ ;  /* 0x0000020040387890 */ /* 0x000fe2000fffe0ff */
[----:B------:R-:W-:Y:S01]  /*3740*/  R2UR UR19, R3 ;  /* 0x00000000031372ca */ /* 0x000fe200000e0000 */
[----:B------:R-:W-:Y:S01]  /*3750*/  UIADD3 UR54, UPT, UPT, UR64, 0x280, URZ ;  /* 0x0000028040367890 */ /* 0x000fe2000fffe0ff */
[----:B-1----:R-:W-:Y:S01]  /*3760*/  IMAD.MOV.U32 R0, RZ, RZ, 0x180 ;  /* 0x00000180ff007424 */ /* 0x002fe200078e00ff */
[----:B------:R-:W-:Y:S01]  /*3770*/  UIADD3 UR52, UPT, UPT, UR64, 0x300, URZ ;  /* 0x0000030040347890 */ /* 0x000fe2000fffe0ff */
[----:B------:R-:W-:Y:S01]  /*3780*/  R2UR UR12, R2 ;  /* 0x00000000020c72ca */ /* 0x000fe200000e0000 */
[----:B------:R-:W-:Y:S01]  /*3790*/  UIADD3 UR50, UPT, UPT, UR64, 0x380, URZ ;  /* 0x0000038040327890 */ /* 0x000fe2000fffe0ff */
[----:B------:R-:W-:Y:S01]  /*37a0*/  IMAD.MOV.U32 R2, RZ, RZ, 0xc8 ;  /* 0x000000c8ff027424 */ /* 0x000fe200078e00ff */
[----:B------:R-:W-:Y:S01]  /*37b0*/  R2UR UR14, R4 ;  /* 0x00000000040e72ca */ /* 0x000fe200000e0000 */
[----:B------:R-:W-:Y:S01]  /*37c0*/  IMAD.MOV.U32 R3, RZ, RZ, 0x180 ;  /* 0x00000180ff037424 */ /* 0x000fe200078e00ff */
[----:B------:R-:W-:Y:S01]  /*37d0*/  R2UR UR17, R0 ;  /* 0x00000000001172ca */ /* 0x000fe200000e0000 */
[----:B------:R-:W-:Y:S01]  /*37e0*/  IMAD.MOV.U32 R4, RZ, RZ, 0xc0 ;  /* 0x000000c0ff047424 */ /* 0x000fe200078e00ff */
[----:B------:R-:W-:Y:S01]  /*37f0*/  R2UR UR8, R2 ;  /* 0x00000000020872ca */ /* 0x000fe200000e0000 */
[----:B------:R-:W-:Y:S01]  /*3800*/  IMAD.MOV.U32 R2, RZ, RZ, 0xd0 ;  /* 0x000000d0ff027424 */ /* 0x000fe200078e00ff */
[C---:B------:R-:W-:Y:S01]  /*3810*/  R2UR UR15, R3.reuse ;  /* 0x00000000030f72ca */ /* 0x040fe200000e0000 */
[----:B------:R-:W-:Y:S01]  /*3820*/  UMOV UR48, 0x0 ;  /* 0x0000000000307882 */ /* 0x000fe20000000000 */
[----:B------:R-:W-:Y:S01]  /*3830*/  R2UR UR13, R0 ;  /* 0x00000000000d72ca */ /* 0x000fe200000e0000 */
[----:B------:R-:W-:Y:S01]  /*3840*/  UMOV UR49, 0x8210490 ;  /* 0x0821049000317882 */ /* 0x000fe20000000000 */
[----:B--2---:R-:W-:Y:S01]  /*3850*/  R2UR UR6, R2 ;  /* 0x00000000020672ca */ /* 0x004fe200000e0000 */
[----:B------:R-:W-:Y:S01]  /*3860*/  IMAD.MOV.U32 R2, RZ, RZ, 0xd8 ;  /* 0x000000d8ff027424 */ /* 0x000fe200078e00ff */
[----:B------:R-:W-:Y:S01]  /*3870*/  R2UR UR10, R4 ;  /* 0x00000000040a72ca */ /* 0x000fe200000e0000 */
[----:B------:R-:W-:Y:S01]  /*3880*/  UMOV UR65, 0x40004040 ;  /* 0x4000404000417882 */ /* 0x000fe20000000000 */
[----:B------:R-:W-:Y:S01]  /*3890*/  R2UR UR11, R3 ;  /* 0x00000000030b72ca */ /* 0x000fe200000e0000 */
[----:B------:R1:W-:Y:S01]  /*38a0*/  UTCHMMA tmem[UR18], gdesc[UR64], tmem[UR19], tmem[UR48], idesc[UR49], UP0 ;  /* 0x00ff3040120079ea */ /* 0x0003e20008000013 */
[C---:B------:R-:W-:Y:S01]  /*38b0*/  R2UR UR9, R0.reuse ;  /* 0x00000000000972ca */ /* 0x040fe200000e0000 */
[----:B------:R-:W-:Y:S01]  /*38c0*/  UMOV UR46, 0x0 ;  /* 0x00000000002e7882 */ /* 0x000fe20000000000 */
[----:B------:R-:W-:Y:S01]  /*38d0*/  R2UR UR7, R0 ;  /* 0x00000000000772ca */ /* 0x000fe200000e0000 */
[----:B------:R-:W-:Y:S01]  /*38e0*/  UMOV UR47, 0x8210490 ;  /* 0x08210490002f7882 */ /* 0x000fe20000000000 */
[----:B------:R-:W-:Y:S01]  /*38f0*/  R2UR UR4, R2 ;  /* 0x00000000020472ca */ /* 0x000fe200000e0000 */
[----:B------:R-:W-:Y:S01]  /*3900*/  UMOV UR63, 0x40004040 ;  /* 0x40004040003f7882 */ /* 0x000fe20000000000 */
[----:B------:R-:W-:Y:S01]  /*3910*/  R2UR UR5, R0 ;  /* 0x00000000000572ca */ /* 0x000fe200000e0000 */
[----:B------:R1:W-:Y:S01]  /*3920*/  UTCHMMA tmem[UR16], gdesc[UR62], tmem[UR17], tmem[UR46], idesc[UR47], UPT ;  /* 0x00ff2e3e100079ea */ /* 0x0003e2000b800011 */
        /* <DEDUP_REMOVED lines=22> */
[----:B------:R-:W-:Y:S02]  /*3a90*/  UMOV UR51, 0x40004040 ;  /* 0x4000404000337882 */ /* 0x000fe40000000000 */
[----:B------:R1:W-:Y:S01]  /*3aa0*/  UTCHMMA tmem[UR4], gdesc[UR50], tmem[UR5], tmem[UR34], idesc[UR35], UPT ;  /* 0x00ff2232040079ea */ /* 0x0003e2000b800005 */
[----:B------:R-:W-:Y:S05]  /*3ab0*/  BRA.U UP5, `(.L_x_65) ;  /* 0x0000000105047547 */ /* 0x000fea000b800000 */
[----:B-1----:R-:W-:Y:S05]  /*3ac0*/  BPT.TRAP 0x1 ;  /* 0x000000040000795c */ /* 0x002fea0000300000 */
.L_x_65:
[----:B-1----:R-:W-:Y:S02]  /*3ad0*/  UIADD3 UR4, UPT, UPT, UR21, 0x38098, URZ ;  /* 0x0003809815047890 */ /* 0x002fe4000fffe0ff */
[----:B------:R-:W-:Y:S07]  /*3ae0*/  ULOP3.LUT UR32, UR32, 0x1, URZ, 0x3c, !UPT ;  /* 0x0000000120207892 */ /* 0x000fee000f8e3cff */
[----:B------:R1:W-:Y:S01]  /*3af0*/  UTCBAR [UR4], URZ ;  /* 0x000000ff040073e9 */ /* 0x0003e200080000ff */
[----:B------:R-:W-:Y:S05]  /*3b00*/  BRA.U !UP1, `(.L_x_66) ;  /* 0x0000000109047547 */ /* 0x000fea000b800000 */
[----:B-1----:R-:W-:Y:S05]  /*3b10*/  BPT.TRAP 0x1 ;  /* 0x000000040000795c */ /* 0x002fea0000300000 */
.L_x_66:
[----:B------:R-:W-:Y:S01]  /*3b20*/  ULEA UR12, UR27, UR21, 0x3 ;  /* 0x000000151b0c7291 */ /* 0x000fe2000f8e18ff */
[----:B------:R-:W-:Y:S01]  /*3b30*/  IMAD.MOV.U32 R4, RZ, RZ, 0x80 ;  /* 0x00000080ff047424 */ /* 0x000fe200078e00ff */
[----:B------:R-:W-:Y:S01]  /*3b40*/  UIADD3 UR40, UPT, UPT, UR20, 0x800, URZ ;  /* 0x0000080014287890 */ /* 0x000fe2000fffe0ff */
[----:B------:R-:W-:Y:S01]  /*3b50*/  IMAD.MOV.U32 R3, RZ, RZ, 0x80 ;  /* 0x00000080ff037424 */ /* 0x000fe200078e00ff */
[----:B------:R-:W-:Y:S01]  /*3b60*/  UIADD3 UR12, UPT, UPT, UR12, 0x38038, URZ ;  /* 0x000380380c0c7890 */ /* 0x000fe2000fffe0ff */
[----:B------:R-:W-:Y:S01]  /*3b70*/  R2UR UR44, R10 ;  /* 0x000000000a2c72ca */ /* 0x000fe200000e0000 */
[----:B------:R-:W-:Y:S01]  /*3b80*/  UIADD3 UR38, UPT, UPT, UR20, 0x802, URZ ;  /* 0x0000080214267890 */ /* 0x000fe2000fffe0ff */
[----:B------:R-:W-:Y:S01]  /*3b90*/  R2UR UR11, R4 ;  /* 0x00000000040b72ca */ /* 0x000fe200000e0000 */
[----:B------:R-:W-:Y:S01]  /*3ba0*/  UIADD3 UR36, UPT, UPT, UR20, 0x804, URZ ;  /* 0x0000080414247890 */ /* 0x000fe2000fffe0ff */
[----:B------:R-:W-:Y:S01]  /*3bb0*/  R2UR UR10, R3 ;  /* 0x00000000030a72ca */ /* 0x000fe200000e0000 */
[----:B------:R-:W-:Y:S01]  /*3bc0*/  UIADD3 UR34, UPT, UPT, UR20, 0x806, URZ ;  /* 0x0000080614227890 */ /* 0x000fe2000fffe0ff */
[----:B------:R-:W-:Y:S01]  /*3bd0*/  IMAD.MOV.U32 R2, RZ, RZ, 0x80 ;  /* 0x00000080ff027424 */ /* 0x000fe200078e00ff */
[----:B------:R-:W-:Y:S01]  /*3be0*/  UIADD3 UR18, UPT, UPT, UR20, 0xc00, URZ ;  /* 0x00000c0014127890 */ /* 0x000fe2000fffe0ff */
[----:B------:R2:W-:Y:S01]  /*3bf0*/  UTCBAR [UR12], URZ ;  /* 0x000000ff0c0073e9 */ /* 0x0005e200080000ff */
[----:B------:R-:W-:Y:S01]  /*3c00*/  UIADD3 UR16, UPT, UPT, UR20, 0xc02, URZ ;  /* 0x00000c0214107890 */ /* 0x000fe2000fffe0ff */
[----:B------:R-:W-:Y:S01]  /*3c10*/  R2UR UR48, R8 ;  /* 0x00000000083072ca */ /* 0x000fe200000e0000 */
[----:B------:R-:W-:Y:S01]  /*3c20*/  UIADD3 UR14, UPT, UPT, UR20, 0xc04, URZ ;  /* 0x00000c04140e7890 */ /* 0x000fe2000fffe0ff */
[----:B------:R-:W-:Y:S01]  /*3c30*/  IMAD.MOV.U32 R0, RZ, RZ, 0x80 ;  /* 0x00000080ff007424 */ /* 0x000fe200078e00ff */
[----:B------:R-:W-:Y:S01]  /*3c40*/  UIADD3 UR42, UPT, UPT, UR20, 0xc06, URZ ;  /* 0x00000c06142a7890 */ /* 0x000fe2000fffe0ff */
[----:B------:R-:W-:Y:S01]  /*3c50*/  R2UR UR45, R11 ;  /* 0x000000000b2d72ca */ /* 0x000fe200000e0000 */
[----:B------:R-:W-:Y:S01]  /*3c60*/  UIADD3 UR13, UPT, UPT, UR27, 0x1, URZ ;  /* 0x000000011b0d7890 */ /* 0x000fe2000fffe0ff */
[----:B------:R-:W-:Y:S01]  /*3c70*/  R2UR UR49, R9 ;  /* 0x00000000093172ca */ /* 0x000fe200000e0000 */
[----:B------:R-:W-:Y:S01]  /*3c80*/  UMOV UR46, UR44 ;  /* 0x0000002c002e7c82 */ /* 0x000fe20008000000 */
[----:B------:R-:W-:Y:S01]  /*3c90*/  R2UR UR9, R2 ;  /* 0x00000000020972ca */ /* 0x000fe200000e0000 */
[----:B------:R-:W-:Y:S01]  /*3ca0*/  UISETP.NE.AND UP0, UPT, UR13, 0x3, UPT ;  /* 0x000000030d00788c */ /* 0x000fe2000bf05270 */
[----:B------:R-:W-:Y:S01]  /*3cb0*/  R2UR UR8, R0 ;  /* 0x00000000000872ca */ /* 0x000fe200000e0000 */
[----:B------:R-:W-:Y:S01]  /*3cc0*/  UMOV UR47, 0x40004040 ;  /* 0x40004040002f7882 */ /* 0x000fe20000000000 */
[----:B------:R-:W-:Y:S01]  /*3cd0*/  R2UR UR7, R2 ;  /* 0x00000000020772ca */ /* 0x000fe200000e0000 */
[----:B------:R-:W-:Y:S01]  /*3ce0*/  UMOV UR44, 0x0 ;  /* 0x00000000002c7882 */ /* 0x000fe20000000000 */
[----:B------:R-:W-:Y:S01]  /*3cf0*/  R2UR UR6, R0 ;  /* 0x00000000000672ca */ /* 0x000fe200000e0000 */
[----:B------:R-:W-:Y:S01]  /*3d00*/  UMOV UR45, 0x8200490 ;  /* 0x08200490002d7882 */ /* 0x000fe20000000000 */
[----:B------:R-:W-:Y:S01]  /*3d10*/  R2UR UR5, R2 ;  /* 0x00000000020572ca */ /* 0x000fe200000e0000 */
[----:B------:R-:W-:Y:S01]  /*3d20*/  UMOV UR50, UR48 ;  /* 0x0000003000327c82 */ /* 0x000fe20008000000 */
[----:B-1----:R-:W-:Y:S01]  /*3d30*/  R2UR UR4, R0 ;  /* 0x00000000000472ca */ /* 0x002fe200000e0000 */
[----:B------:R-:W-:Y:S01]  /*3d40*/  UMOV UR41, 0x40004040 ;  /* 0x4000404000297882 */ /* 0x000fe20000000000 */
[----:B------:R-:W-:Y:S01]  /*3d50*/  UMOV UR51, 0x40004040 ;  /* 0x4000404000337882 */ /* 0x000fe20000000000 */
[----:B------:R1:W-:Y:S01]  /*3d60*/  UTCHMMA gdesc[UR40], gdesc[UR46], tmem[UR11], tmem[UR44], idesc[UR45], !UPT ;  /* 0x00ff2c2e280075ea */ /* 0x0003e2000f80000b */
[----:B--2---:R-:W-:Y:S01]  /*3d70*/  USEL UR12, UR13, URZ, UP0 ;  /* 0x000000ff0d0c7287 */ /* 0x004fe20008000000 */
        /* <DEDUP_REMOVED lines=32> */
[----:B------:R-:W-:Y:S02]  /*3f80*/  UMOV UR43, 0x40004040 ;  /* 0x40004040002b7882 */ /* 0x000fe40000000000 */
[----:B------:R1:W-:Y:S01]  /*3f90*/  UTCHMMA gdesc[UR42], gdesc[UR66], tmem[UR4], tmem[UR60], idesc[UR61], UPT ;  /* 0x00ff3c422a0075ea */ /* 0x0003e2000b800004 */
[----:B------:R-:W-:Y:S05]  /*3fa0*/  BRA.U UP3, `(.L_x_67) ;  /* 0x0000000103047547 */ /* 0x000fea000b800000 */
[----:B-1----:R-:W-:Y:S05]  /*3fb0*/  BPT.TRAP 0x1 ;  /* 0x000000040000795c */ /* 0x002fea0000300000 */
.L_x_67:
[----:B-1----:R-:W-:Y:S09]  /*3fc0*/  UIADD3 UR4, UPT, UPT, UR21, 0x38060, URZ ;  /* 0x0003806015047890 */ /* 0x002ff2000fffe0ff */
[----:B------:R1:W-:Y:S01]  /*3fd0*/  UTCBAR [UR4], URZ ;  /* 0x000000ff040073e9 */ /* 0x0003e200080000ff */
[----:B------:R-:W-:Y:S05]  /*3fe0*/  BRA.U !UP1, `(.L_x_68) ;  /* 0x0000000109047547 */ /* 0x000fea000b800000 */
[----:B-1----:R-:W-:Y:S05]  /*3ff0*/  BPT.TRAP 0x1 ;  /* 0x000000040000795c */ /* 0x002fea0000300000 */
.L_x_68:
[----:B------:R-:W-:Y:S02]  /*4000*/  ULEA UR5, UR12, UR21, 0x3 ;  /* 0x000000150c057291 */ /* 0x000fe4000f8e18ff */
[----:B------:R-:W-:Y:S02]  /*4010*/  UIADD3 UR12, UPT, UPT, UR12, 0x1, URZ ;  /* 0x000000010c0c7890 */ /* 0x000fe4000fffe0ff */
[----:B-1----:R-:W-:Y:S02]  /*4020*/  UIADD3 UR4, UPT, UPT, UR5, 0x38038, URZ ;  /* 0x0003803805047890 */ /* 0x002fe4000fffe0ff */
[----:B------:R-:W-:Y:S04]  /*4030*/  UISETP.NE.AND UP0, UPT, UR12, 0x3, UPT ;  /* 0x000000030c00788c */ /* 0x000fe8000bf05270 */
[----:B------:R-:W-:Y:S03]  /*4040*/  USEL UR27, UR12, URZ, UP0 ;  /* 0x000000ff0c1b7287 */ /* 0x000fe60008000000 */
[----:B------:R1:W-:Y:S01]  /*4050*/  UTCBAR [UR4], URZ ;  /* 0x000000ff040073e9 */ /* 0x0003e200080000ff */
[----:B------:R-:W-:Y:S08]  /*4060*/  BRA.U !UP1, `(.L_x_69) ;  /* 0x0000000109047547 */ /* 0x000ff0000b800000 */
[----:B-1----:R-:W-:Y:S05]  /*4070*/  BPT.TRAP 0x1 ;  /* 0x000000040000795c */ /* 0x002fea0000300000 */
.L_x_69:
[----:B-1----:R-:W-:Y:S01]  /*4080*/  ULEA UR4, UR28, UR21, 0x3 ;  /* 0x000000151c047291 */ /* 0x002fe2000f8e18ff */
[----:B------:R-:W-:Y:S04]  /*4090*/  MOV R0, UR22 ;  /* 0x0000001600007c02 */ /* 0x000fe80008000f00 */
[----:B------:R-:W-:Y:S04]  /*40a0*/  SHF.L.U32 R3, R0, 0x1f, RZ ;  /* 0x0000001f00037819 */ /* 0x000fe800000006ff */
[----:B------:R-:W1:Y:S02]  /*40b0*/  SYNCS.PHASECHK.TRANS64.TRYWAIT P0, [UR4+0x38020], R3 ;  /* 0x03802003ff0075a7 */ /* 0x000e640008001104 */
[----:B-1----:R-:W-:Y:S05]  /*40c0*/  @!P0 BRA `(.L_x_70) ;  /* 0x000001f400208947 */ /* 0x002fea0003800000 */
.L_x_447:
[----:B------:R-:W-:Y:S04]  /*40d0*/  UIADD3 UR6, UPT, UPT, UR28, 0x1, URZ ;  /* 0x000000011c067890 */ /* 0x000fe8000fffe0ff */
[----:B------:R-:W-:Y:S04]  /*40e0*/  UISETP.NE.AND UP0, UPT, UR6, 0x3, UPT ;  /* 0x000000030600788c */ /* 0x000fe8000bf05270 */
[----:B------:R-:W-:Y:S02]  /*40f0*/  USEL UR4, URZ, 0x1, UP0 ;  /* 0x00000001ff047887 */ /* 0x000fe40008000000 */
[----:B------:R-:W-:Y:S02]  /*4100*/  USEL UR6, UR6, URZ, UP0 ;  /* 0x000000ff06067287 */ /* 0x000fe40008000000 */
[----:B------:R-:W-:Y:S01]  /*4110*/  ULOP3.LUT UR22, UR22, UR4, URZ, 0x3c, !UPT ;  /* 0x0000000416167292 */ /* 0x000fe2000f8e3cff */
[----:B------:R-:W-:Y:S11]  /*4120*/  BRA.U UP5, `(.L_x_71) ;  /* 0x0000000105047547 */ /* 0x000ff6000b800000 */
[----:B------:R-:W-:Y:S05]  /*4130*/  BPT.TRAP 0x1 ;  /* 0x000000040000795c */ /* 0x000fea0000300000 */
.L_x_71:
[----:B-1----:R-:W-:Y:S04]  /*4140*/  MOV R0, UR32 ;  /* 0x0000002000007c02 */ /* 0x002fe80008000f00 */
[----:B------:R-:W-:Y:S04]  /*4150*/  SHF.L.U32 R3, R0, 0x1f, RZ ;  /* 0x0000001f00037819 */ /* 0x000fe800000006ff */
[----:B------:R-:W1:Y:S02]  /*4160*/  SYNCS.PHASECHK.TRANS64.TRYWAIT P0, [UR21+0x380a0], R3 ;  /* 0x0380a003ff0075a7 */ /* 0x000e640008001115 */
[----:B-1----:R-:W-:Y:S05]  /*4170*/  @!P0 BRA `(.L_x_72) ;  /* 0x000001f4000c8947 */ /* 0x002fea0003800000 */
.L_x_449:
[----:B------:R-:W-:Y:S05]  /*4180*/  BRA.U UP4, `(.L_x_73) ;  /* 0x0000000104047547 */ /* 0x000fea000b800000 */
[----:B------:R-:W-:Y:S05]  /*4190*/  BPT.TRAP 0x1 ;  /* 0x000000040000795c */ /* 0x000fea0000300000 */
.L_x_73:
[----:B------:R-:W-:Y:S01]  /*41a0*/  ULOP3.LUT UR7, UR30, 0x1, URZ, 0x3c, !UPT ;  /* 0x000000011e077892 */ /* 0x000fe2000f8e3cff */
[----:B------:R-:W-:Y:S02]  /*41b0*/  HFMA2 R4, -RZ, RZ, 0, 1.9073486328125e-06 ;  /* 0x00000020ff047431 */ /* 0x000fe400000001ff */
[----:B-1----:R-:W-:Y:S01]  /*41c0*/  IMAD.MOV.U32 R3, RZ, RZ, 0x100 ;  /* 0x00000100ff037424 */ /* 0x002fe200078e00ff */
[----:B------:R-:W-:Y:S02]  /*41d0*/  MOV R2, 0x28 ;  /* 0x0000002800027802 */ /* 0x000fe40000000f00 */
[----:B------:R-:W-:Y:S05]  /*41e0*/  IMAD.U32 R0, RZ, RZ, UR7 ;  /* 0x00000007ff007e24 */ /* 0x000fea000f8e00ff */
[----:B------:R-:W-:Y:S01]  /*41f0*/  SHF.L.U32 R7, R0, 0x1f, RZ ;  /* 0x0000001f00077819 */ /* 0x000fe200000006ff */
[----:B------:R-:W-:Y:S03]  /*4200*/  IMAD.MOV.U32 R0, RZ, RZ, 0x100 ;  /* 0x00000100ff007424 */ /* 0x000fe600078e00ff */
[----:B------:R-:W1:Y:S02]  /*4210*/  SYNCS.PHASECHK.TRANS64.TRYWAIT P0, [UR21+0x38058], R7 ;  /* 0x03805807ff0075a7 */ /* 0x000e640008001115 */
[----:B-1----:R-:W-:Y:S05]  /*4220*/  @!P0 BRA `(.L_x_74) ;  /* 0x000001f000f88947 */ /* 0x002fea0003800000 */
.L_x_451:
[----:B------:R-:W-:Y:S01]  /*4230*/  ULEA UR66, UR28, UR26, 0xb ;  /* 0x0000001a1c427291 */ /* 0x000fe2000f8e58ff */
[----:B------:R-:W-:Y:S01]  /*4240*/  R2UR UR18, R2 ;  /* 0x00000000021272ca */ /* 0x000fe200000e0000 */
[----:B------:R-:W-:Y:S01]  /*4250*/  IMAD.MOV.U32 R2, RZ, RZ, 0x38 ;  /* 0x00000038ff027424 */ /* 0x000fe200078e00ff */
        /* <DEDUP_REMOVED lines=15> */
[----:B------:R-:W-:Y:S01]  /*4350*/  R2UR UR16, R4 ;  /* 0x00000000041072ca */ /* 0x000fe200000e0000 */
[----:B------:R-:W-:Y:S01]  /*4360*/  IMAD.MOV.U32 R3, RZ, RZ, 0x100 ;  /* 0x00000100ff037424 */ /* 0x000fe200078e00ff */
[----:B------:R-:W-:Y:S01]  /*4370*/  UMOV UR50, 0x0 ;  /* 0x0000000000327882 */ /* 0x000fe20000000000 */
[----:B------:R-:W-:Y:S01]  /*4380*/  IMAD.MOV.U32 R0, RZ, RZ, 0x100 ;  /* 0x00000100ff007424 */ /* 0x000fe200078e00ff */
[----:B------:R-:W-:Y:S01]  /*4390*/  R2UR UR8, R2 ;  /* 0x00000000020872ca */ /* 0x000fe200000e0000 */
[----:B------:R-:W-:Y:S01]  /*43a0*/  IMAD.MOV.U32 R4, RZ, RZ, 0x40 ;  /* 0x00000040ff047424 */ /* 0x000fe200078e00ff */
[C---:B------:R-:W-:Y:S01]  /*43b0*/  R2UR UR17, R3.reuse ;  /* 0x00000000031172ca */ /* 0x040fe200000e0000 */
[----:B------:R-:W-:Y:S01]  /*43c0*/  IMAD.MOV.U32 R2, RZ, RZ, 0x58 ;  /* 0x00000058ff027424 */ /* 0x000fe200078e00ff */
[----:B------:R-:W-:Y:S01]  /*43d0*/  R2UR UR15, R0 ;  /* 0x00000000000f72ca */ /* 0x000fe200000e0000 */
[----:B------:R-:W-:Y:S01]  /*43e0*/  UMOV UR51, 0x8210490 ;  /* 0x0821049000337882 */ /* 0x000fe20000000000 */
[----:B------:R-:W-:Y:S01]  /*43f0*/  R2UR UR12, R4 ;  /* 0x00000000040c72ca */ /* 0x000fe200000e0000 */
[----:B------:R-:W-:Y:S01]  /*4400*/  UMOV UR67, 0x40004040 ;  /* 0x4000404000437882 */ /* 0x000fe20000000000 */
[----:B------:R-:W-:Y:S01]  /*4410*/  R2UR UR13, R3 ;  /* 0x00000000030d72ca */ /* 0x000fe200000e0000 */
[----:B------:R2:W-:Y:S01]  /*4420*/  UTCHMMA tmem[UR20], gdesc[UR66], tmem[UR34], tmem[UR50], idesc[UR51], UPT ;  /* 0x00ff3242140079ea */ /* 0x0005e2000b800022 */
        /* <DEDUP_REMOVED lines=33> */
[----:B--2---:R-:W-:Y:S05]  /*4640*/  BPT.TRAP 0x1 ;  /* 0x000000040000795c */ /* 0x004fea0000300000 */
.L_x_75:
[----:B--2---:R-:W-:Y:S02]  /*4650*/  UIADD3 UR9, UPT, UPT, UR21, 0x38090, URZ ;  /* 0x0003809015097890 */ /* 0x004fe4000fffe0ff */
[----:B------:R-:W-:Y:S01]  /*4660*/  ULOP3.LUT UR8, UR31, 0x1, URZ, 0x3c, !UPT ;  /* 0x000000011f087892 */ /* 0x000fe2000f8e3cff */
[----:B------:R-:W-:Y:S01]  /*4670*/  UMOV UR4, 0x1 ;  /* 0x0000000100047882 */ /* 0x000fe20000000000 */
[----:B------:R-:W-:Y:S05]  /*4680*/  UMOV UR5, UR28 ;  /* 0x0000001c00057c82 */ /* 0x000fea0008000000 */
[----:B------:R3:W-:Y:S01]  /*4690*/  UTCBAR [UR9], URZ ;  /* 0x000000ff090073e9 */ /* 0x0007e200080000ff */
[----:B------:R-:W-:Y:S05]  /*46a0*/  BRA.U UP2, `(.L_x_76) ;  /* 0xffffffe9022c7547 */ /* 0x000fea000b83ffff */
.L_x_57:
[----:B------:R-:W-:Y:S04]  /*46b0*/  BSSY.RECONVERGENT B0, `(.L_x_77) ;  /* 0x0000003000007945 */ /* 0x000fe80003800200 */
[----:B------:R-:W-:Y:S05]  /*46c0*/  @!P4 BRA `(.L_x_78) ;  /* 0x000000000004c947 */ /* 0x000fea0003800000 */
[----:B-1-3--:R-:W-:Y:S05]  /*46d0*/  BPT.TRAP 0x1 ;  /* 0x000000040000795c */ /* 0x00afea0000300000 */
.L_x_78:
[----:B-1-3--:R-:W-:Y:S05]  /*46e0*/  BSYNC.RECONVERGENT B0 ;  /* 0x0000000000007941 */ /* 0x00afea0003800200 */
.L_x_77:
[----:B------:R-:W-:Y:S01]  /*46f0*/  UIADD3 UR5, UPT, UPT, UR21, 0x38010, URZ ;  /* 0x0003801015057890 */ /* 0x000fe2000fffe0ff */
[----:B------:R-:W-:Y:S08]  /*4700*/  BSSY.RECONVERGENT B0, `(.L_x_79) ;  /* 0x0000004000007945 */ /* 0x000ff00003800200 */
[----:B------:R1:W-:Y:S01]  /*4710*/  UTCBAR [UR5], URZ ;  /* 0x000000ff050073e9 */ /* 0x0003e200080000ff */
[----:B------:R-:W-:Y:S05]  /*4720*/  @!P4 BRA `(.L_x_80) ;  /* 0x000000000004c947 */ /* 0x000fea0003800000 */
[----:B-1----:R-:W-:Y:S05]  /*4730*/  BPT.TRAP 0x1 ;  /* 0x000000040000795c */ /* 0x002fea0000300000 */
.L_x_80:
[----:B-1----:R-:W-:Y:S05]  /*4740*/  BSYNC.RECONVERGENT B0 ;  /* 0x0000000000007941 */ /* 0x002fea0003800200 */
.L_x_79:
[----:B------:R-:W-:-:S09]  /*4750*/  UIADD3 UR5, UPT, UPT, UR21, 0x38018, URZ ;  /* 0x0003801815057890 */ /* 0x000fd2000fffe0ff */
[----:B------:R1:W-:Y:S01]  /*4760*/  UTCBAR [UR5], URZ ;  /* 0x000000ff050073e9 */ /* 0x0003e200080000ff */
[----:B------:R-:W-:Y:S05]  /*4770*/  BRA.U UP5, `(.L_x_81) ;  /* 0x0000000105047547 */ /* 0x000fea000b800000 */
[----:B-1----:R-:W-:Y:S05]  /*4780*/  BPT.TRAP 0x1 ;  /* 0x000000040000795c */ /* 0x002fea0000300000 */
.L_x_81:
[----:B------:R-:W-:-:S04]  /*4790*/  MOV R3, UR32 ;  /* 0x0000002000037c02 */ /* 0x000fc80008000f00 */
[----:B------:R-:W-:-:S04]  /*47a0*/  SHF.L.U32 R3, R3, 0x1f, RZ ;  /* 0x0000001f03037819 */ /* 0x000fc800000006ff */
[----:B------:R-:W3:Y:S02]  /*47b0*/  SYNCS.PHASECHK.TRANS64.TRYWAIT P0, [UR21+0x380a8], R3 ;  /* 0x0380a803ff0075a7 */ /* 0x000ee40008001115 */
[----:B---3--:R-:W-:Y:S05]  /*47c0*/  @!P0 BRA `(.L_x_82) ;  /* 0x000001ec00b08947 */ /* 0x008fea0003800000 */
.L_x_453:
[----:B------:R-:W-:Y:S05]  /*47d0*/  BRA.U UP3, `(.L_x_83) ;  /* 0x0000000103047547 */ /* 0x000fea000b800000 */
[----:B-1----:R-:W-:Y:S05]  /*47e0*/  BPT.TRAP 0x1 ;  /* 0x000000040000795c */ /* 0x002fea0000300000 */
.L_x_83:
[----:B--2---:R-:W-:Y:S02]  /*47f0*/  IMAD.U32 R7, RZ, RZ, UR8 ;  /* 0x00000008ff077e24 */ /* 0x004fe4000f8e00ff */
[----:B------:R-:W-:Y:S02]  /*4800*/  HFMA2 R4, -RZ, RZ, 0, 9.5367431640625e-06 ;  /* 0x000000a0ff047431 */ /* 0x000fe400000001ff */
[----:B---3--:R-:W-:Y:S01]  /*4810*/  IMAD.MOV.U32 R3, RZ, RZ, 0x180 ;  /* 0x00000180ff037424 */ /* 0x008fe200078e00ff */
[----:B------:R-:W-:-:S04]  /*4820*/  SHF.L.U32 R7, R7, 0x1f, RZ ;  /* 0x0000001f07077819 */ /* 0x000fc800000006ff */
[----:B------:R-:W2:Y:S02]  /*4830*/  SYNCS.PHASECHK.TRANS64.TRYWAIT P0, [UR21+0x38068], R7 ;  /* 0x03806807ff0075a7 */ /* 0x000ea40008001115 */
[----:B--2---:R-:W-:Y:S05]  /*4840*/  @!P0 BRA `(.L_x_84) ;  /* 0x000001ec00a88947 */ /* 0x004fea0003800000 */
.L_x_455:
[----:B------:R-:W-:Y:S01]  /*4850*/  IMAD.MOV.U32 R2, RZ, RZ, 0xa8 ;  /* 0x000000a8ff027424 */ /* 0x000fe200078e00ff */
[----:B------:R-:W-:Y:S01]  /*4860*/  R2UR UR16, R4 ;  /* 0x00000000041072ca */ /* 0x000fe200000e0000 */
[----:B------:R-:W-:Y:S01]  /*4870*/  IMAD.MOV.U32 R4, RZ, RZ, 0xb0 ;  /* 0x000000b0ff047424 */ /* 0x000fe200078e00ff */
[----:B------:R-:W-:Y:S01]  /*4880*/  R2UR UR17, R3 ;  /* 0x00000000031172ca */ /* 0x000fe200000e0000 */
[----:B--2---:R-:W-:Y:S01]  /*4890*/  IMAD.MOV.U32 R0, RZ, RZ, 0x180 ;  /* 0x00000180ff007424 */ /* 0x004fe200078e00ff */
        /* <DEDUP_REMOVED lines=10> */
[----:B------:R-:W-:Y:S01]  /*4940*/  UISETP.NE.U32.AND UP0, UPT, UR4, URZ, UPT ;  /* 0x000000ff0400728c */ /* 0x000fe2000bf05070 */
[----:B------:R-:W-:Y:S01]  /*4950*/  R2UR UR11, R0 ;  /* 0x00000000000b72ca */ /* 0x000fe200000e0000 */
[----:B------:R-:W-:Y:S01]  /*4960*/  UIADD3 UR62, UPT, UPT, UR28, 0x80, URZ ;  /* 0x000000801c3e7890 */ /* 0x000fe2000fffe0ff */
[----:B-1----:R-:W-:Y:S01]  /*4970*/  R2UR UR5, R2 ;  /* 0x00000000020572ca */ /* 0x002fe200000e0000 */
[----:B------:R-:W-:Y:S01]  /*4980*/  IMAD.MOV.U32 R2, RZ, RZ, 0xd0 ;  /* 0x000000d0ff027424 */ /* 0x000fe200078e00ff */
[----:B------:R-:W-:Y:S01]  /*4990*/  R2UR UR8, R4 ;  /* 0x00000000040872ca */ /* 0x000fe200000e0000 */
[----:B------:R-:W-:Y:S01]  /*49a0*/  UIADD3 UR60, UPT, UPT, UR28, 0x100, URZ ;  /* 0x000001001c3c7890 */ /* 0x000fe2000fffe0ff */
[----:B------:R-:W-:Y:S01]  /*49b0*/  R2UR UR9, R3 ;  /* 0x00000000030972ca */ /* 0x000fe200000e0000 */
[----:B------:R-:W-:Y:S01]  /*49c0*/  UIADD3 UR58, UPT, UPT, UR28, 0x180, URZ ;  /* 0x000001801c3a7890 */ /* 0x000fe2000fffe0ff */
[----:B------:R-:W-:Y:S01]  /*49d0*/  R2UR UR19, R2 ;  /* 0x00000000021372ca */ /* 0x000fe200000e0000 */
[----:B------:R-:W-:Y:S01]  /*49e0*/  IMAD.MOV.U32 R2, RZ, RZ, 0xd8 ;  /* 0x000000d8ff027424 */ /* 0x000fe200078e00ff */
[C---:B------:R-:W-:Y:S01]  /*49f0*/  R2UR UR7, R0.reuse ;  /* 0x00000000000772ca */ /* 0x040fe200000e0000 */
[----:B------:R-:W-:Y:S01]  /*4a00*/  UIADD3 UR56, UPT, UPT, UR28, 0x200, URZ ;  /* 0x000002001c387890 */ /* 0x000fe2000fffe0ff */
[----:B------:R-:W-:Y:S01]  /*4a10*/  R2UR UR20, R0 ;  /* 0x00000000001472ca */ /* 0x000fe200000e0000 */
[----:B------:R-:W-:Y:S01]  /*4a20*/  UIADD3 UR54, UPT, UPT, UR28, 0x280, URZ ;  /* 0x000002801c367890 */ /* 0x000fe2000fffe0ff */
[----:B------:R-:W-:Y:S01]  /*4a30*/  R2UR UR4, R2 ;  /* 0x00000000020472ca */ /* 0x000fe200000e0000 */
[----:B------:R-:W-:Y:S01]  /*4a40*/  UIADD3 UR52, UPT, UPT, UR28, 0x300, URZ ;  /* 0x000003001c347890 */ /* 0x000fe2000fffe0ff */
[----:B------:R-:W-:Y:S01]  /*4a50*/  R2UR UR18, R0 ;  /* 0x00000000001272ca */ /* 0x000fe200000e0000 */
[----:B------:R-:W-:Y:S01]  /*4a60*/  UMOV UR48, 0x0 ;  /* 0x0000000000307882 */ /* 0x000fe20000000000 */
[----:B------:R-:W-:Y:S01]  /*4a70*/  UMOV UR49, 0x8210490 ;  /* 0x0821049000317882 */ /* 0x000fe20000000000 */
[----:B------:R-:W-:Y:S01]  /*4a80*/  UMOV UR29, 0x40004040 ;  /* 0x40004040001d7882 */ /* 0x000fe20000000000 */
[----:B------:R-:W-:Y:S01]  /*4a90*/  UIADD3 UR50, UPT, UPT, UR28, 0x380, URZ ;  /* 0x000003801c327890 */ /* 0x000fe2000fffe0ff */
[----:B------:R1:W-:Y:S01]  /*4aa0*/  UTCHMMA tmem[UR16], gdesc[UR28], tmem[UR17], tmem[UR48], idesc[UR49], UP0 ;  /* 0x00ff301c100079ea */ /* 0x0003e20008000011 */
        /* <DEDUP_REMOVED lines=30> */
.L_x_85:
[----:B-1----:R-:W-:-:S09]  /*4c90*/  UIADD3 UR4, UPT, UPT, UR21, 0x38098, URZ ;  /* 0x0003809815047890 */ /* 0x002fd2000fffe0ff */
[----:B------:R1:W-:Y:S01]  /*4ca0*/  UTCBAR [UR4], URZ ;  /* 0x000000ff040073e9 */ /* 0x0003e200080000ff */
[----:B------:R-:W-:Y:S05]  /*4cb0*/  BRA.U !UP1, `(.L_x_86) ;  /* 0x0000000109047547 */ /* 0x000fea000b800000 */
[----:B-1----:R-:W-:Y:S05]  /*4cc0*/  BPT.TRAP 0x1 ;  /* 0x000000040000795c */ /* 0x002fea0000300000 */
.L_x_86:
[----:B-1----:R-:W-:-:S04]  /*4cd0*/  ULEA UR4, UR27, UR21, 0x3 ;  /* 0x000000151b047291 */ /* 0x002fc8000f8e18ff */
[----:B------:R-:W-:-:S09]  /*4ce0*/  UIADD3 UR4, UPT, UPT, UR4, 0x38038, URZ ;  /* 0x0003803804047890 */ /* 0x000fd2000fffe0ff */
[----:B------:R1:W-:Y:S01]  /*4cf0*/  UTCBAR [UR4], URZ ;  /* 0x000000ff040073e9 */ /* 0x0003e200080000ff */
[----:B------:R-:W-:Y:S05]  /*4d00*/  BRA.U UP4, `(.L_x_87) ;  /* 0x0000000104047547 */ /* 0x000fea000b800000 */
[----:B-1----:R-:W-:Y:S05]  /*4d10*/  BPT.TRAP 0x1 ;  /* 0x000000040000795c */ /* 0x002fea0000300000 */
.L_x_87:
[----:B-1----:R-:W-:-:S09]  /*4d20*/  UIADD3 UR4, UPT, UPT, UR21, 0x38050, URZ ;  /* 0x0003805015047890 */ /* 0x002fd2000fffe0ff */
[----:B------:R1:W-:Y:S01]  /*4d30*/  UTCBAR [UR4], URZ ;  /* 0x000000ff040073e9 */ /* 0x0003e200080000ff */
[----:B------:R-:W-:Y:S05]  /*4d40*/  BRA.U UP3, `(.L_x_88) ;  /* 0x0000000103047547 */ /* 0x000fea000b800000 */
[----:B-1----:R-:W-:Y:S05]  /*4d50*/  BPT.TRAP 0x1 ;  /* 0x000000040000795c */ /* 0x002fea0000300000 */
.L_x_88:
[----:B------:R-:W-:Y:S01]  /*4d60*/  UIADD3 UR21, UPT, UPT, UR21, 0x38060, URZ ;  /* 0x0003806015157890 */ /* 0x000fe2000fffe0ff */
[----:B------:R-:W-:Y:S01]  /*4d70*/  LOP3.LUT R5, R5, 0x1, RZ, 0x3c, !PT ;  /* 0x0000000105057812 */ /* 0x000fe200078e3cff */
[----:B------:R-:W-:-:S07]  /*4d80*/  ULOP3.LUT UR32, UR32, 0x1, URZ, 0x3c, !UPT ;  /* 0x0000000120207892 */ /* 0x000fce000f8e3cff */
[----:B------:R2:W-:Y:S01]  /*4d90*/  UTCBAR [UR21], URZ ;  /* 0x000000ff150073e9 */ /* 0x0005e200080000ff */
[----:B------:R-:W-:Y:S02]  /*4da0*/  NOP ;  /* 0x0000000000007918 */ /* 0x000fe40000000000 */
.L_x_29:
[----:B------:R-:W3:Y:S01]  /*4db0*/  LDCU UR5, c[0x0][0x370] ;  /* 0x00006e00ff0577ac */ /* 0x000ee20008000800 */
[----:B-1----:R-:W1:Y:S01]  /*4dc0*/  LDCU UR4, c[0x0][0x900] ;  /* 0x00012000ff0477ac */ /* 0x002e620008000800 */
[----:B---3--:R-:W-:-:S04]  /*4dd0*/  UIADD3 UR33, UPT, UPT, UR5, UR33, URZ ;  /* 0x0000002105217290 */ /* 0x008fc8000fffe0ff */
[----:B-1----:R-:W-:-:S09]  /*4de0*/  UISETP.GE.AND UP0, UPT, UR33, UR4, UPT ;  /* 0x000000042100728c */ /* 0x002fd2000bf06270 */
[----:B------:R-:W-:Y:S05]  /*4df0*/  BRA.U !UP0, `(.L_x_89) ;  /* 0xffffffc908bc7547 */ /* 0x000fea000b83ffff */
[----:B--2---:R-:W-:Y:S05]  /*4e00*/  EXIT ;  /* 0x000000000000794d */ /* 0x004fea0003800000 */
.L_x_28:
[----:B------:R-:W-:-:S08]  /*4e10*/  NOP ;  /* 0x0000000000007918 */ /* 0x000fd00000000000 */
[----:B------:R-:W1:-:S00]  /*4e20*/  USETMAXREG.DEALLOC.CTAPOOL 0x60 ;  /* 0x00000060000079c8 */ /* 0x000e4000080e0500 */
[----:B-1----:R-:W1:Y:S01]  /*4e30*/  LDC R0, c[0x0][0x900] ;  /* 0x00024000ff007b82 */ /* 0x002e620000000800 */
[----:B------:R-:W-:Y:S02]  /*4e40*/  MOV R57, UR33 ;  /* 0x0000002100397c02 */ /* 0x000fe40008000f00 */
[----:B-1----:R-:W-:-:S13]  /*4e50*/  ISETP.LE.AND P0, PT, R0, UR33, PT ;  /* 0x0000002100007c0c */ /* 0x002fda000bf03270 */
[----:B------:R-:W-:Y:S05]  /*4e60*/  @P0 EXIT ;  /* 0x000000000000094d */ /* 0x000fea0003800000 */
[----:B------:R-:W1:Y:S01]  /*4e70*/  S2UR UR6, SR_CTAID.Z ;  /* 0x00000000000679c3 */ /* 0x000e620000002700 */
[----:B------:R-:W-:Y:S01]  /*4e80*/  LOP3.LUT P0, RZ, R3, 0x7f, RZ, 0xc0, !PT ;  /* 0x0000007f03ff7812 */ /* 0x000fe2000780c0ff */
[----:B------:R-:W-:Y:S01]  /*4e90*/  HFMA2 R23, -RZ, RZ, 0, 0 ;  /* 0x00000000ff177431 */ /* 0x000fe200000001ff */
[----:B------:R-:W-:Y:S01]  /*4ea0*/  BSSY B8, `(.L_x_90) ;  /* 0x0000ca3000087945 */ /* 0x000fe20003800000 */
[----:B------:R-:W-:Y:S01]  /*4eb0*/  MOV R56, 0x1 ;  /* 0x0000000100387802 */ /* 0x000fe20000000f00 */
[----:B------:R-:W2:Y:S03]  /*4ec0*/  LDCU.64 UR44, c[0x0][0x358] ;  /* 0x00006b00ff2c77ac */ /* 0x000ea60008000a00 */
[----:B------:R-:W1:Y:S01]  /*4ed0*/  LDC R2, c[0x0][0x370] ;  /* 0x0000dc00ff027b82 */ /* 0x000e620000000800 */
[----:B------:R-:W3:Y:S01]  /*4ee0*/  LDCU UR4, c[0x0][0x374] ;  /* 0x00006e80ff0477ac */ /* 0x000ee20008000800 */
[----:B------:R-:W-:Y:S01]  /*4ef0*/  UMOV UR42, URZ ;  /* 0x000000ff002a7c82 */ /* 0x000fe20008000000 */
[----:B------:R-:W-:-:S05]  /*4f00*/  UMOV UR38, URZ ;  /* 0x000000ff00267c82 */ /* 0x000fca0008000000 */
[----:B------:R-:W4:Y:S01]  /*4f10*/  S2UR UR5, SR_CTAID.Y ;  /* 0x00000000000579c3 */ /* 0x000f220000002600 */
[----:B-1----:R-:W-:-:S05]  /*4f20*/  IMAD R0, R2, UR6, RZ ;  /* 0x0000000602007c24 */ /* 0x002fca000f8e02ff */
[----:B------:R-:W-:Y:S01]  /*4f30*/  IADD3 R0, PT, PT, RZ, -R0, RZ ;  /* 0x80000000ff007210 */ /* 0x000fe20007ffe0ff */
[----:B----4-:R-:W-:-:S04]  /*4f40*/  IMAD R2, R2, UR5, R57 ;  /* 0x0000000502027c24 */ /* 0x010fc8000f8e0239 */
[----:B---3--:R-:W-:-:S05]  /*4f50*/  IMAD R5, R0, UR4, RZ ;  /* 0x0000000400057c24 */ /* 0x008fca000f8e02ff */
[----:B------:R-:W-:-:S04]  /*4f60*/  ISETP.NE.OR P0, PT, R2, R5, P0 ;  /* 0x000000050200720c */ /* 0x000fc80000705670 */
[----:B--2---:R-:W-:-:S09]  /*4f70*/  P2R R58, PR, RZ, 0x1 ;  /* 0x00000001ff3a7803 */ /* 0x004fd20000000000 */
.L_x_258:
[----:B------:R-:W-:Y:S05]  /*4f80*/  YIELD ;  /* 0x0000000000007946 */ /* 0x000fea0003800000 */
[----:B------:R-:W1:Y:S01]  /*4f90*/  LDC R6, c[0x0][0x904] ;  /* 0x00024100ff067b82 */ /* 0x000e620000000800 */
[----:B--2---:R-:W2:Y:S01]  /*4fa0*/  LDCU.64 UR4, c[0x0][0x908] ;  /* 0x00012100ff0477ac */ /* 0x004ea20008000a00 */
[----:B------:R-:W-:Y:S01]  /*4fb0*/  BSSY B7, `(.L_x_91) ;  /* 0x0000c8c000077945 */ /* 0x000fe20003800000 */
[----:B---3--:R-:W3:Y:S05]  /*4fc0*/  LDCU.64 UR6, c[0x0][0x920] ;  /* 0x00012400ff0677ac */ /* 0x008eea0008000a00 */
[----:B----4-:R-:W4:Y:S08]  /*4fd0*/  LDC.64 R4, c[0x0][0x918] ;  /* 0x00024600ff047b82 */ /* 0x010f300000000a00 */
[----:B------:R-:W5:Y:S01]  /*4fe0*/  LDC.64 R2, c[0x0][0x910] ;  /* 0x00024400ff027b82 */ /* 0x000f620000000a00 */
[----:B--2---:R-:W-:Y:S01]  /*4ff0*/  IMAD.HI.U32 R22, R57, UR4, RZ ;  /* 0x0000000439167c27 */ /* 0x004fe2000f8e00ff */
[----:B------:R-:W2:Y:S04]  /*5000*/  LDCU UR4, c[0x0][0x380] ;  /* 0x00007000ff0477ac */ /* 0x000ea80008000800 */
[----:B------:R-:W-:-:S02]  /*5010*/  SHF.R.U32.HI R22, RZ, UR5, R22 ;  /* 0x00000005ff167c19 */ /* 0x000fc40008011616 */
[----:B-1----:R-:W-:-:S04]  /*5020*/  ISETP.NE.AND P0, PT, R6, 0x1, PT ;  /* 0x000000010600780c */ /* 0x002fc80003f05270 */
[----:B------:R-:W-:Y:S02]  /*5030*/  SEL R22, R57, R22, !P0 ;  /* 0x0000001639167207 */ /* 0x000fe40004000000 */
[----:B----4-:R-:W-:-:S03]  /*5040*/  ISETP.NE.AND P0, PT, R5, 0x1, PT ;  /* 0x000000010500780c */ /* 0x010fc60003f05270 */
[----:B---3--:R-:W-:-:S05]  /*5050*/  IMAD.HI.U32 R7, R22, UR6, RZ ;  /* 0x0000000616077c27 */ /* 0x008fca000f8e00ff */
[----:B------:R-:W-:-:S04]  /*5060*/  SHF.R.U32.HI R7, RZ, UR7, R7 ;  /* 0x00000007ff077c19 */ /* 0x000fc80008011607 */
[----:B------:R-:W-:Y:S01]  /*5070*/  SEL R0, R22, R7, !P0 ;  /* 0x0000000716007207 */ /* 0x000fe20004000000 */
[----:B------:R-:W-:Y:S01]  /*5080*/  IMAD.MOV R7, RZ, RZ, -R22 ;  /* 0x000000ffff077224 */ /* 0x000fe200078e0a16 */
[----:B-----5:R-:W-:-:S03]  /*5090*/  ISETP.NE.AND P0, PT, R2, 0x1, PT ;  /* 0x000000010200780c */ /* 0x020fc60003f05270 */
[----:B------:R-:W-:-:S04]  /*50a0*/  IMAD.HI.U32 R3, R0, R3, RZ ;  /* 0x0000000300037227 */ /* 0x000fc800078e00ff */
[----:B------:R-:W-:Y:S01]  /*50b0*/  IMAD R7, R6, R7, R57 ;  /* 0x0000000706077224 */ /* 0x000fe200078e0239 */
[----:B------:R-:W-:-:S03]  /*50c0*/  SHF.R.U32.HI R3, RZ, R4, R3 ;  /* 0x00000004ff037219 */ /* 0x000fc60000011603 */
[----:B------:R-:W-:Y:S01]  /*50d0*/  IMAD.SHL.U32 R4, R7, 0x100, RZ ;  /* 0x0000010007047824 */ /* 0x000fe200078e00ff */
[----:B------:R-:W-:-:S04]  /*50e0*/  SEL R3, R0, R3, !P0 ;  /* 0x0000000300037207 */ /* 0x000fc80004000000 */
[----:B--2---:R-:W-:Y:S01]  /*50f0*/  ISETP.GE.AND P0, PT, R4, UR4, PT ;  /* 0x0000000404007c0c */ /* 0x004fe2000bf06270 */
[----:B------:R-:W-:Y:S02]  /*5100*/  IMAD.MOV R4, RZ, RZ, -R0 ;  /* 0x000000ffff047224 */ /* 0x000fe400078e0a00 */
[----:B------:R-:W-:Y:S02]  /*5110*/  IMAD.MOV R3, RZ, RZ, -R3 ;  /* 0x000000ffff037224 */ /* 0x000fe400078e0a03 */
[----:B------:R-:W-:Y:S02]  /*5120*/  IMAD R22, R5, R4, R22 ;  /* 0x0000000405167224 */ /* 0x000fe400078e0216 */
[----:B------:R-:W-:-:S06]  /*5130*/  IMAD R2, R2, R3, R0 ;  /* 0x0000000302027224 */ /* 0x000fcc00078e0200 */
[----:B------:R-:W-:Y:S05]  /*5140*/  @P0 BRA `(.L_x_92) ;  /* 0x000000c400c80947 */ /* 0x000fea0003800000 */
[----:B------:R-:W1:Y:S02]  /*5150*/  LDCU UR5, c[0x0][0x384] ;  /* 0x00007080ff0577ac */ /* 0x000e640008000800 */
[----:B-1----:R-:W-:-:S09]  /*5160*/  UISETP.NE.AND UP0, UPT, UR5, URZ, UPT ;  /* 0x000000ff0500728c */ /* 0x002fd2000bf05270 */
[----:B------:R-:W-:Y:S05]  /*5170*/  BRA.U UP0, `(.L_x_93) ;  /* 0x0000005900307547 */ /* 0x000fea000b800000 */
[----:B------:R-:W-:-:S09]  /*5180*/  UISETP.NE.AND UP0, UPT, UR41, URZ, UPT ;  /* 0x000000ff2900728c */ /* 0x000fd2000bf05270 */
[----:B------:R-:W-:Y:S05]  /*5190*/  BRA.U UP0, `(.L_x_94) ;  /* 0x0000000100047547 */ /* 0x000fea000b800000 */
[----:B------:R-:W-:Y:S05]  /*51a0*/  BPT.TRAP 0x1 ;  /* 0x000000040000795c */ /* 0x000fea0000300000 */
.L_x_94:
[----:B------:R-:W1:Y:S01]  /*51b0*/  S2R R16, SR_CgaCtaId ;  /* 0x0000000000107919 */ /* 0x000e620000008800 */
[----:B------:R-:W-:Y:S01]  /*51c0*/  MOV R5, 0x400 ;  /* 0x0000040000057802 */ /* 0x000fe20000000f00 */
[----:B------:R-:W-:Y:S01]  /*51d0*/  BSSY B0, `(.L_x_95) ;  /* 0x0000005000007945 */ /* 0x000fe20003800000 */
[----:B------:R-:W-:Y:S02]  /*51e0*/  SHF.L.U32 R3, R56, 0x1f, RZ ;  /* 0x0000001f38037819 */ /* 0x000fe400000006ff */
[----:B-1----:R-:W-:-:S04]  /*51f0*/  LEA R16, R16, R5, 0x18 ;  /* 0x0000000510107211 */ /* 0x002fc800078ec0ff */
[----:B------:R-:W1:Y:S02]  /*5200*/  SYNCS.PHASECHK.TRANS64.TRYWAIT P0, [R16+URZ+0x380c0], R3 ;  /* 0x0380c003100075a7 */ /* 0x000e6400080011ff */
[----:B-1----:R-:W-:Y:S05]  /*5210*/  @!P0 BRA `(.L_x_96) ;  /* 0x000001e4004c8947 */ /* 0x002fea0003800000 */
.L_x_456:
[----:B------:R-:W-:Y:S05]  /*5220*/  BSYNC B0 ;  /* 0x0000000000007941 */ /* 0x000fea0003800000 */
.L_x_95:
[----:B------:R-:W-:Y:S01]  /*5230*/  ISETP.NE.AND P0, PT, R58, RZ, PT ;  /* 0x000000ff3a00720c */ /* 0x000fe20003f05270 */
[----:B------:R-:W-:-:S12]  /*5240*/  BSSY.RECONVERGENT B6, `(.L_x_97) ;  /* 0x0000233000067945 */ /* 0x000fd80003800200 */
[----:B------:R-:W-:Y:S05]  /*5250*/  @P0 BRA `(.L_x_98) ;  /* 0x0000002000c40947 */ /* 0x000fea0003800000 */
[----:B------:R-:W2:Y:S01]  /*5260*/  LDC.64 R10, c[0x4][0xa0] ;  /* 0x01002800ff0a7b82 */ /* 0x000ea20000000a00 */
[----:B------:R-:W-:Y:S01]  /*5270*/  MOV R17, 0x0 ;  /* 0x0000000000117802 */ /* 0x000fe20000000f00 */
[----:B------:R-:W3:Y:S01]  /*5280*/  LDCU.64 UR4, c[0x4][0xd0] ;  /* 0x01001a00ff0477ac */ /* 0x000ee20008000a00 */
[----:B------:R-:W-:Y:S02]  /*5290*/  MOV R6, UR37 ;  /* 0x0000002500067c02 */ /* 0x000fe40008000f00 */
[----:B------:R-:W-:-:S03]  /*52a0*/  MOV R7, UR36 ;  /* 0x0000002400077c02 */ /* 0x000fc60008000f00 */
[----:B------:R4:W1:Y:S01]  /*52b0*/  LDC.64 R8, c[0x4][R17] ;  /* 0x0100000011087b82 */ /* 0x0008620000000a00 */
[----:B---3--:R-:W-:Y:S02]  /*52c0*/  IMAD.U32 R4, RZ, RZ, UR4 ;  /* 0x00000004ff047e24 */ /* 0x008fe4000f8e00ff */
[----:B------:R-:W-:Y:S01]  /*52d0*/  IMAD.U32 R5, RZ, RZ, UR5 ;  /* 0x00000005ff057e24 */ /* 0x000fe2000f8e00ff */
[----:B--2---:R4:W-:Y:S04]  /*52e0*/  STL.64 [R1], R10 ;  /* 0x0000000a01007387 */ /* 0x0049e80000100a00 */
[----:B------:R-:W-:-:S07]  /*52f0*/  LEPC R20, `(.L_x_99) ;  /* 0x000000001014794e */ /* 0x000fce0000000000 */
[----:B-1--4-:R-:W-:Y:S05]  /*5300*/  CALL.ABS.NOINC R8 ;  /* 0x0000000008007343 */ /* 0x012fea0003c00000 */
.L_x_99:
[----:B------:R-:W-:Y:S01]  /*5310*/  IMAD.MOV.U32 R8, RZ, RZ, 0x3 ;  /* 0x00000003ff087424 */ /* 0x000fe200078e00ff */
[----:B------:R1:W2:Y:S01]  /*5320*/  LDC.64 R10, c[0x4][R17] ;  /* 0x01000000110a7b82 */ /* 0x0002a20000000a00 */
[----:B------:R-:W-:Y:S01]  /*5330*/  IMAD.MOV.U32 R9, RZ, RZ, 0x4 ;  /* 0x00000004ff097424 */ /* 0x000fe200078e00ff */
[----:B------:R-:W3:Y:S01]  /*5340*/  LDCU.64 UR4, c[0x4][0xe8] ;  /* 0x01001d00ff0477ac */ /* 0x000ee20008000a00 */
[----:B------:R-:W-:Y:S01]  /*5350*/  MOV R6, UR37 ;  /* 0x0000002500067c02 */ /* 0x000fe20008000f00 */
[----:B------:R1:W-:Y:S01]  /*5360*/  STL [R1+0x8], R8 ;  /* 0x0000080801007387 */ /* 0x0003e20000100800 */
[----:B------:R-:W-:-:S03]  /*5370*/  MOV R7, UR36 ;  /* 0x0000002400077c02 */ /* 0x000fc60008000f00 */
[----:B------:R1:W-:Y:S01]  /*5380*/  STL.64 [R1], R8 ;  /* 0x0000000801007387 */ /* 0x0003e20000100a00 */
[----:B---3--:R-:W-:Y:S01]  /*5390*/  MOV R4, UR4 ;  /* 0x0000000400047c02 */ /* 0x008fe20008000f00 */
[----:B------:R-:W-:Y:S02]  /*53a0*/  IMAD.U32 R5, RZ, RZ, UR5 ;  /* 0x00000005ff057e24 */ /* 0x000fe4000f8e00ff */
[----:B------:R-:W-:-:S07]  /*53b0*/  LEPC R20, `(.L_x_100) ;  /* 0x000000001014794e */ /* 0x000fce0000000000 */
[----:B-12---:R-:W-:Y:S05]  /*53c0*/  CALL.ABS.NOINC R10 ;  /* 0x000000000a007343 */ /* 0x006fea0003c00000 */
.L_x_100:
[----:B------:R1:W2:Y:S01]  /*53d0*/  LDC.64 R8, c[0x4][R17] ;  /* 0x0100000011087b82 */ /* 0x0002a20000000a00 */
[----:B------:R-:W3:Y:S01]  /*53e0*/  LDCU.64 UR4, c[0x4][0xe0] ;  /* 0x01001c00ff0477ac */ /* 0x000ee20008000a00 */
[----:B------:R-:W-:Y:S01]  /*53f0*/  CS2R R6, SRZ ;  /* 0x0000000000067805 */ /* 0x000fe2000001ff00 */
[----:B---3--:R-:W-:Y:S01]  /*5400*/  IMAD.U32 R4, RZ, RZ, UR4 ;  /* 0x00000004ff047e24 */ /* 0x008fe2000f8e00ff */
[----:B------:R-:W-:-:S04]  /*5410*/  MOV R5, UR5 ;  /* 0x0000000500057c02 */ /* 0x000fc80008000f00 */
[----:B------:R-:W-:-:S07]  /*5420*/  LEPC R20, `(.L_x_101) ;  /* 0x000000001014794e */ /* 0x000fce0000000000 */
[----:B-12---:R-:W-:Y:S05]  /*5430*/  CALL.ABS.NOINC R8 ;  /* 0x0000000008007343 */ /* 0x006fea0003c00000 */
.L_x_101:
[----:B------:R1:W2:Y:S01]  /*5440*/  LDC.64 R8, c[0x4][R17] ;  /* 0x0100000011087b82 */ /* 0x0002a20000000a00 */
[----:B------:R-:W3:Y:S01]  /*5450*/  LDCU.64 UR4, c[0x4][0xf0] ;  /* 0x01001e00ff0477ac */ /* 0x000ee20008000a00 */
[----:B------:R-:W-:Y:S01]  /*5460*/  CS2R R6, SRZ ;  /* 0x0000000000067805 */ /* 0x000fe2000001ff00 */
[----:B---3--:R-:W-:Y:S01]  /*5470*/  IMAD.U32 R4, RZ, RZ, UR4 ;  /* 0x00000004ff047e24 */ /* 0x008fe2000f8e00ff */
[----:B------:R-:W-:-:S04]  /*5480*/  MOV R5, UR5 ;  /* 0x0000000500057c02 */ /* 0x000fc80008000f00 */
[----:B------:R-:W-:-:S07]  /*5490*/  LEPC R20, `(.L_x_102) ;  /* 0x000000001014794e */ /* 0x000fce0000000000 */
[----:B-12---:R-:W-:Y:S05]  /*54a0*/  CALL.ABS.NOINC R8 ;  /* 0x0000000008007343 */ /* 0x006fea0003c00000 */
.L_x_102:
[----:B------:R1:W2:Y:S01]  /*54b0*/  LDC.64 R8, c[0x4][R17] ;  /* 0x0100000011087b82 */ /* 0x0002a20000000a00 */
[----:B------:R-:W3:Y:S01]  /*54c0*/  LDCU.64 UR4, c[0x4][0xf8] ;  /* 0x01001f00ff0477ac */ /* 0x000ee20008000a00 */
[----:B------:R-:W-:Y:S01]  /*54d0*/  CS2R R6, SRZ ;  /* 0x0000000000067805 */ /* 0x000fe2000001ff00 */
[----:B---3--:R-:W-:Y:S01]  /*54e0*/  IMAD.U32 R4, RZ, RZ, UR4 ;  /* 0x00000004ff047e24 */ /* 0x008fe2000f8e00ff */
[----:B------:R-:W-:-:S04]  /*54f0*/  MOV R5, UR5 ;  /* 0x0000000500057c02 */ /* 0x000fc80008000f00 */
[----:B------:R-:W-:-:S07]  /*5500*/  LEPC R20, `(.L_x_103) ;  /* 0x000000001014794e */ /* 0x000fce0000000000 */
[----:B-12---:R-:W-:Y:S05]  /*5510*/  CALL.ABS.NOINC R8 ;  /* 0x0000000008007343 */ /* 0x006fea0003c00000 */
.L_x_103:
[----:B------:R-:W-:Y:S01]  /*5520*/  HFMA2 R0, -RZ, RZ, 0, 9.5367431640625e-07 ;  /* 0x00000010ff007431 */ /* 0x000fe200000001ff */
[----:B------:R1:W2:Y:S01]  /*5530*/  LDC.64 R8, c[0x4][R17] ;  /* 0x0100000011087b82 */ /* 0x0002a20000000a00 */
[----:B------:R-:W3:Y:S01]  /*5540*/  LDCU.64 UR4, c[0x4][0xc8] ;  /* 0x01001900ff0477ac */ /* 0x000ee20008000a00 */
[----:B------:R-:W-:Y:S01]  /*5550*/  MOV R6, UR37 ;  /* 0x0000002500067c02 */ /* 0x000fe20008000f00 */
[----:B------:R-:W-:Y:S01]  /*5560*/  IMAD.U32 R7, RZ, RZ, UR36 ;  /* 0x00000024ff077e24 */ /* 0x000fe2000f8e00ff */
[----:B------:R1:W-:Y:S01]  /*5570*/  STL [R1], R0 ;  /* 0x0000000001007387 */ /* 0x0003e20000100800 */
[----:B---3--:R-:W-:Y:S01]  /*5580*/  MOV R4, UR4 ;  /* 0x0000000400047c02 */ /* 0x008fe20008000f00 */
[----:B------:R-:W-:-:S04]  /*5590*/  IMAD.U32 R5, RZ, RZ, UR5 ;  /* 0x00000005ff057e24 */ /* 0x000fc8000f8e00ff */
[----:B------:R-:W-:-:S07]  /*55a0*/  LEPC R20, `(.L_x_104) ;  /* 0x000000001014794e */ /* 0x000fce0000000000 */
[----:B-12---:R-:W-:Y:S05]  /*55b0*/  CALL.ABS.NOINC R8 ;  /* 0x0000000008007343 */ /* 0x006fea0003c00000 */
.L_x_104:
[----:B------:R-:W1:Y:S01]  /*55c0*/  S2R R3, SR_SWINHI ;  /* 0x0000000000037919 */ /* 0x000e620000002f00 */
[----:B------:R2:W3:Y:S01]  /*55d0*/  LDC.64 R8, c[0x4][R17] ;  /* 0x0100000011087b82 */ /* 0x0004e20000000a00 */
[----:B------:R-:W4:Y:S01]  /*55e0*/  LDCU.64 UR4, c[0x4][0x100] ;  /* 0x01002000ff0477ac */ /* 0x000f220008000a00 */
[----:B------:R-:W-:Y:S01]  /*55f0*/  MOV R6, UR37 ;  /* 0x0000002500067c02 */ /* 0x000fe20008000f00 */
[----:B------:R-:W-:Y:S01]  /*5600*/  IMAD.U32 R7, RZ, RZ, UR36 ;  /* 0x00000024ff077e24 */ /* 0x000fe2000f8e00ff */
[----:B------:R-:W-:Y:S02]  /*5610*/  MOV R4, R16 ;  /* 0x0000001000047202 */ /* 0x000fe40000000f00 */
[----:B-1----:R-:W-:Y:S02]  /*5620*/  MOV R5, R3 ;  /* 0x0000000300057202 */ /* 0x002fe40000000f00 */
[----:B------:R-:W-:Y:S02]  /*5630*/  IADD3 R10, P0, PT, R4, 0x28000, RZ ;  /* 0x00028000040a7810 */ /* 0x000fe40007f1e0ff */
[----:B----4-:R-:W-:-:S03]  /*5640*/  MOV R4, UR4 ;  /* 0x0000000400047c02 */ /* 0x010fc60008000f00 */
[----:B------:R-:W-:Y:S02]  /*5650*/  IMAD.X R11, RZ, RZ, R5, P0 ;  /* 0x000000ffff0b7224 */ /* 0x000fe400000e0605 */
[----:B------:R-:W-:-:S03]  /*5660*/  IMAD.U32 R5, RZ, RZ, UR5 ;  /* 0x00000005ff057e24 */ /* 0x000fc6000f8e00ff */
[----:B------:R2:W-:Y:S04]  /*5670*/  STL.64 [R1], R10 ;  /* 0x0000000a01007387 */ /* 0x0005e80000100a00 */
[----:B------:R-:W-:-:S07]  /*5680*/  LEPC R20, `(.L_x_105) ;  /* 0x000000001014794e */ /* 0x000fce0000000000 */
[----:B--23--:R-:W-:Y:S05]  /*5690*/  CALL.ABS.NOINC R8 ;  /* 0x0000000008007343 */ /* 0x00cfea0003c00000 */
.L_x_105:
[----:B------:R-:W1:Y:S01]  /*56a0*/  LDC.64 R10, c[0x4][0xd8] ;  /* 0x01003600ff0a7b82 */ /* 0x000e620000000a00 */
[----:B------:R-:W2:Y:S01]  /*56b0*/  LDCU.64 UR4, c[0x4][0xd0] ;  /* 0x01001a00ff0477ac */ /* 0x000ea20008000a00 */
[----:B------:R-:W-:Y:S02]  /*56c0*/  MOV R6, UR37 ;  /* 0x0000002500067c02 */ /* 0x000fe40008000f00 */
[----:B------:R-:W-:-:S04]  /*56d0*/  MOV R7, UR36 ;  /* 0x0000002400077c02 */ /* 0x000fc80008000f00 */
[----:B------:R3:W4:Y:S01]  /*56e0*/  LDC.64 R8, c[0x4][R17] ;  /* 0x0100000011087b82 */ /* 0x0007220000000a00 */
[----:B--2---:R-:W-:Y:S02]  /*56f0*/  IMAD.U32 R4, RZ, RZ, UR4 ;  /* 0x00000004ff047e24 */ /* 0x004fe4000f8e00ff */
[----:B------:R-:W-:Y:S01]  /*5700*/  IMAD.U32 R5, RZ, RZ, UR5 ;  /* 0x00000005ff057e24 */ /* 0x000fe2000f8e00ff */
[----:B-1----:R3:W-:Y:S04]  /*5710*/  STL.64 [R1], R10 ;  /* 0x0000000a01007387 */ /* 0x0027e80000100a00 */
[----:B------:R-:W-:-:S07]  /*5720*/  LEPC R20, `(.L_x_106) ;  /* 0x000000001014794e */ /* 0x000fce0000000000 */
[----:B---34-:R-:W-:Y:S05]  /*5730*/  CALL.ABS.NOINC R8 ;  /* 0x0000000008007343 */ /* 0x018fea0003c00000 */
.L_x_106:
[----:B------:R-:W-:Y:S01]  /*5740*/  HFMA2 R0, -RZ, RZ, 0, 2.384185791015625e-06 ;  /* 0x00000028ff007431 */ /* 0x000fe200000001ff */
        /* <DEDUP_REMOVED lines=9> */
.L_x_107:
        /* <DEDUP_REMOVED lines=10> */
.L_x_108:
[----:B------:R1:W2:Y:S01]  /*5880*/  LDC.64 R8, c[0x4][R17] ;  /* 0x0100000011087b82 */ /* 0x0002a20000000a00 */
[----:B------:R-:W3:Y:S01]  /*5890*/  LDCU.64 UR4, c[0x4][0xe0] ;  /* 0x01001c00ff0477ac */ /* 0x000ee20008000a00 */
[----:B------:R-:W-:Y:S01]  /*58a0*/  CS2R R6, SRZ ;  /* 0x0000000000067805 */ /* 0x000fe2000001ff00 */
[----:B---3--:R-:W-:Y:S01]  /*58b0*/  IMAD.U32 R4, RZ, RZ, UR4 ;  /* 0x00000004ff047e24 */ /* 0x008fe2000f8e00ff */
[----:B------:R-:W-:-:S04]  /*58c0*/  MOV R5, UR5 ;  /* 0x0000000500057c02 */ /* 0x000fc80008000f00 */
[----:B------:R-:W-:-:S07]  /*58d0*/  LEPC R20, `(.L_x_109) ;  /* 0x000000001014794e */ /* 0x000fce0000000000 */
[----:B-12---:R-:W-:Y:S05]  /*58e0*/  CALL.ABS.NOINC R8 ;  /* 0x0000000008007343 */ /* 0x006fea0003c00000 */
.L_x_109:
[----:B------:R-:W-:Y:S01]  /*58f0*/  HFMA2 R0, -RZ, RZ, 0, 4.76837158203125e-07 ;  /* 0x00000008ff007431 */ /* 0x000fe200000001ff */
        /* <DEDUP_REMOVED lines=9> */
.L_x_110:
[----:B------:R-:W-:Y:S01]  /*5990*/  HFMA2 R0, -RZ, RZ, 0, 2.6226043701171875e-06 ;  /* 0x0000002cff007431 */ /* 0x000fe200000001ff */
        /* <DEDUP_REMOVED lines=9> */
.L_x_111:
[----:B------:R1:W2:Y:S01]  /*5a30*/  LDC.64 R8, c[0x4][R17] ;  /* 0x0100000011087b82 */ /* 0x0002a20000000a00 */
[----:B------:R-:W3:Y:S01]  /*5a40*/  LDCU.64 UR4, c[0x4][0xe0] ;  /* 0x01001c00ff0477ac */ /* 0x000ee20008000a00 */
[----:B------:R-:W-:Y:S01]  /*5a50*/  CS2R R6, SRZ ;  /* 0x0000000000067805 */ /* 0x000fe2000001ff00 */
[----:B---3--:R-:W-:Y:S01]  /*5a60*/  IMAD.U32 R4, RZ, RZ, UR4 ;  /* 0x00000004ff047e24 */ /* 0x008fe2000f8e00ff */
[----:B------:R-:W-:-:S04]  /*5a70*/  MOV R5, UR5 ;  /* 0x0000000500057c02 */ /* 0x000fc80008000f00 */
[----:B------:R-:W-:-:S07]  /*5a80*/  LEPC R20, `(.L_x_112) ;  /* 0x000000001014794e */ /* 0x000fce0000000000 */
[----:B-12---:R-:W-:Y:S05]  /*5a90*/  CALL.ABS.NOINC R8 ;  /* 0x0000000008007343 */ /* 0x006fea0003c00000 */
.L_x_112:
        /* <DEDUP_REMOVED lines=10> */
.L_x_113:
[----:B------:R-:W-:Y:S01]  /*5b40*/  HFMA2 R0, -RZ, RZ, 0, 2.443790435791015625e-06 ;  /* 0x00000029ff007431 */ /* 0x000fe200000001ff */
        /* <DEDUP_REMOVED lines=9> */
.L_x_114:
        /* <DEDUP_REMOVED lines=10> */
.L_x_115:
        /* <DEDUP_REMOVED lines=10> */
.L_x_116:
[----:B------:R1:W2:Y:S01]  /*5d20*/  LDC.64 R8, c[0x4][R17] ;  /* 0x0100000011087b82 */ /* 0x0002a20000000a00 */
[----:B------:R-:W3:Y:S01]  /*5d30*/  LDCU.64 UR4, c[0x4][0xe0] ;  /* 0x01001c00ff0477ac */ /* 0x000ee20008000a00 */
[----:B------:R-:W-:Y:S01]  /*5d40*/  CS2R R6, SRZ ;  /* 0x0000000000067805 */ /* 0x000fe2000001ff00 */
[----:B---3--:R-:W-:Y:S01]  /*5d50*/  IMAD.U32 R4, RZ, RZ, UR4 ;  /* 0x00000004ff047e24 */ /* 0x008fe2000f8e00ff */
[----:B------:R-:W-:-:S04]  /*5d60*/  MOV R5, UR5 ;  /* 0x0000000500057c02 */ /* 0x000fc80008000f00 */
[----:B------:R-:W-:-:S07]  /*5d70*/  LEPC R20, `(.L_x_117) ;  /* 0x000000001014794e */ /* 0x000fce0000000000 */
[----:B-12---:R-:W-:Y:S05]  /*5d80*/  CALL.ABS.NOINC R8 ;  /* 0x0000000008007343 */ /* 0x006fea0003c00000 */
.L_x_117:
[----:B------:R-:W-:Y:S01]  /*5d90*/  HFMA2 R0, -RZ, RZ, 0, 3.814697265625e-06 ;  /* 0x00000040ff007431 */ /* 0x000fe200000001ff */
        /* <DEDUP_REMOVED lines=9> */
.L_x_118:
        /* <DEDUP_REMOVED lines=10> */
.L_x_119:
[----:B------:R1:W2:Y:S01]  /*5ed0*/  LDC.64 R8, c[0x4][R17] ;  /* 0x0100000011087b82 */ /* 0x0002a20000000a00 */
[----:B------:R-:W3:Y:S01]  /*5ee0*/  LDCU.64 UR4, c[0x4][0xe0] ;  /* 0x01001c00ff0477ac */ /* 0x000ee20008000a00 */
[----:B------:R-:W-:Y:S01]  /*5ef0*/  CS2R R6, SRZ ;  /* 0x0000000000067805 */ /* 0x000fe2000001ff00 */
[----:B---3--:R-:W-:Y:S01]  /*5f00*/  IMAD.U32 R4, RZ, RZ, UR4 ;  /* 0x00000004ff047e24 */ /* 0x008fe2000f8e00ff */
[----:B------:R-:W-:-:S04]  /*5f10*/  MOV R5, UR5 ;  /* 0x0000000500057c02 */ /* 0x000fc80008000f00 */
[----:B------:R-:W-:-:S07]  /*5f20*/  LEPC R20, `(.L_x_120) ;  /* 0x000000001014794e */ /* 0x000fce0000000000 */
[----:B-12---:R-:W-:Y:S05]  /*5f30*/  CALL.ABS.NOINC R8 ;  /* 0x0000000008007343 */ /* 0x006fea0003c00000 */
.L_x_120:
[----:B------:R-:W-:Y:S01]  /*5f40*/  HFMA2 R0, -RZ, RZ, 0, 1.1920928955078125e-07 ;  /* 0x00000002ff007431 */ /* 0x000fe200000001ff */
        /* <DEDUP_REMOVED lines=9> */
.L_x_121:
        /* <DEDUP_REMOVED lines=10> */
.L_x_122:
        /* <DEDUP_REMOVED lines=10> */
.L_x_123:
        /* <DEDUP_REMOVED lines=10> */
.L_x_124:
[----:B------:R1:W2:Y:S01]  /*61c0*/  LDC.64 R8, c[0x4][R17] ;  /* 0x0100000011087b82 */ /* 0x0002a20000000a00 */
[----:B------:R-:W3:Y:S01]  /*61d0*/  LDCU.64 UR4, c[0x4][0xe0] ;  /* 0x01001c00ff0477ac */ /* 0x000ee20008000a00 */
[----:B------:R-:W-:Y:S01]  /*61e0*/  CS2R R6, SRZ ;  /* 0x0000000000067805 */ /* 0x000fe2000001ff00 */
[----:B---3--:R-:W-:Y:S01]  /*61f0*/  IMAD.U32 R4, RZ, RZ, UR4 ;  /* 0x00000004ff047e24 */ /* 0x008fe2000f8e00ff */
[----:B------:R-:W-:-:S04]  /*6200*/  MOV R5, UR5 ;  /* 0x0000000500057c02 */ /* 0x000fc80008000f00 */
[----:B------:R-:W-:-:S07]  /*6210*/  LEPC R20, `(.L_x_125) ;  /* 0x000000001014794e */ /* 0x000fce0000000000 */
[----:B-12---:R-:W-:Y:S05]  /*6220*/  CALL.ABS.NOINC R8 ;  /* 0x0000000008007343 */ /* 0x006fea0003c00000 */
.L_x_125:
[----:B------:R-:W-:Y:S01]  /*6230*/  HFMA2 R0, -RZ, RZ, 0, 5.9604644775390625e-08 ;  /* 0x00000001ff007431 */ /* 0x000fe200000001ff */
        /* <DEDUP_REMOVED lines=9> */
.L_x_126:
        /* <DEDUP_REMOVED lines=10> */
.L_x_127:
[----:B------:R1:W2:Y:S01]  /*6370*/  LDC.64 R8, c[0x4][R17] ;  /* 0x0100000011087b82 */ /* 0x0002a20000000a00 */
[----:B------:R-:W3:Y:S01]  /*6380*/  LDCU.64 UR4, c[0x4][0xe0] ;  /* 0x01001c00ff0477ac */ /* 0x000ee20008000a00 */
[----:B------:R-:W-:Y:S01]  /*6390*/  CS2R R6, SRZ ;  /* 0x0000000000067805 */ /* 0x000fe2000001ff00 */
[----:B---3--:R-:W-:Y:S01]  /*63a0*/  IMAD.U32 R4, RZ, RZ, UR4 ;  /* 0x00000004ff047e24 */ /* 0x008fe2000f8e00ff */
[----:B------:R-:W-:-:S04]  /*63b0*/  MOV R5, UR5 ;  /* 0x0000000500057c02 */ /* 0x000fc80008000f00 */
[----:B------:R-:W-:-:S07]  /*63c0*/  LEPC R20, `(.L_x_128) ;  /* 0x000000001014794e */ /* 0x000fce0000000000 */
[----:B-12---:R-:W-:Y:S05]  /*63d0*/  CALL.ABS.NOINC R8 ;  /* 0x0000000008007343 */ /* 0x006fea0003c00000 */
.L_x_128:
        /* <DEDUP_REMOVED lines=10> */
.L_x_129:
        /* <DEDUP_REMOVED lines=10> */
.L_x_130:
        /* <DEDUP_REMOVED lines=10> */
.L_x_131:
        /* <DEDUP_REMOVED lines=10> */
.L_x_132:
        /* <DEDUP_REMOVED lines=10> */
.L_x_133:
        /* <DEDUP_REMOVED lines=10> */
.L_x_134:
[----:B------:R1:W2:Y:S01]  /*67a0*/  LDC.64 R8, c[0x4][R17] ;  /* 0x0100000011087b82 */ /* 0x0002a20000000a00 */
[----:B------:R-:W3:Y:S01]  /*67b0*/  LDCU.64 UR4, c[0x4][0xe0] ;  /* 0x01001c00ff0477ac */ /* 0x000ee20008000a00 */
[----:B------:R-:W-:Y:S01]  /*67c0*/  CS2R R6, SRZ ;  /* 0x0000000000067805 */ /* 0x000fe2000001ff00 */
[----:B---3--:R-:W-:Y:S01]  /*67d0*/  IMAD.U32 R4, RZ, RZ, UR4 ;  /* 0x00000004ff047e24 */ /* 0x008fe2000f8e00ff */
[----:B------:R-:W-:-:S04]  /*67e0*/  MOV R5, UR5 ;  /* 0x0000000500057c02 */ /* 0x000fc80008000f00 */
[----:B------:R-:W-:-:S07]  /*67f0*/  LEPC R20, `(.L_x_135) ;  /* 0x000000001014794e */ /* 0x000fce0000000000 */
[----:B-12---:R-:W-:Y:S05]  /*6800*/  CALL.ABS.NOINC R8 ;  /* 0x0000000008007343 */ /* 0x006fea0003c00000 */
.L_x_135:
        /* <DEDUP_REMOVED lines=10> */
.L_x_136:
        /* <DEDUP_REMOVED lines=10> */
.L_x_137:
[----:B------:R1:W2:Y:S01]  /*6950*/  LDC.64 R8, c[0x4][R17] ;  /* 0x0100000011087b82 */ /* 0x0002a20000000a00 */
[----:B------:R-:W3:Y:S01]  /*6960*/  LDCU.64 UR4, c[0x4][0xe0] ;  /* 0x01001c00ff0477ac */ /* 0x000ee20008000a00 */
[----:B------:R-:W-:Y:S01]  /*6970*/  CS2R R6, SRZ ;  /* 0x0000000000067805 */ /* 0x000fe2000001ff00 */
[----:B---3--:R-:W-:Y:S01]  /*6980*/  IMAD.U32 R4, RZ, RZ, UR4 ;  /* 0x00000004ff047e24 */ /* 0x008fe2000f8e00ff */
[----:B------:R-:W-:-:S04]  /*6990*/  MOV R5, UR5 ;  /* 0x0000000500057c02 */ /* 0x000fc80008000f00 */
[----:B------:R-:W-:-:S07]  /*69a0*/  LEPC R20, `(.L_x_138) ;  /* 0x000000001014794e */ /* 0x000fce0000000000 */
[----:B-12---:R-:W-:Y:S05]  /*69b0*/  CALL.ABS.NOINC R8 ;  /* 0x0000000008007343 */ /* 0x006fea0003c00000 */
.L_x_138:
[----:B------:R-:W-:Y:S01]  /*69c0*/  HFMA2 R0, -RZ, RZ, 0, 6.103515625e-05 ;  /* 0x00000400ff007431 */ /* 0x000fe200000001ff */
        /* <DEDUP_REMOVED lines=9> */
.L_x_139:
        /* <DEDUP_REMOVED lines=10> */
.L_x_140:
        /* <DEDUP_REMOVED lines=10> */
.L_x_141:
        /* <DEDUP_REMOVED lines=10> */
.L_x_142:
[----:B------:R1:W2:Y:S01]  /*6c40*/  LDC.64 R8, c[0x4][R17] ;  /* 0x0100000011087b82 */ /* 0x0002a20000000a00 */
[----:B------:R-:W3:Y:S01]  /*6c50*/  LDCU.64 UR4, c[0x4][0xe0] ;  /* 0x01001c00ff0477ac */ /* 0x000ee20008000a00 */
[----:B------:R-:W-:Y:S01]  /*6c60*/  CS2R R6, SRZ ;  /* 0x0000000000067805 */ /* 0x000fe2000001ff00 */
[----:B---3--:R-:W-:Y:S01]  /*6c70*/  IMAD.U32 R4, RZ, RZ, UR4 ;  /* 0x00000004ff047e24 */ /* 0x008fe2000f8e00ff */
[----:B------:R-:W-:-:S04]  /*6c80*/  MOV R5, UR5 ;  /* 0x0000000500057c02 */ /* 0x000fc80008000f00 */
[----:B------:R-:W-:-:S07]  /*6c90*/  LEPC R20, `(.L_x_143) ;  /* 0x000000001014794e */ /* 0x000fce0000000000 */
[----:B-12---:R-:W-:Y:S05]  /*6ca0*/  CALL.ABS.NOINC R8 ;  /* 0x0000000008007343 */ /* 0x006fea0003c00000 */
.L_x_143:
        /* <DEDUP_REMOVED lines=10> */
.L_x_144:
        /* <DEDUP_REMOVED lines=10> */
.L_x_145:
[----:B------:R1:W2:Y:S01]  /*6df0*/  LDC.64 R8, c[0x4][R17] ;  /* 0x0100000011087b82 */ /* 0x0002a20000000a00 */
[----:B------:R-:W3:Y:S01]  /*6e00*/  LDCU.64 UR4, c[0x4][0xe0] ;  /* 0x01001c00ff0477ac */ /* 0x000ee20008000a00 */
[----:B------:R-:W-:Y:S01]  /*6e10*/  CS2R R6, SRZ ;  /* 0x0000000000067805 */ /* 0x000fe2000001ff00 */
[----:B---3--:R-:W-:Y:S01]  /*6e20*/  IMAD.U32 R4, RZ, RZ, UR4 ;  /* 0x00000004ff047e24 */ /* 0x008fe2000f8e00ff */
[----:B------:R-:W-:-:S04]  /*6e30*/  MOV R5, UR5 ;  /* 0x0000000500057c02 */ /* 0x000fc80008000f00 */
[----:B------:R-:W-:-:S07]  /*6e40*/  LEPC R20, `(.L_x_146) ;  /* 0x000000001014794e */ /* 0x000fce0000000000 */
[----:B-12---:R-:W-:Y:S05]  /*6e50*/  CALL.ABS.NOINC R8 ;  /* 0x0000000008007343 */ /* 0x006fea0003c00000 */
.L_x_146:
[----:B------:R-:W-:Y:S01]  /*6e60*/  HFMA2 R0, -RZ, RZ, 0, 3.0517578125e-05 ;  /* 0x00000200ff007431 */ /* 0x000fe200000001ff */
        /* <DEDUP_REMOVED lines=9> */
.L_x_147:
        /* <DEDUP_REMOVED lines=10> */
.L_x_148:
        /* <DEDUP_REMOVED lines=10> */
.L_x_149:
        /* <DEDUP_REMOVED lines=10> */
.L_x_150:
[----:B------:R1:W2:Y:S01]  /*70e0*/  LDC.64 R8, c[0x4][R17] ;  /* 0x0100000011087b82 */ /* 0x0002a20000000a00 */
[----:B------:R-:W3:Y:S01]  /*70f0*/  LDCU.64 UR4, c[0x4][0xe0] ;  /* 0x01001c00ff0477ac */ /* 0x000ee20008000a00 */
[----:B------:R-:W-:Y:S01]  /*7100*/  CS2R R6, SRZ ;  /* 0x0000000000067805 */ /* 0x000fe2000001ff00 */
[----:B---3--:R-:W-:Y:S01]  /*7110*/  IMAD.U32 R4, RZ, RZ, UR4 ;  /* 0x00000004ff047e24 */ /* 0x008fe2000f8e00ff */
[----:B------:R-:W-:-:S04]  /*7120*/  MOV R5, UR5 ;  /* 0x0000000500057c02 */ /* 0x000fc80008000f00 */
[----:B------:R-:W-:-:S07]  /*7130*/  LEPC R20, `(.L_x_151) ;  /* 0x000000001014794e */ /* 0x000fce0000000000 */
[----:B-12---:R-:W-:Y:S05]  /*7140*/  CALL.ABS.NOINC R8 ;  /* 0x0000000008007343 */ /* 0x006fea0003c00000 */
.L_x_151:
[----:B------:R1:W-:Y:S01]  /*7150*/  STL [R1], RZ ;  /* 0x000000ff01007387 */ /* 0x0003e20000100800 */
[----:B------:R1:W2:Y:S01]  /*7160*/  LDC.64 R8, c[0x4][R17] ;  /* 0x0100000011087b82 */ /* 0x0002a20000000a00 */
[----:B------:R-:W3:Y:S01]  /*7170*/  LDCU.64 UR4, c[0x4][0xc8] ;  /* 0x01001900ff0477ac */ /* 0x000ee20008000a00 */
[----:B------:R-:W-:Y:S02]  /*7180*/  MOV R6, UR37 ;  /* 0x0000002500067c02 */ /* 0x000fe40008000f00 */
[----:B------:R-:W-:Y:S01]  /*7190*/  MOV R7, UR36 ;  /* 0x0000002400077c02 */ /* 0x000fe20008000f00 */
[----:B---3--:R-:W-:Y:S02]  /*71a0*/  IMAD.U32 R4, RZ, RZ, UR4 ;  /* 0x00000004ff047e24 */ /* 0x008fe4000f8e00ff */
[----:B------:R-:W-:Y:S02]  /*71b0*/  IMAD.U32 R5, RZ, RZ, UR5 ;  /* 0x00000005ff057e24 */ /* 0x000fe4000f8e00ff */
[----:B------:R-:W-:-:S07]  /*71c0*/  LEPC R20, `(.L_x_152) ;  /* 0x000000001014794e */ /* 0x000fce0000000000 */
[----:B-12---:R-:W-:Y:S05]  /*71d0*/  CALL.ABS.NOINC R8 ;  /* 0x0000000008007343 */ /* 0x006fea0003c00000 */
.L_x_152:
        /* <DEDUP_REMOVED lines=10> */
.L_x_153:
[----:B------:R1:W2:Y:S01]  /*7280*/  LDC.64 R8, c[0x4][R17] ;  /* 0x0100000011087b82 */ /* 0x0002a20000000a00 */
[----:B------:R-:W3:Y:S01]  /*7290*/  LDCU.64 UR4, c[0x4][0xe0] ;  /* 0x01001c00ff0477ac */ /* 0x000ee20008000a00 */
[----:B------:R-:W-:Y:S01]  /*72a0*/  CS2R R6, SRZ ;  /* 0x0000000000067805 */ /* 0x000fe2000001ff00 */
[----:B---3--:R-:W-:Y:S01]  /*72b0*/  IMAD.U32 R4, RZ, RZ, UR4 ;  /* 0x00000004ff047e24 */ /* 0x008fe2000f8e00ff */
[----:B------:R-:W-:-:S04]  /*72c0*/  MOV R5, UR5 ;  /* 0x0000000500057c02 */ /* 0x000fc80008000f00 */
[----:B------:R-:W-:-:S07]  /*72d0*/  LEPC R20, `(.L_x_154) ;  /* 0x000000001014794e */ /* 0x000fce0000000000 */
[----:B-12---:R-:W-:Y:S05]  /*72e0*/  CALL.ABS.NOINC R8 ;  /* 0x0000000008007343 */ /* 0x006fea0003c00000 */
.L_x_154:
[----:B------:R-:W-:Y:S01]  /*72f0*/  HFMA2 R0, -RZ, RZ, 0, 2 ;  /* 0x00004000ff007431 */ /* 0x000fe200000001ff */
        /* <DEDUP_REMOVED lines=9> */
.L_x_155:
        /* <DEDUP_REMOVED lines=10> */
.L_x_156:
        /* <DEDUP_REMOVED lines=10> */
.L_x_157:
        /* <DEDUP_REMOVED lines=10> */
.L_x_98:
[----:B------:R-:W-:Y:S05]  /*7570*/  BSYNC.RECONVERGENT B6 ;  /* 0x0000000000067941 */ /* 0x000fea0003800200 */
.L_x_97:
[----:B-1----:R-:W1:Y:S01]  /*7580*/  S2R R3, SR_TID.X ;  /* 0x0000000000037919 */ /* 0x002e620000002100 */
[----:B------:R-:W-:Y:S01]  /*7590*/  MOV R7, 0x400 ;  /* 0x0000040000077802 */ /* 0x000fe20000000f00 */
[----:B------:R-:W2:Y:S01]  /*75a0*/  LDCU.64 UR4, c[0x0][0x880] ;  /* 0x00011000ff0477ac */ /* 0x000ea20008000a00 */
[----:B------:R-:W3:Y:S01]  /*75b0*/  S2R R0, SR_CgaCtaId ;  /* 0x0000000000007919 */ /* 0x000ee20000008800 */
[----:B------:R-:W4:Y:S01]  /*75c0*/  S2R R5, SR_SWINHI ;  /* 0x0000000000057919 */ /* 0x000f220000002f00 */
[----:B--2---:R-:W-:-:S04]  /*75d0*/  ISETP.NE.U32.AND P5, PT, RZ, UR4, PT ;  /* 0x00000004ff007c0c */ /* 0x004fc8000bfa5070 */
[----:B------:R-:W-:Y:S01]  /*75e0*/  ISETP.NE.AND.EX P5, PT, RZ, UR5, PT, P5 ;  /* 0x00000005ff007c0c */ /* 0x000fe2000bfa5350 */
[----:B-1----:R-:W-:Y:S01]  /*75f0*/  IMAD.SHL.U32 R42, R3, 0x2, RZ ;  /* 0x00000002032a7824 */ /* 0x002fe200078e00ff */
[----:B---3--:R-:W-:-:S04]  /*7600*/  LEA R0, R0, R7, 0x18 ;  /* 0x0000000700007211 */ /* 0x008fc800078ec0ff */
[----:B------:R-:W-:Y:S02]  /*7610*/  LOP3.LUT R42, R42, 0xfe, RZ, 0xc0, !PT ;  /* 0x000000fe2a2a7812 */ /* 0x000fe400078ec0ff */
[----:B------:R-:W-:Y:S02]  /*7620*/  MOV R6, R0 ;  /* 0x0000000000067202 */ /* 0x000fe40000000f00 */
[----:B----4-:R-:W-:-:S03]  /*7630*/  MOV R7, R5 ;  /* 0x0000000500077202 */ /* 0x010fc60000000f00 */
[----:B------:R-:W-:-:S04]  /*7640*/  IMAD.WIDE.U32 R42, R42, 0x2, R6 ;  /* 0x000000022a2a7825 */ /* 0x000fc800078e0006 */
[C---:B------:R-:W-:Y:S01]  /*7650*/  VIADD R5, R42.reuse, 0x28000 ;  /* 0x000280002a057836 */ /* 0x040fe20000000000 */
[C---:B------:R-:W-:Y:S02]  /*7660*/  IADD3 R9, P1, PT, R42.reuse, 0x28800, RZ ;  /* 0x000288002a097810 */ /* 0x040fe40007f3e0ff */
[C---:B------:R-:W-:Y:S02]  /*7670*/  IADD3 R7, P2, PT, R42.reuse, 0x28a00, RZ ;  /* 0x00028a002a077810 */ /* 0x040fe40007f5e0ff */
[C---:B------:R-:W-:Y:S01]  /*7680*/  IADD3 RZ, P3, PT, R42.reuse, 0x28000, RZ ;  /* 0x000280002aff7810 */ /* 0x040fe20007f7e0ff */
[--C-:B------:R-:W-:Y:S01]  /*7690*/  IMAD.X R79, RZ, RZ, R43.reuse, P1 ;  /* 0x000000ffff4f7224 */ /* 0x100fe200008e062b */
[----:B------:R-:W-:Y:S01]  /*76a0*/  IADD3 R11, P0, PT, R42, 0x28200, RZ ;  /* 0x000282002a0b7810 */ /* 0x000fe20007f1e0ff */
[--C-:B------:R-:W-:Y:S02]  /*76b0*/  IMAD.X R77, RZ, RZ, R43.reuse, P2 ;  /* 0x000000ffff4d7224 */ /* 0x100fe400010e062b */
[----:B------:R-:W-:Y:S01]  /*76c0*/  IMAD.X R89, RZ, RZ, R43, P3 ;  /* 0x000000ffff597224 */ /* 0x000fe200018e062b */
[----:B------:R-:W-:Y:S01]  /*76d0*/  SHF.R.U64 R6, R9, 0x3, R79 ;  /* 0x0000000309067819 */ /* 0x000fe2000000124f */
[----:B------:R-:W-:Y:S01]  /*76e0*/  IMAD.X R87, RZ, RZ, R43, P0 ;  /* 0x000000ffff577224 */ /* 0x000fe200000e062b */
[----:B------:R-:W-:-:S02]  /*76f0*/  SHF.R.U64 R4, R7, 0x3, R77 ;  /* 0x0000000307047819 */ /* 0x000fc4000000124d */
[----:B------:R-:W-:Y:S02]  /*7700*/  LOP3.LUT R78, R9, 0x70, R6, 0x78, !PT ;  /* 0x00000070094e7812 */ /* 0x000fe400078e7806 */
[----:B------:R-:W-:Y:S02]  /*7710*/  LOP3.LUT R76, R7, 0x70, R4, 0x78, !PT ;  /* 0x00000070074c7812 */ /* 0x000fe400078e7804 */
[C---:B------:R-:W-:Y:S02]  /*7720*/  IADD3 R9, P1, PT, R42.reuse, 0x29200, RZ ;  /* 0x000292002a097810 */ /* 0x040fe40007f3e0ff */
[----:B------:R-:W-:Y:S02]  /*7730*/  SHF.R.U64 R10, R5, 0x3, R89 ;  /* 0x00000003050a7819 */ /* 0x000fe40000001259 */
[----:B------:R-:W-:Y:S01]  /*7740*/  IADD3 R7, P2, PT, R42, 0x29800, RZ ;  /* 0x000298002a077810 */ /* 0x000fe20007f5e0ff */
[----:B------:R-:W-:Y:S01]  /*7750*/  IMAD.X R65, RZ, RZ, R43, P1 ;  /* 0x000000ffff417224 */ /* 0x000fe200008e062b */
[----:B------:R-:W-:-:S02]  /*7760*/  SHF.R.U64 R8, R11, 0x3, R87 ;  /* 0x000000030b087819 */ /* 0x000fc40000001257 */
[----:B------:R-:W-:Y:S01]  /*7770*/  LOP3.LUT R88, R5, 0x70, R10, 0x78, !PT ;  /* 0x0000007005587812 */ /* 0x000fe200078e780a */
[--C-:B------:R-:W-:Y:S01]  /*7780*/  IMAD.X R63, RZ, RZ, R43.reuse, P2 ;  /* 0x000000ffff3f7224 */ /* 0x100fe200010e062b */
[C---:B------:R-:W-:Y:S02]  /*7790*/  IADD3 R5, P3, PT, R42.reuse, 0x29a00, RZ ;  /* 0x00029a002a057810 */ /* 0x040fe40007f7e0ff */
[----:B------:R-:W-:Y:S01]  /*77a0*/  LOP3.LUT R86, R11, 0x70, R8, 0x78, !PT ;  /* 0x000000700b567812 */ /* 0x000fe200078e7808 */
[----:B------:R1:W-:Y:S01]  /*77b0*/  ST.E desc[UR44][R88.64], RZ ;  /* 0x000000ff58007985 */ /* 0x0003e2000c10192c */
[----:B------:R-:W-:Y:S01]  /*77c0*/  IADD3 R11, P0, PT, R42, 0x29000, RZ ;  /* 0x000290002a0b7810 */ /* 0x000fe20007f1e0ff */
[----:B------:R-:W-:Y:S01]  /*77d0*/  IMAD.X R61, RZ, RZ, R43, P3 ;  /* 0x000000ffff3d7224 */ /* 0x000fe200018e062b */
[----:B------:R-:W-:Y:S01]  /*77e0*/  SHF.R.U64 R8, R9, 0x3, R65 ;  /* 0x0000000309087819 */ /* 0x000fe20000001241 */
[----:B------:R2:W-:Y:S01]  /*77f0*/  ST.E desc[UR44][R86.64], RZ ;  /* 0x000000ff56007985 */ /* 0x0005e2000c10192c */
[----:B------:R-:W-:Y:S01]  /*7800*/  SHF.R.U64 R6, R7, 0x3, R63 ;  /* 0x0000000307067819 */ /* 0x000fe2000000123f */
[----:B------:R-:W-:Y:S01]  /*7810*/  IMAD.X R75, RZ, RZ, R43, P0 ;  /* 0x000000ffff4b7224 */ /* 0x000fe200000e062b */
[----:B------:R-:W-:Y:S01]  /*7820*/  LOP3.LUT R64, R9, 0x70, R8, 0x78, !PT ;  /* 0x0000007009407812 */ /* 0x000fe200078e7808 */
[----:B------:R-:W-:Y:S01]  /*7830*/  ST.E desc[UR44][R78.64], RZ ;  /* 0x000000ff4e007985 */ /* 0x000fe2000c10192c */
[----:B------:R-:W-:-:S02]  /*7840*/  LOP3.LUT R62, R7, 0x70, R6, 0x78, !PT ;  /* 0x00000070073e7812 */ /* 0x000fc400078e7806 */
[C---:B------:R-:W-:Y:S01]  /*7850*/  IADD3 R9, P1, PT, R42.reuse, 0x2a200, RZ ;  /* 0x0002a2002a097810 */ /* 0x040fe20007f3e0ff */
[----:B------:R3:W-:Y:S01]  /*7860*/  ST.E desc[UR44][R76.64], RZ ;  /* 0x000000ff4c007985 */ /* 0x0007e2000c10192c */
[----:B------:R-:W-:Y:S02]  /*7870*/  SHF.R.U64 R4, R5, 0x3, R61 ;  /* 0x0000000305047819 */ /* 0x000fe4000000123d */
[C---:B------:R-:W-:Y:S01]  /*7880*/  IADD3 R7, P2, PT, R42.reuse, 0x2a800, RZ ;  /* 0x0002a8002a077810 */ /* 0x040fe20007f5e0ff */
[----:B------:R-:W-:Y:S01]  /*7890*/  IMAD.X R53, RZ, RZ, R43, P1 ;  /* 0x000000ffff357224 */ /* 0x000fe200008e062b */
[----:B------:R-:W-:Y:S02]  /*78a0*/  SHF.R.U64 R10, R11, 0x3, R75 ;  /* 0x000000030b0a7819 */ /* 0x000fe4000000124b */
[----:B------:R-:W-:Y:S01]  /*78b0*/  LOP3.LUT R60, R5, 0x70, R4, 0x78, !PT ;  /* 0x00000070053c7812 */ /* 0x000fe200078e7804 */
[----:B------:R-:W-:Y:S01]  /*78c0*/  IMAD.X R51, RZ, RZ, R43, P2 ;  /* 0x000000ffff337224 */ /* 0x000fe200010e062b */
[----:B------:R-:W-:-:S02]  /*78d0*/  IADD3 R5, P3, PT, R42, 0x2aa00, RZ ;  /* 0x0002aa002a057810 */ /* 0x000fc40007f7e0ff */
[----:B------:R-:W-:Y:S02]  /*78e0*/  LOP3.LUT R74, R11, 0x70, R10, 0x78, !PT ;  /* 0x000000700b4a7812 */ /* 0x000fe400078e780a */
[----:B------:R-:W-:Y:S01]  /*78f0*/  IADD3 R11, P0, PT, R42, 0x2a000, RZ ;  /* 0x0002a0002a0b7810 */ /* 0x000fe20007f1e0ff */
[----:B------:R-:W-:Y:S01]  /*7900*/  IMAD.X R49, RZ, RZ, R43, P3 ;  /* 0x000000ffff317224 */ /* 0x000fe200018e062b */
[----:B------:R-:W-:Y:S01]  /*7910*/  SHF.R.U64 R8, R9, 0x3, R53 ;  /* 0x0000000309087819 */ /* 0x000fe20000001235 */
[----:B------:R4:W-:Y:S01]  /*7920*/  ST.E desc[UR44][R74.64], RZ ;  /* 0x000000ff4a007985 */ /* 0x0009e2000c10192c */
[----:B------:R-:W-:Y:S01]  /*7930*/  SHF.R.U64 R6, R7, 0x3, R51 ;  /* 0x0000000307067819 */ /* 0x000fe20000001233 */
[----:B------:R-:W-:Y:S01]  /*7940*/  IMAD.X R55, RZ, RZ, R43, P0 ;  /* 0x000000ffff377224 */ /* 0x000fe200000e062b */
[----:B------:R-:W-:Y:S01]  /*7950*/  LOP3.LUT R52, R9, 0x70, R8, 0x78, !PT ;  /* 0x0000007009347812 */ /* 0x000fe200078e7808 */
[----:B------:R5:W-:Y:S01]  /*7960*/  ST.E desc[UR44][R64.64], RZ ;  /* 0x000000ff40007985 */ /* 0x000be2000c10192c */
[----:B------:R-:W-:-:S02]  /*7970*/  LOP3.LUT R50, R7, 0x70, R6, 0x78, !PT ;  /* 0x0000007007327812 */ /* 0x000fc400078e7806 */
[C---:B------:R-:W-:Y:S01]  /*7980*/  IADD3 R9, P1, PT, R42.reuse, 0x2b200, RZ ;  /* 0x0002b2002a097810 */ /* 0x040fe20007f3e0ff */
[----:B------:R-:W-:Y:S01]  /*7990*/  ST.E desc[UR44][R62.64], RZ ;  /* 0x000000ff3e007985 */ /* 0x000fe2000c10192c */
[----:B------:R-:W-:Y:S02]  /*79a0*/  SHF.R.U64 R4, R5, 0x3, R49 ;  /* 0x0000000305047819 */ /* 0x000fe40000001231 */
[C---:B------:R-:W-:Y:S01]  /*79b0*/  IADD3 R7, P2, PT, R42.reuse, 0x2b800, RZ ;  /* 0x0002b8002a077810 */ /* 0x040fe20007f5e0ff */
[----:B------:R-:W-:Y:S01]  /*79c0*/  IMAD.X R45, RZ, RZ, R43, P1 ;  /* 0x000000ffff2d7224 */ /* 0x000fe200008e062b */
[----:B------:R-:W-:Y:S01]  /*79d0*/  SHF.R.U64 R10, R11, 0x3, R55 ;  /* 0x000000030b0a7819 */ /* 0x000fe20000001237 */
[----:B------:R5:W-:Y:S01]  /*79e0*/  ST.E desc[UR44][R60.64], RZ ;  /* 0x000000ff3c007985 */ /* 0x000be2000c10192c */
        /* <DEDUP_REMOVED lines=19> */
[----:B------:R-:W-:Y:S01]  /*7b20*/  ST.E desc[UR44][R48.64], RZ ;  /* 0x000000ff30007985 */ /* 0x000fe2000c10192c */
        /* <DEDUP_REMOVED lines=73> */
[----:B------:R-:W-:Y:S01]  /*7fc0*/  IADD3 R8, P0, PT, R42, 0x28400, RZ ;  /* 0x000284002a087810 */ /* 0x000fe20007f1e0ff */
[----:B------:R5:W-:Y:S01]  /*7fd0*/  ST.E desc[UR44][R14.64], RZ ;  /* 0x000000ff0e007985 */ /* 0x000be2000c10192c */
[----:B------:R-:W-:Y:S02]  /*7fe0*/  SHF.R.U64 R5, R4, 0x3, R67 ;  /* 0x0000000304057819 */ /* 0x000fe40000001243 */
[----:B------:R-:W-:Y:S01]  /*7ff0*/  IADD3 R6, P1, PT, R42, 0x28600, RZ ;  /* 0x000286002a067810 */ /* 0x000fe20007f3e0ff */
[----:B------:R-:W-:Y:S01]  /*8000*/  IMAD.X R85, RZ, RZ, R43, P0 ;  /* 0x000000ffff557224 */ /* 0x000fe200000e062b */
[----:B------:R-:W-:Y:S01]  /*8010*/  LOP3.LUT R66, R4, 0x70, R5, 0x78, !PT ;  /* 0x0000007004427812 */ /* 0x000fe200078e7805 */
[----:B------:R5:W-:Y:S01]  /*8020*/  ST.E desc[UR44][R12.64], RZ ;  /* 0x000000ff0c007985 */ /* 0x000be2000c10192c */
[----:B------:R-:W-:Y:S01]  /*8030*/  IADD3 R5, P0, PT, R42, 0x28c00, RZ ;  /* 0x00028c002a057810 */ /* 0x000fe20007f1e0ff */
[----:B------:R-:W-:Y:S01]  /*8040*/  IMAD.X R83, RZ, RZ, R43, P1 ;  /* 0x000000ffff537224 */ /* 0x000fe200008e062b */
[----:B------:R-:W-:-:S02]  /*8050*/  SHF.R.U64 R11, R10, 0x3, R73 ;  /* 0x000000030a0b7819 */ /* 0x000fc40000001249 */
[----:B------:R-:W-:Y:S01]  /*8060*/  IADD3 R4, P1, PT, R42, 0x28e00, RZ ;  /* 0x00028e002a047810 */ /* 0x000fe20007f3e0ff */
[----:B------:R-:W-:Y:S01]  /*8070*/  IMAD.X R81, RZ, RZ, R43, P0 ;  /* 0x000000ffff517224 */ /* 0x000fe200000e062b */
[----:B------:R-:W-:Y:S02]  /*8080*/  SHF.R.U64 R7, R6, 0x3, R83 ;  /* 0x0000000306077819 */ /* 0x000fe40000001253 */
[----:B------:R-:W-:Y:S02]  /*8090*/  SHF.R.U64 R9, R8, 0x3, R85 ;  /* 0x0000000308097819 */ /* 0x000fe40000001255 */
[----:B------:R-:W-:Y:S02]  /*80a0*/  LOP3.LUT R82, R6, 0x70, R7, 0x78, !PT ;  /* 0x0000007006527812 */ /* 0x000fe400078e7807 */
[----:B------:R-:W-:Y:S01]  /*80b0*/  LOP3.LUT R72, R10, 0x70, R11, 0x78, !PT ;  /* 0x000000700a487812 */ /* 0x000fe200078e780b */
[----:B------:R-:W-:Y:S01]  /*80c0*/  IMAD.X R11, RZ, RZ, R43, P1 ;  /* 0x000000ffff0b7224 */ /* 0x000fe200008e062b */
[----:B------:R-:W-:-:S02]  /*80d0*/  SHF.R.U64 R6, R5, 0x3, R81 ;  /* 0x0000000305067819 */ /* 0x000fc40000001251 */
[----:B------:R-:W-:Y:S01]  /*80e0*/  LOP3.LUT R84, R8, 0x70, R9, 0x78, !PT ;  /* 0x0000007008547812 */ /* 0x000fe200078e7809 */
[----:B------:R5:W-:Y:S01]  /*80f0*/  ST.E desc[UR44][R72.64], RZ ;  /* 0x000000ff48007985 */ /* 0x000be2000c10192c */
[----:B------:R-:W-:Y:S02]  /*8100*/  LOP3.LUT R80, R5, 0x70, R6, 0x78, !PT ;  /* 0x0000007005507812 */ /* 0x000fe400078e7806 */
[C---:B------:R-:W-:Y:S01]  /*8110*/  IADD3 R8, P0, PT, R42.reuse, 0x29400, RZ ;  /* 0x000294002a087810 */ /* 0x040fe20007f1e0ff */
[----:B------:R5:W-:Y:S01]  /*8120*/  ST.E desc[UR44][R70.64], RZ ;  /* 0x000000ff46007985 */ /* 0x000be2000c10192c */
[----:B------:R-:W-:Y:S02]  /*8130*/  IADD3 R6, P1, PT, R42, 0x29600, RZ ;  /* 0x000296002a067810 */ /* 0x000fe40007f3e0ff */
[----:B------:R-:W-:Y:S01]  /*8140*/  SHF.R.U64 R7, R4, 0x3, R11 ;  /* 0x0000000304077819 */ /* 0x000fe2000000120b */
[--C-:B-1----:R-:W-:Y:S01]  /*8150*/  IMAD.X R89, RZ, RZ, R43.reuse, P0 ;  /* 0x000000ffff597224 */ /* 0x102fe200000e062b */
[----:B------:R-:W-:Y:S01]  /*8160*/  IADD3 R5, P0, PT, R42, 0x29c00, RZ ;  /* 0x00029c002a057810 */ /* 0x000fe20007f1e0ff */
[----:B--2---:R-:W-:Y:S01]  /*8170*/  IMAD.X R87, RZ, RZ, R43, P1 ;  /* 0x000000ffff577224 */ /* 0x004fe200008e062b */
[----:B------:R-:W-:Y:S01]  /*8180*/  LOP3.LUT R10, R4, 0x70, R7, 0x78, !PT ;  /* 0x00000070040a7812 */ /* 0x000fe200078e7807 */
[----:B------:R1:W-:Y:S01]  /*8190*/  ST.E desc[UR44][R68.64], RZ ;  /* 0x000000ff44007985 */ /* 0x0003e2000c10192c */
[----:B------:R-:W-:Y:S01]  /*81a0*/  IADD3 R4, P1, PT, R42, 0x29e00, RZ ;  /* 0x00029e002a047810 */ /* 0x000fe20007f3e0ff */
[----:B---3--:R-:W-:Y:S01]  /*81b0*/  IMAD.X R77, RZ, RZ, R43, P0 ;  /* 0x000000ffff4d7224 */ /* 0x008fe200000e062b */
[----:B------:R-:W-:Y:S01]  /*81c0*/  SHF.R.U64 R7, R6, 0x3, R87 ;  /* 0x0000000306077819 */ /* 0x000fe20000001257 */
[----:B------:R1:W-:Y:S01]  /*81d0*/  ST.E desc[UR44][R66.64], RZ ;  /* 0x000000ff42007985 */ /* 0x0003e2000c10192c */
[----:B------:R-:W-:Y:S01]  /*81e0*/  SHF.R.U64 R9, R8, 0x3, R89 ;  /* 0x0000000308097819 */ /* 0x000fe20000001259 */
[----:B----4-:R-:W-:Y:S01]  /*81f0*/  IMAD.X R75, RZ, RZ, R43, P1 ;  /* 0x000000ffff4b7224 */ /* 0x010fe200008e062b */
[----:B------:R-:W-:Y:S01]  /*8200*/  LOP3.LUT R86, R6, 0x70, R7, 0x78, !PT ;  /* 0x0000007006567812 */ /* 0x000fe200078e7807 */
[----:B------:R1:W-:Y:S01]  /*8210*/  ST.E desc[UR44][R84.64], RZ ;  /* 0x000000ff54007985 */ /* 0x0003e2000c10192c */
[----:B------:R-:W-:-:S02]  /*8220*/  SHF.R.U64 R6, R5, 0x3, R77 ;  /* 0x0000000305067819 */ /* 0x000fc4000000124d */
[C---:B------:R-:W-:Y:S01]  /*8230*/  SHF.R.U64 R7, R4.reuse, 0x3, R75 ;  /* 0x0000000304077819 */ /* 0x040fe2000000124b */
[----:B------:R1:W-:Y:S01]  /*8240*/  ST.E desc[UR44][R82.64], RZ ;  /* 0x000000ff52007985 */ /* 0x0003e2000c10192c */
[----:B------:R-:W-:Y:S02]  /*8250*/  LOP3.LUT R76, R5, 0x70, R6, 0x78, !PT ;  /* 0x00000070054c7812 */ /* 0x000fe400078e7806 */
[----:B------:R-:W-:Y:S01]  /*8260*/  LOP3.LUT R74, R4, 0x70, R7, 0x78, !PT ;  /* 0x00000070044a7812 */ /* 0x000fe200078e7807 */
[----:B------:R1:W-:Y:S01]  /*8270*/  ST.E desc[UR44][R80.64], RZ ;  /* 0x000000ff50007985 */ /* 0x0003e2000c10192c */
[C---:B------:R-:W-:Y:S02]  /*8280*/  IADD3 R5, P0, PT, R42.reuse, 0x2a400, RZ ;  /* 0x0002a4002a057810 */ /* 0x040fe40007f1e0ff */
[----:B------:R-:W-:Y:S01]  /*8290*/  IADD3 R4, P1, PT, R42, 0x2a600, RZ ;  /* 0x0002a6002a047810 */ /* 0x000fe20007f3e0ff */
[----:B------:R1:W-:Y:S01]  /*82a0*/  ST.E desc[UR44][R10.64], RZ ;  /* 0x000000ff0a007985 */ /* 0x0003e2000c10192c */
[----:B------:R-:W-:Y:S01]  /*82b0*/  LOP3.LUT R88, R8, 0x70, R9, 0x78, !PT ;  /* 0x0000007008587812 */ /* 0x000fe200078e7809 */
[--C-:B------:R-:W-:Y:S01]  /*82c0*/  IMAD.X R79, RZ, RZ, R43.reuse, P0 ;  /* 0x000000ffff4f7224 */ /* 0x100fe200000e062b */
[C---:B------:R-:W-:Y:S01]  /*82d0*/  IADD3 R7, P0, PT, R42.reuse, 0x2ac00, RZ ;  /* 0x0002ac002a077810 */ /* 0x040fe20007f1e0ff */
[----:B-----5:R-:W-:Y:S01]  /*82e0*/  IMAD.X R65, RZ, RZ, R43, P1 ;  /* 0x000000ffff417224 */ /* 0x020fe200008e062b */
[----:B------:R-:W-:Y:S01]  /*82f0*/  IADD3 R6, P1, PT, R42, 0x2ae00, RZ ;  /* 0x0002ae002a067810 */ /* 0x000fe20007f3e0ff */
[----:B------:R1:W-:Y:S01]  /*8300*/  ST.E desc[UR44][R88.64], RZ ;  /* 0x000000ff58007985 */ /* 0x0003e2000c10192c */
[C---:B------:R-:W-:Y:S01]  /*8310*/  SHF.R.U64 R8, R5.reuse, 0x3, R79 ;  /* 0x0000000305087819 */ /* 0x040fe2000000124f */
[----:B------:R-:W-:Y:S01]  /*8320*/  IMAD.X R61, RZ, RZ, R43, P0 ;  /* 0x000000ffff3d7224 */ /* 0x000fe200000e062b */
[C---:B------:R-:W-:Y:S01]  /*8330*/  SHF.R.U64 R9, R4.reuse, 0x3, R65 ;  /* 0x0000000304097819 */ /* 0x040fe20000001241 */
[----:B------:R-:W-:Y:S01]  /*8340*/  IMAD.X R55, RZ, RZ, R43, P1 ;  /* 0x000000ffff377224 */ /* 0x000fe200008e062b */
[----:B------:R-:W-:Y:S01]  /*8350*/  LOP3.LUT R78, R5, 0x70, R8, 0x78, !PT ;  /* 0x00000070054e7812 */ /* 0x000fe200078e7808 */
[----:B------:R1:W-:Y:S01]  /*8360*/  ST.E desc[UR44][R86.64], RZ ;  /* 0x000000ff56007985 */ /* 0x0003e2000c10192c */
[----:B------:R-:W-:-:S02]  /*8370*/  LOP3.LUT R64, R4, 0x70, R9, 0x78, !PT ;  /* 0x0000007004407812 */ /* 0x000fc400078e7809 */
[C---:B------:R-:W-:Y:S01]  /*8380*/  SHF.R.U64 R4, R7.reuse, 0x3, R61 ;  /* 0x0000000307047819 */ /* 0x040fe2000000123d */
[----:B------:R1:W-:Y:S01]  /*8390*/  ST.E desc[UR44][R76.64], RZ ;  /* 0x000000ff4c007985 */ /* 0x0003e2000c10192c */
[C---:B------:R-:W-:Y:S02]  /*83a0*/  SHF.R.U64 R5, R6.reuse, 0x3, R55 ;  /* 0x0000000306057819 */ /* 0x040fe40000001237 */
[----:B------:R-:W-:Y:S01]  /*83b0*/  LOP3.LUT R60, R7, 0x70, R4, 0x78, !PT ;  /* 0x00000070073c7812 */ /* 0x000fe200078e7804 */
[----:B------:R1:W-:Y:S01]  /*83c0*/  ST.E desc[UR44][R74.64], RZ ;  /* 0x000000ff4a007985 */ /* 0x0003e2000c10192c */
[----:B------:R-:W-:Y:S02]  /*83d0*/  LOP3.LUT R54, R6, 0x70, R5, 0x78, !PT ;  /* 0x0000007006367812 */ /* 0x000fe400078e7805 */
[C---:B------:R-:W-:Y:S01]  /*83e0*/  IADD3 R4, P1, PT, R42.reuse, 0x2b600, RZ ;  /* 0x0002b6002a047810 */ /* 0x040fe20007f3e0ff */
[----:B------:R1:W-:Y:S01]  /*83f0*/  ST.E desc[UR44][R78.64], RZ ;  /* 0x000000ff4e007985 */ /* 0x0003e2000c10192c */
[----:B------:R-:W-:-:S03]  /*8400*/  IADD3 R5, P0, PT, R42, 0x2b400, RZ ;  /* 0x0002b4002a057810 */ /* 0x000fc60007f1e0ff */
[--C-:B------:R-:W-:Y:S01]  /*8410*/  IMAD.X R53, RZ, RZ, R43.reuse, P1 ;  /* 0x000000ffff357224 */ /* 0x100fe200008e062b */
[C---:B------:R-:W-:Y:S01]  /*8420*/  IADD3 R6, P1, PT, R42.reuse, 0x2be00, RZ ;  /* 0x0002be002a067810 */ /* 0x040fe20007f3e0ff */
[----:B------:R-:W-:Y:S01]  /*8430*/  IMAD.X R63, RZ, RZ, R43, P0 ;  /* 0x000000ffff3f7224 */ /* 0x000fe200000e062b */
        /* <DEDUP_REMOVED lines=48> */
[----:B------:R-:W-:Y:S02]  /*8740*/  LOP3.LUT R34, R4, 0x70, R9, 0x78, !PT ;  /* 0x0000007004227812 */ /* 0x000fe400078e7809 */
[----:B------:R-:W-:-:S02]  /*8750*/  LOP3.LUT R40, R5, 0x70, R8, 0x78, !PT ;  /* 0x0000007005287812 */ /* 0x000fc400078e7808 */
[C---:B------:R-:W-:Y:S02]  /*8760*/  SHF.R.U64 R5, R6.reuse, 0x3, R29 ;  /* 0x0000000306057819 */ /* 0x040fe4000000121d */
[C---:B------:R-:W-:Y:S01]  /*8770*/  SHF.R.U64 R4, R7.reuse, 0x3, R31 ;  /* 0x0000000307047819 */ /* 0x040fe2000000121f */
[----:B------:R1:W-:Y:S01]  /*8780*/  ST.E desc[UR44][R40.64], RZ ;  /* 0x000000ff28007985 */ /* 0x0003e2000c10192c */
[----:B------:R-:W-:Y:S02]  /*8790*/  LOP3.LUT R28, R6, 0x70, R5, 0x78, !PT ;  /* 0x00000070061c7812 */ /* 0x000fe400078e7805 */
[----:B------:R-:W-:Y:S01]  /*87a0*/  LOP3.LUT R30, R7, 0x70, R4, 0x78, !PT ;  /* 0x00000070071e7812 */ /* 0x000fe200078e7804 */
[----:B------:R1:W-:Y:S01]  /*87b0*/  ST.E desc[UR44][R34.64], RZ ;  /* 0x000000ff22007985 */ /* 0x0003e2000c10192c */
[C---:B------:R-:W-:Y:S02]  /*87c0*/  IADD3 R5, P0, PT, R42.reuse, 0x2e400, RZ ;  /* 0x0002e4002a057810 */ /* 0x040fe40007f1e0ff */
[C---:B------:R-:W-:Y:S01]  /*87d0*/  IADD3 R4, P1, PT, R42.reuse, 0x2e600, RZ ;  /* 0x0002e6002a047810 */ /* 0x040fe20007f3e0ff */
[----:B------:R1:W-:Y:S02]  /*87e0*/  ST.E desc[UR44][R30.64], RZ ;  /* 0x000000ff1e007985 */ /* 0x0003e4000c10192c */
[--C-:B------:R-:W-:Y:S01]  /*87f0*/  IMAD.X R33, RZ, RZ, R43.reuse, P0 ;  /* 0x000000ffff217224 */ /* 0x100fe200000e062b */
[C---:B------:R-:W-:Y:S01]  /*8800*/  IADD3 R7, P0, PT, R42.reuse, 0x2ec00, RZ ;  /* 0x0002ec002a077810 */ /* 0x040fe20007f1e0ff */
[----:B------:R-:W-:Y:S01]  /*8810*/  IMAD.X R27, RZ, RZ, R43, P1 ;  /* 0x000000ffff1b7224 */ /* 0x000fe200008e062b */
[----:B------:R-:W-:Y:S01]  /*8820*/  IADD3 R6, P1, PT, R42, 0x2ee00, RZ ;  /* 0x0002ee002a067810 */ /* 0x000fe20007f3e0ff */
[----:B------:R1:W-:Y:S01]  /*8830*/  ST.E desc[UR44][R28.64], RZ ;  /* 0x000000ff1c007985 */ /* 0x0003e2000c10192c */
[C---:B------:R-:W-:Y:S01]  /*8840*/  SHF.R.U64 R8, R5.reuse, 0x3, R33 ;  /* 0x0000000305087819 */ /* 0x040fe20000001221 */
[----:B------:R-:W-:Y:S01]  /*8850*/  IMAD.X R21, RZ, RZ, R43, P0 ;  /* 0x000000ffff157224 */ /* 0x000fe200000e062b */
[----:B------:R-:W-:Y:S01]  /*8860*/  SHF.R.U64 R9, R4, 0x3, R27 ;  /* 0x0000000304097819 */ /* 0x000fe2000000121b */
[----:B------:R-:W-:Y:S01]  /*8870*/  IMAD.X R19, RZ, RZ, R43, P1 ;  /* 0x000000ffff137224 */ /* 0x000fe200008e062b */
[----:B------:R-:W-:-:S02]  /*8880*/  LOP3.LUT R32, R5, 0x70, R8, 0x78, !PT ;  /* 0x0000007005207812 */ /* 0x000fc400078e7808 */
[----:B------:R-:W-:Y:S02]  /*8890*/  LOP3.LUT R26, R4, 0x70, R9, 0x78, !PT ;  /* 0x00000070041a7812 */ /* 0x000fe400078e7809 */
        /* <DEDUP_REMOVED lines=20> */
[C---:B------:R-:W-:Y:S01]  /*89e0*/  SHF.R.U64 R5, R8.reuse, 0x3, R15 ;  /* 0x0000000308057819 */ /* 0x040fe2000000120f */
[----:B------:R1:W-:Y:S01]  /*89f0*/  ST.E desc[UR44][R24.64], RZ ;  /* 0x000000ff18007985 */ /* 0x0003e2000c10192c */
[C---:B------:R-:W-:Y:S02]  /*8a00*/  SHF.R.U64 R4, R9.reuse, 0x3, R13 ;  /* 0x0000000309047819 */ /* 0x040fe4000000120d */
[----:B------:R-:W-:Y:S01]  /*8a10*/  LOP3.LUT R14, R8, 0x70, R5, 0x78, !PT ;  /* 0x00000070080e7812 */ /* 0x000fe200078e7805 */
[----:B------:R1:W-:Y:S01]  /*8a20*/  ST.E desc[UR44][R16.64], RZ ;  /* 0x000000ff10007985 */ /* 0x0003e2000c10192c */
[----:B------:R-:W-:-:S03]  /*8a30*/  LOP3.LUT R12, R9, 0x70, R4, 0x78, !PT ;  /* 0x00000070090c7812 */ /* 0x000fc600078e7804 */
[----:B------:R1:W-:Y:S04]  /*8a40*/  ST.E desc[UR44][R14.64], RZ ;  /* 0x000000ff0e007985 */ /* 0x0003e8000c10192c */
[----:B------:R1:W-:Y:S01]  /*8a50*/  ST.E desc[UR44][R12.64], RZ ;  /* 0x000000ff0c007985 */ /* 0x0003e2000c10192c */
[----:B------:R-:W-:Y:S05]  /*8a60*/  @!P5 BRA `(.L_x_158) ;  /* 0x0000000000ccd947 */ /* 0x000fea0003800000 */
[----:B------:R-:W2:Y:S01]  /*8a70*/  LDC R5, c[0x0][0x904] ;  /* 0x00024100ff057b82 */ /* 0x000ea20000000800 */
[----:B------:R-:W3:Y:S01]  /*8a80*/  LDCU.64 UR4, c[0x0][0x908] ;  /* 0x00012100ff0477ac */ /* 0x000ee20008000a00 */
[----:B------:R-:W-:Y:S01]  /*8a90*/  BSSY.RECONVERGENT B0, `(.L_x_158) ;  /* 0x0000030000007945 */ /* 0x000fe20003800200 */
[----:B---3--:R-:W-:Y:S01]  /*8aa0*/  IMAD.HI.U32 R4, R57, UR4, RZ ;  /* 0x0000000439047c27 */ /* 0x008fe2000f8e00ff */
[----:B------:R-:W3:Y:S01]  /*8ab0*/  LDCU UR4, c[0x0][0x380] ;  /* 0x00007000ff0477ac */ /* 0x000ee20008000800 */
[----:B--2---:R-:W-:-:S03]  /*8ac0*/  ISETP.NE.AND P0, PT, R5, 0x1, PT ;  /* 0x000000010500780c */ /* 0x004fc60003f05270 */
[----:B------:R-:W-:-:S04]  /*8ad0*/  SHF.R.U32.HI R4, RZ, UR5, R4 ;  /* 0x00000005ff047c19 */ /* 0x000fc80008011604 */
[----:B------:R-:W-:-:S05]  /*8ae0*/  SEL R4, R57, R4, !P0 ;  /* 0x0000000439047207 */ /* 0x000fca0004000000 */
[----:B------:R-:W-:-:S04]  /*8af0*/  IMAD.MOV R4, RZ, RZ, -R4 ;  /* 0x000000ffff047224 */ /* 0x000fc800078e0a04 */
[----:B------:R-:W-:Y:S01]  /*8b00*/  IMAD R5, R5, R4, R57 ;  /* 0x0000000405057224 */ /* 0x000fe200078e0239 */
[----:B------:R-:W-:-:S05]  /*8b10*/  LOP3.LUT R4, R3, 0x7f, RZ, 0xc0, !PT ;  /* 0x0000007f03047812 */ /* 0x000fca00078ec0ff */
[----:B------:R-:W-:-:S05]  /*8b20*/  IMAD R5, R5, 0x100, R4 ;  /* 0x0000010005057824 */ /* 0x000fca00078e0204 */
[----:B---3--:R-:W-:-:S13]  /*8b30*/  ISETP.GE.AND P0, PT, R5, UR4, PT ;  /* 0x0000000405007c0c */ /* 0x008fda000bf06270 */
[----:B------:R-:W-:Y:S05]  /*8b40*/  @P0 BRA `(.L_x_159) ;  /* 0x0000000000900947 */ /* 0x000fea0003800000 */
[----:B------:R-:W2:Y:S01]  /*8b50*/  LDC R7, c[0x0][0x38c] ;  /* 0x0000e300ff077b82 */ /* 0x000ea20000000800 */
[----:B------:R-:W-:Y:S01]  /*8b60*/  IMAD.MOV.U32 R8, RZ, RZ, RZ ;  /* 0x000000ffff087224 */ /* 0x000fe200078e00ff */
[----:B------:R-:W3:Y:S01]  /*8b70*/  LDCU UR6, c[0x0][0x890] ;  /* 0x00011200ff0677ac */ /* 0x000ee20008000800 */
[----:B------:R-:W4:Y:S01]  /*8b80*/  LDCU.64 UR4, c[0x0][0x888] ;  /* 0x00011100ff0477ac */ /* 0x000f220008000a00 */
[----:B---3--:R-:W-:Y:S01]  /*8b90*/  IMAD R5, R22, UR6, R5 ;  /* 0x0000000616057c24 */ /* 0x008fe2000f8e0205 */
[----:B--2---:R-:W-:-:S04]  /*8ba0*/  IABS R6, R7 ;  /* 0x0000000700067213 */ /* 0x004fc80000000000 */
[----:B-1----:R-:W1:Y:S08]  /*8bb0*/  I2F.RP R11, R6 ;  /* 0x00000006000b7306 */ /* 0x002e700000209400 */
[----:B-1----:R-:W1:Y:S02]  /*8bc0*/  MUFU.RCP R10, R11 ;  /* 0x0000000b000a7308 */ /* 0x002e640000001000 */
[----:B-1----:R-:W-:-:S06]  /*8bd0*/  IADD3 R10, PT, PT, R10, 0xffffffe, RZ ;  /* 0x0ffffffe0a0a7810 */ /* 0x002fcc0007ffe0ff */
[----:B------:R-:W1:Y:S02]  /*8be0*/  F2I.FTZ.U32.TRUNC.NTZ R9, R10 ;  /* 0x0000000a00097305 */ /* 0x000e64000021f000 */
[----:B-1----:R-:W-:Y:S01]  /*8bf0*/  IADD3 R3, PT, PT, RZ, -R9, RZ ;  /* 0x80000009ff037210 */ /* 0x002fe20007ffe0ff */
[----:B------:R-:W1:Y:S04]  /*8c00*/  LDC.64 R10, c[0x0][0x880] ;  /* 0x00022000ff0a7b82 */ /* 0x000e680000000a00 */
[----:B------:R-:W-:Y:S01]  /*8c10*/  IMAD R4, R3, R6, RZ ;  /* 0x0000000603047224 */ /* 0x000fe200078e02ff */
[----:B------:R-:W-:-:S03]  /*8c20*/  IABS R3, R2 ;  /* 0x0000000200037213 */ /* 0x000fc60000000000 */
[----:B------:R-:W-:Y:S01]  /*8c30*/  IMAD.HI.U32 R9, R9, R4, R8 ;  /* 0x0000000409097227 */ /* 0x000fe200078e0008 */
[----:B------:R-:W-:-:S05]  /*8c40*/  MOV R4, R3 ;  /* 0x0000000300047202 */ /* 0x000fca0000000f00 */
[----:B------:R-:W-:-:S04]  /*8c50*/  IMAD.HI.U32 R8, R9, R4, RZ ;  /* 0x0000000409087227 */ /* 0x000fc800078e00ff */
[----:B------:R-:W-:-:S04]  /*8c60*/  IMAD.MOV R3, RZ, RZ, -R8 ;  /* 0x000000ffff037224 */ /* 0x000fc800078e0a08 */
[----:B------:R-:W-:-:S05]  /*8c70*/  IMAD R3, R6, R3, R4 ;  /* 0x0000000306037224 */ /* 0x000fca00078e0204 */
[----:B------:R-:W-:-:S13]  /*8c80*/  ISETP.GT.U32.AND P1, PT, R6, R3, PT ;  /* 0x000000030600720c */ /* 0x000fda0003f24070 */
[-C--:B------:R-:W-:Y:S01]  /*8c90*/  @!P1 IADD3 R3, PT, PT, R3, -R6.reuse, RZ ;  /* 0x8000000603039210 */ /* 0x080fe20007ffe0ff */
[----:B------:R-:W-:Y:S01]  /*8ca0*/  @!P1 VIADD R8, R8, 0x1 ;  /* 0x0000000108089836 */ /* 0x000fe20000000000 */
[----:B------:R-:W-:Y:S02]  /*8cb0*/  ISETP.NE.AND P1, PT, R7, RZ, PT ;  /* 0x000000ff0700720c */ /* 0x000fe40003f25270 */
[----:B------:R-:W-:Y:S02]  /*8cc0*/  ISETP.GE.U32.AND P2, PT, R3, R6, PT ;  /* 0x000000060300720c */ /* 0x000fe40003f46070 */
[----:B------:R-:W-:-:S04]  /*8cd0*/  LOP3.LUT R3, R2, R7, RZ, 0x3c, !PT ;  /* 0x0000000702037212 */ /* 0x000fc800078e3cff */
[----:B------:R-:W-:-:S07]  /*8ce0*/  ISETP.GE.AND P0, PT, R3, RZ, PT ;  /* 0x000000ff0300720c */ /* 0x000fce0003f06270 */
[----:B------:R-:W-:-:S06]  /*8cf0*/  @P2 IADD3 R8, PT, PT, R8, 0x1, RZ ;  /* 0x0000000108082810 */ /* 0x000fcc0007ffe0ff */
[----:B------:R-:W-:Y:S01]  /*8d00*/  @!P0 IMAD.MOV R8, RZ, RZ, -R8 ;  /* 0x000000ffff088224 */ /* 0x000fe200078e0a08 */
[----:B------:R-:W-:-:S04]  /*8d10*/  @!P1 LOP3.LUT R8, RZ, R7, RZ, 0x33, !PT ;  /* 0x00000007ff089212 */ /* 0x000fc800078e33ff */
[C---:B------:R-:W-:Y:S01]  /*8d20*/  IADD3 R3, PT, PT, -R8.reuse, RZ, RZ ;  /* 0x000000ff08037210 */ /* 0x040fe20007ffe1ff */
[----:B----4-:R-:W-:-:S04]  /*8d30*/  IMAD R5, R8, UR5, R5 ;  /* 0x0000000508057c24 */ /* 0x010fc8000f8e0205 */
[----:B------:R-:W-:Y:S02]  /*8d40*/  IMAD R4, R7, R3, R2 ;  /* 0x0000000307047224 */ /* 0x000fe400078e0202 */
[----:B------:R-:W-:Y:S02]  /*8d50*/  IMAD.MOV.U32 R3, RZ, RZ, -0x800000 ;  /* 0xff800000ff037424 */ /* 0x000fe400078e00ff */
[----:B------:R-:W-:-:S04]  /*8d60*/  IMAD R5, R4, UR4, R5 ;  /* 0x0000000404057c24 */ /* 0x000fc8000f8e0205 */
[----:B-1----:R-:W-:-:S05]  /*8d70*/  IMAD.WIDE R10, R5, 0x4, R10 ;  /* 0x00000004050a7825 */ /* 0x002fca00078e020a */
[----:B------:R2:W-:Y:S02]  /*8d80*/  STG.E desc[UR44][R10.64], R3 ;  /* 0x000000030a007986 */ /* 0x0005e4000c10192c */
.L_x_159:
[----:B------:R-:W-:Y:S05]  /*8d90*/  BSYNC.RECONVERGENT B0 ;  /* 0x0000000000007941 */ /* 0x000fea0003800200 */
.L_x_158:
[----:B------:R-:W-:-:S09]  /*8da0*/  UISETP.NE.AND UP0, UPT, UR41, URZ, UPT ;  /* 0x000000ff2900728c */ /* 0x000fd2000bf05270 */
[----:B------:R-:W-:Y:S05]  /*8db0*/  BRA.U UP0, `(.L_x_160) ;  /* 0x0000000100047547 */ /* 0x000fea000b800000 */
[----:B------:R-:W-:Y:S05]  /*8dc0*/  BPT.TRAP 0x1 ;  /* 0x000000040000795c */ /* 0x000fea0000300000 */
.L_x_160:
[C---:B------:R-:W-:Y:S01]  /*8dd0*/  IADD3 R9, P0, PT, R42.reuse, 0x30000, RZ ;  /* 0x000300002a097810 */ /* 0x040fe20007f1e0ff */
[----:B------:R3:W-:Y:S01]  /*8de0*/  SYNCS.ARRIVE.TRANS64.A1T0 RZ, [R0+URZ+0x380b0], RZ ;  /* 0x0380b0ff00ff79a7 */ /* 0x0007e200081000ff */
[C---:B------:R-:W-:Y:S01]  /*8df0*/  IADD3 R7, P1, PT, R42.reuse, 0x30200, RZ ;  /* 0x000302002a077810 */ /* 0x040fe20007f3e0ff */
[----:B------:R-:W-:Y:S01]  /*8e00*/  STL.64 [R1+0x78], R56 ;  /* 0x0000783801007387 */ /* 0x000fe20000100a00 */
[C---:B------:R-:W-:Y:S01]  /*8e10*/  IADD3 R5, P2, PT, R42.reuse, 0x30800, RZ ;  /* 0x000308002a057810 */ /* 0x040fe20007f5e0ff */
[--C-:B-1----:R-:W-:Y:S01]  /*8e20*/  IMAD.X R47, RZ, RZ, R43.reuse, P0 ;  /* 0x000000ffff2f7224 */ /* 0x102fe200000e062b */
[----:B--2---:R-:W-:Y:S01]  /*8e30*/  IADD3 R3, P3, PT, R42, 0x30a00, RZ ;  /* 0x00030a002a037810 */ /* 0x004fe20007f7e0ff */
[--C-:B------:R-:W-:Y:S01]  /*8e40*/  IMAD.X R45, RZ, RZ, R43.reuse, P1 ;  /* 0x000000ffff2d7224 */ /* 0x100fe200008e062b */
[----:B------:R-:W-:Y:S01]  /*8e50*/  STL.64 [R1+0x70], R22 ;  /* 0x0000701601007387 */ /* 0x000fe20000100a00 */
[----:B------:R-:W-:Y:S01]  /*8e60*/  IMAD.X R41, RZ, RZ, R43, P2 ;  /* 0x000000ffff297224 */ /* 0x000fe200010e062b */
[----:B------:R-:W-:Y:S01]  /*8e70*/  SHF.R.U64 R10, R9, 0x3, R47 ;  /* 0x00000003090a7819 */ /* 0x000fe2000000122f */
[----:B------:R-:W-:Y:S01]  /*8e80*/  IMAD.X R39, RZ, RZ, R43, P3 ;  /* 0x000000ffff277224 */ /* 0x000fe200018e062b */
[----:B------:R-:W-:Y:S01]  /*8e90*/  SHF.R.U64 R8, R7, 0x3, R45 ;  /* 0x0000000307087819 */ /* 0x000fe2000000122d */
[----:B------:R-:W-:Y:S01]  /*8ea0*/  STL [R1+0x80], R58 ;  /* 0x0000803a01007387 */ /* 0x000fe20000100800 */
[----:B------:R-:W-:Y:S01]  /*8eb0*/  SHF.R.U64 R6, R5, 0x3, R41 ;  /* 0x0000000305067819 */ /* 0x000fe20000001229 */
[----:B------:R-:W-:Y:S01]  /*8ec0*/  UISETP.NE.AND UP0, UPT, UR41, URZ, UPT ;  /* 0x000000ff2900728c */ /* 0x000fe2000bf05270 */
[----:B------:R-:W-:-:S02]  /*8ed0*/  SHF.R.U64 R4, R3, 0x3, R39 ;  /* 0x0000000303047819 */ /* 0x000fc40000001227 */
[----:B------:R-:W-:Y:S02]  /*8ee0*/  LOP3.LUT R46, R9, 0x70, R10, 0x78, !PT ;  /* 0x00000070092e7812 */ /* 0x000fe400078e780a */
[----:B------:R-:W-:Y:S02]  /*8ef0*/  LOP3.LUT R44, R7, 0x70, R8, 0x78, !PT ;  /* 0x00000070072c7812 */ /* 0x000fe400078e7808 */
[C---:B------:R-:W-:Y:S01]  /*8f00*/  IADD3 R9, P0, PT, R42.reuse, 0x31000, RZ ;  /* 0x000310002a097810 */ /* 0x040fe20007f1e0ff */
[----:B------:R-:W-:Y:S01]  /*8f10*/  ST.E desc[UR44][R46.64], RZ ;  /* 0x000000ff2e007985 */ /* 0x000fe2000c10192c */
[----:B------:R-:W-:Y:S02]  /*8f20*/  LOP3.LUT R40, R5, 0x70, R6, 0x78, !PT ;  /* 0x0000007005287812 */ /* 0x000fe400078e7806 */
[C---:B------:R-:W-:Y:S01]  /*8f30*/  IADD3 R7, P1, PT, R42.reuse, 0x31200, RZ ;  /* 0x000312002a077810 */ /* 0x040fe20007f3e0ff */
[--C-:B------:R-:W-:Y:S01]  /*8f40*/  IMAD.X R37, RZ, RZ, R43.reuse, P0 ;  /* 0x000000ffff257224 */ /* 0x100fe200000e062b */
[----:B------:R-:W-:Y:S01]  /*8f50*/  LOP3.LUT R38, R3, 0x70, R4, 0x78, !PT ;  /* 0x0000007003267812 */ /* 0x000fe200078e7804 */
[----:B------:R-:W-:Y:S01]  /*8f60*/  ST.E desc[UR44][R44.64], RZ ;  /* 0x000000ff2c007985 */ /* 0x000fe2000c10192c */
[C---:B------:R-:W-:Y:S01]  /*8f70*/  IADD3 R5, P2, PT, R42.reuse, 0x31800, RZ ;  /* 0x000318002a057810 */ /* 0x040fe20007f5e0ff */
[----:B------:R-:W-:Y:S01]  /*8f80*/  IMAD.X R35, RZ, RZ, R43, P1 ;  /* 0x000000ffff237224 */ /* 0x000fe200008e062b */
[----:B------:R-:W-:Y:S01]  /*8f90*/  IADD3 R3, P3, PT, R42, 0x31a00, RZ ;  /* 0x00031a002a037810 */ /* 0x000fe20007f7e0ff */
[----:B------:R-:W-:Y:S01]  /*8fa0*/  ST.E desc[UR44][R40.64], RZ ;  /* 0x000000ff28007985 */ /* 0x000fe2000c10192c */
[----:B------:R-:W-:Y:S01]  /*8fb0*/  SHF.R.U64 R10, R9, 0x3, R37 ;  /* 0x00000003090a7819 */ /* 0x000fe20000001225 */
[----:B------:R-:W-:Y:S01]  /*8fc0*/  IMAD.X R33, RZ, RZ, R43, P2 ;  /* 0x000000ffff217224 */ /* 0x000fe200010e062b */
[----:B------:R-:W-:Y:S01]  /*8fd0*/  SHF.R.U64 R8, R7, 0x3, R35 ;  /* 0x0000000307087819 */ /* 0x000fe20000001223 */
[----:B------:R-:W-:Y:S01]  /*8fe0*/  IMAD.X R31, RZ, RZ, R43, P3 ;  /* 0x000000ffff1f7224 */ /* 0x000fe200018e062b */
[----:B------:R-:W-:Y:S01]  /*8ff0*/  LOP3.LUT R36, R9, 0x70, R10, 0x78, !PT ;  /* 0x0000007009247812 */ /* 0x000fe200078e780a */
[----:B------:R1:W-:Y:S01]  /*9000*/  ST.E desc[UR44][R38.64], RZ ;  /* 0x000000ff26007985 */ /* 0x0003e2000c10192c */
[----:B------:R-:W-:-:S02]  /*9010*/  SHF.R.U64 R6, R5, 0x3, R33 ;  /* 0x0000000305067819 */ /* 0x000fc40000001221 */
[----:B------:R-:W-:Y:S01]  /*9020*/  SHF.R.U64 R4, R3, 0x3, R31 ;  /* 0x0000000303047819 */ /* 0x000fe2000000121f */
[----:B------:R-:W-:Y:S01]  /*9030*/  ST.E desc[UR44][R36.64], RZ ;  /* 0x000000ff24007985 */ /* 0x000fe2000c10192c */
[----:B------:R-:W-:Y:S02]  /*9040*/  LOP3.LUT R34, R7, 0x70, R8, 0x78, !PT ;  /* 0x0000007007227812 */ /* 0x000fe400078e7808 */
[C---:B------:R-:W-:Y:S02]  /*9050*/  IADD3 R9, P0, PT, R42.reuse, 0x32000, RZ ;  /* 0x000320002a097810 */ /* 0x040fe40007f1e0ff */
[----:B------:R-:W-:Y:S01]  /*9060*/  LOP3.LUT R32, R5, 0x70, R6, 0x78, !PT ;  /* 0x0000007005207812 */ /* 0x000fe200078e7806 */
[----:B------:R-:W-:Y:S01]  /*9070*/  ST.E desc[UR44][R34.64], RZ ;  /* 0x000000ff22007985 */ /* 0x000fe2000c10192c */
        /* <DEDUP_REMOVED lines=12> */
[----:B------:R-:W-:-:S02]  /*9140*/  LOP3.LUT R28, R9, 0x70, R10, 0x78, !PT ;  /* 0x00000070091c7812 */ /* 0x000fc400078e780a */
[----:B------:R-:W-:Y:S02]  /*9150*/  SHF.R.U64 R6, R5, 0x3, R25 ;  /* 0x0000000305067819 */ /* 0x000fe40000001219 */
        /* <DEDUP_REMOVED lines=33> */
[----:B------:R2:W-:Y:S01]  /*9370*/  ST.E desc[UR44][R12.64], RZ ;  /* 0x000000ff0c007985 */ /* 0x0005e2000c10192c */
        /* <DEDUP_REMOVED lines=18> */
[C---:B------:R-:W-:Y:S01]  /*94a0*/  IADD3 R3, P3, PT, R42.reuse, 0x35a00, RZ ;  /* 0x00035a002a037810 */ /* 0x040fe20007f7e0ff */
[----:B------:R-:W-:Y:S01]  /*94b0*/  ST.E desc[UR44][R48.64], RZ ;  /* 0x000000ff30007985 */ /* 0x000fe2000c10192c */
[----:B------:R-:W-:Y:S01]  /*94c0*/  SHF.R.U64 R10, R9, 0x3, R65 ;  /* 0x00000003090a7819 */ /* 0x000fe20000001241 */
[----:B------:R-:W-:Y:S01]  /*94d0*/  IMAD.X R61, RZ, RZ, R43, P2 ;  /* 0x000000ffff3d7224 */ /* 0x000fe200010e062b */
[----:B------:R-:W-:Y:S01]  /*94e0*/  SHF.R.U64 R8, R7, 0x3, R63 ;  /* 0x0000000307087819 */ /* 0x000fe2000000123f */
[----:B------:R-:W-:Y:S01]  /*94f0*/  IMAD.X R11, RZ, RZ, R43, P3 ;  /* 0x000000ffff0b7224 */ /* 0x000fe200018e062b */
[----:B-1----:R-:W-:-:S02]  /*9500*/  IADD3 R39, P0, PT, R42, 0x36000, RZ ;  /* 0x000360002a277810 */ /* 0x002fc40007f1e0ff */
[----:B------:R-:W-:Y:S02]  /*9510*/  SHF.R.U64 R6, R5, 0x3, R61 ;  /* 0x0000000305067819 */ /* 0x000fe4000000123d */
[----:B------:R-:W-:Y:S01]  /*9520*/  IADD3 R40, P1, PT, R42, 0x36200, RZ ;  /* 0x000362002a287810 */ /* 0x000fe20007f3e0ff */
[----:B------:R-:W-:Y:S01]  /*9530*/  IMAD.X R41, RZ, RZ, R43, P0 ;  /* 0x000000ffff297224 */ /* 0x000fe200000e062b */
[----:B------:R-:W-:Y:S02]  /*9540*/  SHF.R.U64 R4, R3, 0x3, R11 ;  /* 0x0000000303047819 */ /* 0x000fe4000000120b */
[----:B------:R-:W-:Y:S01]  /*9550*/  LOP3.LUT R64, R9, 0x70, R10, 0x78, !PT ;  /* 0x0000007009407812 */ /* 0x000fe200078e780a */
[----:B--2---:R-:W-:Y:S01]  /*9560*/  IMAD.X R13, RZ, RZ, R43, P1 ;  /* 0x000000ffff0d7224 */ /* 0x004fe200008e062b */
[----:B------:R-:W-:Y:S01]  /*9570*/  LOP3.LUT R62, R7, 0x70, R8, 0x78, !PT ;  /* 0x00000070073e7812 */ /* 0x000fe200078e7808 */
[----:B------:R-:W-:Y:S01]  /*9580*/  STL [R1+0xb8], R40 ;  /* 0x0000b82801007387 */ /* 0x000fe20000100800 */
[----:B------:R-:W-:-:S02]  /*9590*/  LOP3.LUT R60, R5, 0x70, R6, 0x78, !PT ;  /* 0x00000070053c7812 */ /* 0x000fc400078e7806 */
[----:B------:R-:W-:Y:S01]  /*95a0*/  LOP3.LUT R10, R3, 0x70, R4, 0x78, !PT ;  /* 0x00000070030a7812 */ /* 0x000fe200078e7804 */
[----:B------:R-:W-:Y:S01]  /*95b0*/  ST.E desc[UR44][R64.64], RZ ;  /* 0x000000ff40007985 */ /* 0x000fe2000c10192c */
[C---:B------:R-:W-:Y:S02]  /*95c0*/  IADD3 R37, P3, PT, R42.reuse, 0x36a00, RZ ;  /* 0x00036a002a257810 */ /* 0x040fe40007f7e0ff */
[C---:B------:R-:W-:Y:S01]  /*95d0*/  IADD3 R36, P4, PT, R42.reuse, 0x37000, RZ ;  /* 0x000370002a247810 */ /* 0x040fe20007f9e0ff */
[----:B------:R-:W-:Y:S01]  /*95e0*/  ST.E desc[UR44][R62.64], RZ ;  /* 0x000000ff3e007985 */ /* 0x000fe2000c10192c */
[C---:B------:R-:W-:Y:S02]  /*95f0*/  IADD3 R38, P2, PT, R42.reuse, 0x36800, RZ ;  /* 0x000368002a267810 */ /* 0x040fe40007f5e0ff */
[C---:B------:R-:W-:Y:S01]  /*9600*/  IADD3 R35, P0, PT, R42.reuse, 0x37200, RZ ;  /* 0x000372002a237810 */ /* 0x040fe20007f1e0ff */
[----:B------:R-:W-:Y:S01]  /*9610*/  ST.E desc[UR44][R60.64], RZ ;  /* 0x000000ff3c007985 */ /* 0x000fe2000c10192c */
[----:B------:R-:W-:-:S03]  /*9620*/  IADD3 R34, P1, PT, R42, 0x37800, RZ ;  /* 0x000378002a227810 */ /* 0x000fc60007f3e0ff */
[----:B------:R1:W-:Y:S01]  /*9630*/  ST.E desc[UR44][R10.64], RZ ;  /* 0x000000ff0a007985 */ /* 0x0003e2000c10192c */
[--C-:B------:R-:W-:Y:S01]  /*9640*/  IMAD.X R9, RZ, RZ, R43.reuse, P0 ;  /* 0x000000ffff097224 */ /* 0x100fe200000e062b */
[C---:B------:R-:W-:Y:S02]  /*9650*/  IADD3 R30, P0, PT, R42.reuse, 0x30c00, RZ ;  /* 0x00030c002a1e7810 */ /* 0x040fe40007f1e0ff */
[----:B------:R2:W-:Y:S04]  /*9660*/  STL.64 [R1+0xb0], R36 ;  /* 0x0000b02401007387 */ /* 0x0005e80000100a00 */
[----:B------:R4:W-:Y:S01]  /*9670*/  STL.64 [R1+0xa0], R34 ;  /* 0x0000a02201007387 */ /* 0x0009e20000100a00 */
[----:B------:R-:W-:Y:S01]  /*9680*/  IMAD.X R57, RZ, RZ, R43, P0 ;  /* 0x000000ffff397224 */ /* 0x000fe200000e062b */
[----:B------:R-:W-:-:S02]  /*9690*/  IADD3 R25, P0, PT, R42, 0x31e00, RZ ;  /* 0x00031e002a197810 */ /* 0x000fc40007f1e0ff */
[----:B------:R-:W-:Y:S01]  /*96a0*/  STL [R1+0x64], R13 ;  /* 0x0000640d01007387 */ /* 0x000fe20000100800 */
[--C-:B-1----:R-:W-:Y:S01]  /*96b0*/  IMAD.X R11, RZ, RZ, R43.reuse, P3 ;  /* 0x000000ffff0b7224 */ /* 0x102fe200018e062b */
[C---:B------:R-:W-:Y:S02]  /*96c0*/  IADD3 R32, P3, PT, R42.reuse, 0x30400, RZ ;  /* 0x000304002a207810 */ /* 0x040fe40007f7e0ff */
[----:B------:R-:W-:Y:S01]  /*96d0*/  STL [R1+0x44], R9 ;  /* 0x0000440901007387 */ /* 0x000fe20000100800 */
[--C-:B--2---:R-:W-:Y:S01]  /*96e0*/  IMAD.X R37, RZ, RZ, R43.reuse, P2 ;  /* 0x000000ffff257224 */ /* 0x104fe200010e062b */
[C---:B------:R-:W-:Y:S01]  /*96f0*/  IADD3 R33, P2, PT, R42.reuse, 0x37a00, RZ ;  /* 0x00037a002a217810 */ /* 0x040fe20007f5e0ff */
[--C-:B------:R-:W-:Y:S02]  /*9700*/  IMAD.X R5, RZ, RZ, R43.reuse, P3 ;  /* 0x000000ffff057224 */ /* 0x100fe400018e062b */
[--C-:B----4-:R-:W-:Y:S01]  /*9710*/  IMAD.X R35, RZ, RZ, R43.reuse, P4 ;  /* 0x000000ffff237224 */ /* 0x110fe200020e062b */
[C---:B------:R-:W-:Y:S01]  /*9720*/  IADD3 R31, P4, PT, R42.reuse, 0x30600, RZ ;  /* 0x000306002a1f7810 */ /* 0x040fe20007f9e0ff */
[----:B------:R1:W-:Y:S01]  /*9730*/  STL.64 [R1+0x90], R32 ;  /* 0x0000902001007387 */ /* 0x0003e20000100a00 */
[----:B------:R-:W-:Y:S01]  /*9740*/  IMAD.X R7, RZ, RZ, R43, P2 ;  /* 0x000000ffff077224 */ /* 0x000fe200010e062b */
[----:B------:R-:W-:-:S02]  /*9750*/  IADD3 R28, P2, PT, R42, 0x31400, RZ ;  /* 0x000314002a1c7810 */ /* 0x000fc40007f5e0ff */
[--C-:B------:R-:W-:Y:S01]  /*9760*/  IMAD.X R59, RZ, RZ, R43.reuse, P4 ;  /* 0x000000ffff3b7224 */ /* 0x100fe200020e062b */
[C---:B------:R-:W-:Y:S01]  /*9770*/  IADD3 R27, P3, PT, R42.reuse, 0x31600, RZ ;  /* 0x000316002a1b7810 */ /* 0x040fe20007f7e0ff */
[--C-:B------:R-:W-:Y:S01]  /*9780*/  IMAD.X R87, RZ, RZ, R43.reuse, P0 ;  /* 0x000000ffff577224 */ /* 0x100fe200000e062b */
[C---:B------:R-:W-:Y:S01]  /*9790*/  IADD3 R26, P4, PT, R42.reuse, 0x31c00, RZ ;  /* 0x00031c002a1a7810 */ /* 0x040fe20007f9e0ff */
[--C-:B------:R-:W-:Y:S01]  /*97a0*/  IMAD.X R93, RZ, RZ, R43.reuse, P2 ;  /* 0x000000ffff5d7224 */ /* 0x100fe200010e062b */
[C---:B------:R-:W-:Y:S01]  /*97b0*/  IADD3 R21, P2, PT, R42.reuse, 0x32600, RZ ;  /* 0x000326002a157810 */ /* 0x040fe20007f5e0ff */
[--C-:B------:R-:W-:Y:S01]  /*97c0*/  IMAD.X R91, RZ, RZ, R43.reuse, P3 ;  /* 0x000000ffff5b7224 */ /* 0x100fe200018e062b */
[C---:B------:R-:W-:Y:S01]  /*97d0*/  IADD3 R20, P3, PT, R42.reuse, 0x32c00, RZ ;  /* 0x00032c002a147810 */ /* 0x040fe20007f7e0ff */
[----:B------:R-:W-:Y:S01]  /*97e0*/  IMAD.X R89, RZ, RZ, R43, P4 ;  /* 0x000000ffff597224 */ /* 0x000fe200020e062b */
[C---:B------:R-:W-:Y:S01]  /*97f0*/  IADD3 R19, P4, PT, R42.reuse, 0x32e00, RZ ;  /* 0x00032e002a137810 */ /* 0x040fe20007f9e0ff */
[----:B------:R2:W-:Y:S01]  /*9800*/  STL [R1+0x54], R11 ;  /* 0x0000540b01007387 */ /* 0x0005e20000100800 */
[----:B------:R-:W-:-:S03]  /*9810*/  IADD3 R18, P0, PT, R42, 0x33400, RZ ;  /* 0x000334002a127810 */ /* 0x000fc60007f1e0ff */
[----:B------:R-:W-:Y:S04]  /*9820*/  STL [R1+0x2c], R5 ;  /* 0x00002c0501007387 */ /* 0x000fe80000100800 */
[----:B------:R-:W-:Y:S01]  /*9830*/  STL.64 [R1+0x98], R30 ;  /* 0x0000981e01007387 */ /* 0x000fe20000100a00 */
[--C-:B-1----:R-:W-:Y:S01]  /*9840*/  IMAD.X R33, RZ, RZ, R43.reuse, P1 ;  /* 0x000000ffff217224 */ /* 0x102fe200008e062b */
[C---:B------:R-:W-:Y:S01]  /*9850*/  IADD3 R29, P1, PT, R42.reuse, 0x30e00, RZ ;  /* 0x00030e002a1d7810 */ /* 0x040fe20007f3e0ff */
[--C-:B------:R-:W-:Y:S01]  /*9860*/  IMAD.X R83, RZ, RZ, R43.reuse, P2 ;  /* 0x000000ffff537224 */ /* 0x100fe200010e062b */
[----:B------:R1:W-:Y:S03]  /*9870*/  STL [R1+0x34], R7 ;  /* 0x0000340701007387 */ /* 0x0003e60000100800 */
        /* <DEDUP_REMOVED lines=10> */
[----:B------:R4:W-:Y:S01]  /*9920*/  STL.64 [R1+0xa8], R32 ;  /* 0x0000a82001007387 */ /* 0x0009e20000100a00 */
[C---:B------:R-:W-:Y:S01]  /*9930*/  IADD3 R13, P0, PT, R42.reuse, 0x34600, RZ ;  /* 0x000346002a0d7810 */ /* 0x040fe20007f1e0ff */
[--C-:B------:R-:W-:Y:S01]  /*9940*/  IMAD.X R75, RZ, RZ, R43.reuse, P1 ;  /* 0x000000ffff4b7224 */ /* 0x100fe200008e062b */
[C---:B------:R-:W-:Y:S01]  /*9950*/  IADD3 R12, P1, PT, R42.reuse, 0x34c00, RZ ;  /* 0x00034c002a0c7810 */ /* 0x040fe20007f3e0ff */
[--C-:B------:R-:W-:Y:S01]  /*9960*/  IMAD.X R73, RZ, RZ, R43.reuse, P2 ;  /* 0x000000ffff497224 */ /* 0x100fe200010e062b */
[C---:B--2---:R-:W-:Y:S01]  /*9970*/  IADD3 R11, P2, PT, R42.reuse, 0x34e00, RZ ;  /* 0x00034e002a0b7810 */ /* 0x044fe20007f5e0ff */
[--C-:B------:R-:W-:Y:S01]  /*9980*/  IMAD.X R71, RZ, RZ, R43.reuse, P3 ;  /* 0x000000ffff477224 */ /* 0x100fe200018e062b */
[C---:B------:R-:W-:Y:S01]  /*9990*/  IADD3 R10, P3, PT, R42.reuse, 0x35400, RZ ;  /* 0x000354002a0a7810 */ /* 0x040fe20007f7e0ff */
[--C-:B------:R-:W-:Y:S01]  /*99a0*/  IMAD.X R69, RZ, RZ, R43.reuse, P4 ;  /* 0x000000ffff457224 */ /* 0x100fe200020e062b */
[C---:B------:R-:W-:Y:S01]  /*99b0*/  IADD3 R9, P4, PT, R42.reuse, 0x35600, RZ ;  /* 0x000356002a097810 */ /* 0x040fe20007f9e0ff */
[--C-:B------:R-:W-:Y:S01]  /*99c0*/  IMAD.X R67, RZ, RZ, R43.reuse, P0 ;  /* 0x000000ffff437224 */ /* 0x100fe200000e062b */
[C---:B------:R-:W-:Y:S01]  /*99d0*/  IADD3 R8, P0, PT, R42.reuse, 0x35c00, RZ ;  /* 0x00035c002a087810 */ /* 0x040fe20007f1e0ff */
[--C-:B------:R-:W-:Y:S01]  /*99e0*/  IMAD.X R65, RZ, RZ, R43.reuse, P1 ;  /* 0x000000ffff417224 */ /* 0x100fe200008e062b */
[C---:B-1----:R-:W-:Y:S01]  /*99f0*/  IADD3 R7, P1, PT, R42.reuse, 0x35e00, RZ ;  /* 0x00035e002a077810 */ /* 0x042fe20007f3e0ff */
[--C-:B------:R-:W-:Y:S01]  /*9a00*/  IMAD.X R63, RZ, RZ, R43.reuse, P2 ;  /* 0x000000ffff3f7224 */ /* 0x100fe200010e062b */
[C---:B------:R-:W-:Y:S01]  /*9a10*/  IADD3 R6, P2, PT, R42.reuse, 0x36400, RZ ;  /* 0x000364002a067810 */ /* 0x040fe20007f5e0ff */
[--C-:B------:R-:W-:Y:S01]  /*9a20*/  IMAD.X R61, RZ, RZ, R43.reuse, P3 ;  /* 0x000000ffff3d7224 */ /* 0x100fe200018e062b */
[C---:B------:R-:W-:Y:S01]  /*9a30*/  IADD3 R5, P3, PT, R42.reuse, 0x36600, RZ ;  /* 0x000366002a057810 */ /* 0x040fe20007f7e0ff */
[--C-:B------:R-:W-:Y:S01]  /*9a40*/  IMAD.X R55, RZ, RZ, R43.reuse, P4 ;  /* 0x000000ffff377224 */ /* 0x100fe200020e062b */
[C---:B------:R-:W-:Y:S01]  /*9a50*/  IADD3 R4, P4, PT, R42.reuse, 0x36c00, RZ ;  /* 0x00036c002a047810 */ /* 0x040fe20007f9e0ff */
[----:B------:R-:W-:Y:S01]  /*9a60*/  IMAD.X R53, RZ, RZ, R43, P0 ;  /* 0x000000ffff357224 */ /* 0x000fe200000e062b */
[----:B------:R-:W-:Y:S01]  /*9a70*/  IADD3 R3, P0, PT, R42, 0x36e00, RZ ;  /* 0x00036e002a037810 */ /* 0x000fe20007f1e0ff */
[----:B------:R3:W2:Y:S01]  /*9a80*/  LDL.64 R30, [R1+0x40] ;  /* 0x00004000011e7983 */ /* 0x0006a20000100a00 */
[----:B------:R-:W-:-:S03]  /*9a90*/  SHF.R.U64 R42, R39, 0x3, R41 ;  /* 0x00000003272a7819 */ /* 0x000fc60000001229 */
[----:B------:R1:W-:Y:S01]  /*9aa0*/  STL.64 [R1+0x88], R28 ;  /* 0x0000881c01007387 */ /* 0x0003e20000100a00 */
[----:B------:R-:W-:Y:S02]  /*9ab0*/  LOP3.LUT R40, R39, 0x70, R42, 0x78, !PT ;  /* 0x0000007027287812 */ /* 0x000fe400078e782a */
[C---:B------:R-:W-:Y:S01]  /*9ac0*/  SHF.R.U64 R39, R38.reuse, 0x3, R37 ;  /* 0x0000000326277819 */ /* 0x040fe20000001225 */
[----:B----4-:R3:W4:Y:S03]  /*9ad0*/  LDL.64 R32, [R1+0x50] ;  /* 0x0000500001207983 */ /* 0x0107260000100a00 */
[----:B------:R-:W-:Y:S02]  /*9ae0*/  LOP3.LUT R36, R38, 0x70, R39, 0x78, !PT ;  /* 0x0000007026247812 */ /* 0x000fe400078e7827 */
[----:B------:R-:W4:Y:S04]  /*9af0*/  LDL.64 R38, [R1+0x50] ;  /* 0x0000500001267983 */ /* 0x000f280000100a00 */
[----:B------:R3:W-:Y:S04]  /*9b00*/  STL.64 [R1+0x58], R36 ;  /* 0x0000582401007387 */ /* 0x0007e80000100a00 */
[----:B-1----:R-:W2:Y:S04]  /*9b10*/  LDL.LU.64 R28, [R1+0x60] ;  /* 0x00006000011c7983 */ /* 0x002ea80000300a00 */
[----:B---3--:R-:W3:Y:S04]  /*9b20*/  LDL.LU.64 R36, [R1+0xb0] ;  /* 0x0000b00001247983 */ /* 0x008ee80000300a00 */
[----:B------:R1:W-:Y:S04]  /*9b30*/  STL.64 [R1+0x68], R40 ;  /* 0x0000682801007387 */ /* 0x0003e80000100a00 */
[----:B-1----:R-:W2:Y:S01]  /*9b40*/  LDL.LU R40, [R1+0xb8] ;  /* 0x0000b80001287983 */ /* 0x002ea20000300800 */
[----:B----4-:R-:W-:-:S05]  /*9b50*/  IMAD.MOV.U32 R33, RZ, RZ, R39 ;  /* 0x000000ffff217224 */ /* 0x010fca00078e0027 */
[C---:B---3--:R-:W-:Y:S02]  /*9b60*/  SHF.R.U64 R38, R37.reuse, 0x3, R33 ;  /* 0x0000000325267819 */ /* 0x048fe40000001221 */
[C---:B------:R-:W-:Y:S02]  /*9b70*/  SHF.R.U64 R39, R36.reuse, 0x3, R35 ;  /* 0x0000000324277819 */ /* 0x040fe40000001223 */
[----:B------:R-:W-:Y:S02]  /*9b80*/  LOP3.LUT R32, R37, 0x70, R38, 0x78, !PT ;  /* 0x0000007025207812 */ /* 0x000fe400078e7826 */
[----:B------:R-:W-:Y:S02]  /*9b90*/  LOP3.LUT R34, R36, 0x70, R39, 0x78, !PT ;  /* 0x0000007024227812 */ /* 0x000fe400078e7827 */
[----:B------:R-:W3:Y:S04]  /*9ba0*/  LDL.64 R36, [R1+0x40] ;  /* 0x0000400001247983 */ /* 0x000ee80000100a00 */
[----:B------:R1:W-:Y:S04]  /*9bb0*/  STL [R1+0x50], R32 ;  /* 0x0000502001007387 */ /* 0x0003e80000100800 */
[----:B------:R4:W-:Y:S04]  /*9bc0*/  STL.64 [R1+0x48], R34 ;  /* 0x0000482201007387 */ /* 0x0009e80000100a00 */
[----:B------:R-:W3:Y:S04]  /*9bd0*/  LDL.LU.64 R38, [R1+0x30] ;  /* 0x0000300001267983 */ /* 0x000ee80000300a00 */
[----:B-1----:R-:W3:Y:S04]  /*9be0*/  LDL.LU.64 R32, [R1+0xa8] ;  /* 0x0000a80001207983 */ /* 0x002ee80000300a00 */
[----:B----4-:R-:W4:Y:S01]  /*9bf0*/  LDL.LU.64 R34, [R1+0xa0] ;  /* 0x0000a00001227983 */ /* 0x010f220000300a00 */
[----:B--2---:R-:W-:-:S04]  /*9c00*/  SHF.R.U64 R41, R40, 0x3, R29 ;  /* 0x0000000328297819 */ /* 0x004fc8000000121d */
[----:B------:R-:W-:Y:S02]  /*9c10*/  LOP3.LUT R28, R40, 0x70, R41, 0x78, !PT ;  /* 0x00000070281c7812 */ /* 0x000fe400078e7829 */
[----:B------:R-:W2:Y:S01]  /*9c20*/  LDL.LU.64 R40, [R1+0x28] ;  /* 0x0000280001287983 */ /* 0x000ea20000300a00 */
[----:B---3--:R-:W-:Y:S01]  /*9c30*/  IMAD.MOV.U32 R31, RZ, RZ, R37 ;  /* 0x000000ffff1f7224 */ /* 0x008fe200078e0025 */
[----:B----4-:R-:W-:-:S04]  /*9c40*/  SHF.R.U64 R37, R34, 0x3, R33 ;  /* 0x0000000322257819 */ /* 0x010fc80000001221 */
[----:B------:R-:W-:-:S05]  /*9c50*/  LOP3.LUT R32, R34, 0x70, R37, 0x78, !PT ;  /* 0x0000007022207812 */ /* 0x000fca00078e7825 */
[----:B------:R1:W-:Y:S04]  /*9c60*/  STL.64 [R1+0x38], R32 ;  /* 0x0000382001007387 */ /* 0x0003e80000100a00 */
[----:B-1----:R-:W3:Y:S01]  /*9c70*/  LDL.LU.64 R32, [R1+0x90] ;  /* 0x0000900001207983 */ /* 0x002ee20000300a00 */
[----:B------:R-:W-:-:S04]  /*9c80*/  SHF.R.U64 R36, R35, 0x3, R31 ;  /* 0x0000000323247819 */ /* 0x000fc8000000121f */
[----:B------:R-:W-:-:S05]  /*9c90*/  LOP3.LUT R30, R35, 0x70, R36, 0x78, !PT ;  /* 0x00000070231e7812 */ /* 0x000fca00078e7824 */
[----:B------:R1:W-:Y:S01]  /*9ca0*/  STL [R1+0x40], R30 ;  /* 0x0000401e01007387 */ /* 0x0003e20000100800 */
[----:B------:R-:W-:Y:S02]  /*9cb0*/  IMAD.MOV.U32 R36, RZ, RZ, R28 ;  /* 0x000000ffff247224 */ /* 0x000fe400078e001c */
[----:B------:R-:W-:Y:S02]  /*9cc0*/  IMAD.MOV.U32 R37, RZ, RZ, R29 ;  /* 0x000000ffff257224 */ /* 0x000fe400078e001d */
[----:B------:R-:W4:Y:S04]  /*9cd0*/  LDL.LU.64 R28, [R1+0x88] ;  /* 0x00008800011c7983 */ /* 0x000f280000300a00 */
[----:B-1----:R-:W4:Y:S01]  /*9ce0*/  LDL.LU.64 R30, [R1+0x98] ;  /* 0x00009800011e7983 */ /* 0x002f220000300a00 */
[----:B---3--:R-:W-:-:S02]  /*9cf0*/  SHF.R.U64 R34, R33, 0x3, R39 ;  /* 0x0000000321227819 */ /* 0x008fc40000001227 */
[C---:B--2---:R-:W-:Y:S02]  /*9d00*/  SHF.R.U64 R35, R32.reuse, 0x3, R41 ;  /* 0x0000000320237819 */ /* 0x044fe40000001229 */
[----:B------:R-:W-:Y:S02]  /*9d10*/  LOP3.LUT R38, R33, 0x70, R34, 0x78, !PT ;  /* 0x0000007021267812 */ /* 0x000fe400078e7822 */
[----:B------:R-:W-:Y:S02]  /*9d20*/  LOP3.LUT R40, R32, 0x70, R35, 0x78, !PT ;  /* 0x0000007020287812 */ /* 0x000fe400078e7823 */
[----:B------:R-:W2:Y:S01]  /*9d30*/  LDL.LU.64 R34, [R1+0x68] ;  /* 0x0000680001227983 */ /* 0x000ea20000300a00 */
[C---:B----4-:R-:W-:Y:S02]  /*9d40*/  SHF.R.U64 R32, R31.reuse, 0x3, R59 ;  /* 0x000000031f207819 */ /* 0x050fe4000000123b */
[----:B------:R-:W-:Y:S02]  /*9d50*/  SHF.R.U64 R33, R30, 0x3, R57 ;  /* 0x000000031e217819 */ /* 0x000fe40000001239 */
[----:B------:R-:W-:-:S02]  /*9d60*/  LOP3.LUT R58, R31, 0x70, R32, 0x78, !PT ;  /* 0x000000701f3a7812 */ /* 0x000fc400078e7820 */
[----:B------:R-:W-:Y:S02]  /*9d70*/  LOP3.LUT R56, R30, 0x70, R33, 0x78, !PT ;  /* 0x000000701e387812 */ /* 0x000fe400078e7821 */
[C---:B------:R-:W-:Y:S01]  /*9d80*/  SHF.R.U64 R30, R29.reuse, 0x3, R23 ;  /* 0x000000031d1e7819 */ /* 0x040fe20000001217 */
[----:B------:R-:W3:Y:S01]  /*9d90*/  LDL.LU.64 R32, [R1+0x48] ;  /* 0x0000480001207983 */ /* 0x000ee20000300a00 */
[C---:B------:R-:W-:Y:S02]  /*9da0*/  SHF.R.U64 R31, R28.reuse, 0x3, R93 ;  /* 0x000000031c1f7819 */ /* 0x040fe4000000125d */
[----:B------:R-:W-:Y:S02]  /*9db0*/  LOP3.LUT R22, R29, 0x70, R30, 0x78, !PT ;  /* 0x000000701d167812 */ /* 0x000fe400078e781e */
[----:B------:R-:W-:Y:S02]  /*9dc0*/  LOP3.LUT R92, R28, 0x70, R31, 0x78, !PT ;  /* 0x000000701c5c7812 */ /* 0x000fe400078e781f */
[----:B------:R-:W-:Y:S01]  /*9dd0*/  SHF.R.U64 R28, R27, 0x3, R91 ;  /* 0x000000031b1c7819 */ /* 0x000fe2000000125b */
[----:B------:R-:W4:Y:S01]  /*9de0*/  LDL.LU.64 R30, [R1+0x50] ;  /* 0x00005000011e7983 */ /* 0x000f220000300a00 */
[----:B------:R-:W-:-:S02]  /*9df0*/  SHF.R.U64 R29, R26, 0x3, R89 ;  /* 0x000000031a1d7819 */ /* 0x000fc40000001259 */
[----:B------:R-:W-:Y:S02]  /*9e00*/  LOP3.LUT R90, R27, 0x70, R28, 0x78, !PT ;  /* 0x000000701b5a7812 */ /* 0x000fe400078e781c */
[----:B------:R-:W-:Y:S02]  /*9e10*/  LOP3.LUT R88, R26, 0x70, R29, 0x78, !PT ;  /* 0x000000701a587812 */ /* 0x000fe400078e781d */
[----:B------:R-:W3:Y:S04]  /*9e20*/  LDL.LU.64 R28, [R1+0x58] ;  /* 0x00005800011c7983 */ /* 0x000ee80000300a00 */
[----:B--2---:R1:W-:Y:S04]  /*9e30*/  ST.E desc[UR44][R34.64], RZ ;  /* 0x000000ff22007985 */ /* 0x0043e8000c10192c */
[----:B------:R2:W-:Y:S04]  /*9e40*/  ST.E desc[UR44][R36.64], RZ ;  /* 0x000000ff24007985 */ /* 0x0005e8000c10192c */
[----:B-1----:R-:W4:Y:S04]  /*9e50*/  LDL.LU.64 R34, [R1+0x40] ;  /* 0x0000400001227983 */ /* 0x002f280000300a00 */
[----:B--2---:R-:W2:Y:S04]  /*9e60*/  LDL.LU.64 R36, [R1+0x38] ;  /* 0x0000380001247983 */ /* 0x004ea80000300a00 */
[----:B---3--:R-:W-:Y:S04]  /*9e70*/  ST.E desc[UR44][R28.64], RZ ;  /* 0x000000ff1c007985 */ /* 0x008fe8000c10192c */
[----:B----4-:R-:W-:Y:S04]  /*9e80*/  ST.E desc[UR44][R30.64], RZ ;  /* 0x000000ff1e007985 */ /* 0x010fe8000c10192c */
[----:B------:R-:W-:Y:S01]  /*9e90*/  ST.E desc[UR44][R32.64], RZ ;  /* 0x000000ff20007985 */ /* 0x000fe2000c10192c */
[----:B------:R-:W-:-:S02]  /*9ea0*/  SHF.R.U64 R26, R25, 0x3, R87 ;  /* 0x00000003191a7819 */ /* 0x000fc40000001257 */
[----:B------:R-:W-:Y:S02]  /*9eb0*/  SHF.R.U64 R27, R24, 0x3, R85 ;  /* 0x00000003181b7819 */ /* 0x000fe40000001255 */
[----:B------:R-:W-:Y:S02]  /*9ec0*/  LOP3.LUT R86, R25, 0x70, R26, 0x78, !PT ;  /* 0x0000007019567812 */ /* 0x000fe400078e781a */
[----:B------:R-:W-:Y:S02]  /*9ed0*/  SHF.R.U64 R25, R20, 0x3, R81 ;  /* 0x0000000314197819 */ /* 0x000fe40000001251 */
[----:B------:R-:W-:Y:S02]  /*9ee0*/  LOP3.LUT R84, R24, 0x70, R27, 0x78, !PT ;  /* 0x0000007018547812 */ /* 0x000fe400078e781b */
[----:B------:R-:W-:Y:S02]  /*9ef0*/  LOP3.LUT R80, R20, 0x70, R25, 0x78, !PT ;  /* 0x0000007014507812 */ /* 0x000fe400078e7819 */
[C---:B------:R-:W-:Y:S01]  /*9f00*/  SHF.R.U64 R24, R21.reuse, 0x3, R83 ;  /* 0x0000000315187819 */ /* 0x040fe20000001253 */
[----:B------:R-:W1:Y:S03]  /*9f10*/  S2R R20, SR_TID.X ;  /* 0x0000000000147919 */ /* 0x000e660000002100 */
[----:B------:R-:W-:-:S02]  /*9f20*/  LOP3.LUT R82, R21, 0x70, R24, 0x78, !PT ;  /* 0x0000007015527812 */ /* 0x000fc400078e7818 */
[----:B------:R-:W3:Y:S01]  /*9f30*/  S2R R21, SR_SWINHI ;  /* 0x0000000000157919 */ /* 0x000ee20000002f00 */
[C---:B------:R-:W-:Y:S02]  /*9f40*/  SHF.R.U64 R24, R19.reuse, 0x3, R79 ;  /* 0x0000000313187819 */ /* 0x040fe4000000124f */
[----:B------:R-:W-:Y:S02]  /*9f50*/  SHF.R.U64 R25, R18, 0x3, R77 ;  /* 0x0000000312197819 */ /* 0x000fe4000000124d */
[----:B------:R-:W-:Y:S02]  /*9f60*/  LOP3.LUT R78, R19, 0x70, R24, 0x78, !PT ;  /* 0x00000070134e7812 */ /* 0x000fe400078e7818 */
[----:B------:R-:W-:Y:S02]  /*9f70*/  SHF.R.U64 R19, R16, 0x3, R73 ;  /* 0x0000000310137819 */ /* 0x000fe40000001249 */
[----:B------:R-:W-:Y:S02]  /*9f80*/  LOP3.LUT R76, R18, 0x70, R25, 0x78, !PT ;  /* 0x00000070124c7812 */ /* 0x000fe400078e7819 */
[----:B------:R-:W-:-:S02]  /*9f90*/  LOP3.LUT R72, R16, 0x70, R19, 0x78, !PT ;  /* 0x0000007010487812 */ /* 0x000fc400078e7813 */
[----:B------:R-:W-:Y:S02]  /*9fa0*/  SHF.R.U64 R24, R17, 0x3, R75 ;  /* 0x0000000311187819 */ /* 0x000fe4000000124b */
[----:B------:R-:W-:Y:S02]  /*9fb0*/  SHF.R.U64 R18, R15, 0x3, R71 ;  /* 0x000000030f127819 */ /* 0x000fe40000001247 */
[----:B------:R-:W-:Y:S01]  /*9fc0*/  SHF.R.U64 R16, R13, 0x3, R67 ;  /* 0x000000030d107819 */ /* 0x000fe20000001243 */
[----:B------:R-:W-:Y:S04]  /*9fd0*/  ST.E desc[UR44][R34.64], RZ ;  /* 0x000000ff22007985 */ /* 0x000fe8000c10192c */
[----:B--2---:R-:W-:Y:S04]  /*9fe0*/  ST.E desc[UR44][R36.64], RZ ;  /* 0x000000ff24007985 */ /* 0x004fe8000c10192c */
[----:B------:R-:W-:Y:S04]  /*9ff0*/  ST.E desc[UR44][R38.64], RZ ;  /* 0x000000ff26007985 */ /* 0x000fe8000c10192c */
[----:B------:R-:W-:Y:S04]  /*a000*/  ST.E desc[UR44][R40.64], RZ ;  /* 0x000000ff28007985 */ /* 0x000fe8000c10192c */
[----:B------:R2:W-:Y:S04]  /*a010*/  ST.E desc[UR44][R58.64], RZ ;  /* 0x000000ff3a007985 */ /* 0x0005e8000c10192c */
[----:B------:R4:W-:Y:S04]  /*a020*/  ST.E desc[UR44][R56.64], RZ ;  /* 0x000000ff38007985 */ /* 0x0009e8000c10192c */
[----:B------:R1:W-:Y:S04]  /*a030*/  ST.E desc[UR44][R22.64], RZ ;  /* 0x000000ff16007985 */ /* 0x0003e8000c10192c */
[----:B--2---:R2:W5:Y:S04]  /*a040*/  LDL.LU R58, [R1+0x80] ;  /* 0x00008000013a7983 */ /* 0x0045680000300800 */
[----:B----4-:R2:W5:Y:S04]  /*a050*/  LDL.LU.64 R56, [R1+0x78] ;  /* 0x0000780001387983 */ /* 0x0105680000300a00 */
[----:B-1----:R2:W5:Y:S01]  /*a060*/  LDL.LU.64 R22, [R1+0x70] ;  /* 0x0000700001167983 */ /* 0x0025620000300a00 */
[----:B------:R-:W-:Y:S01]  /*a070*/  LOP3.LUT R74, R17, 0x70, R24, 0x78, !PT ;  /* 0x00000070114a7812 */ /* 0x000fe200078e7818 */
[----:B------:R-:W-:Y:S01]  /*a080*/  IMAD.X R51, RZ, RZ, R43, P1 ;  /* 0x000000ffff337224 */ /* 0x000fe200008e062b */
[----:B------:R-:W-:-:S02]  /*a090*/  LOP3.LUT R70, R15, 0x70, R18, 0x78, !PT ;  /* 0x000000700f467812 */ /* 0x000fc400078e7812 */
[----:B------:R-:W-:Y:S02]  /*a0a0*/  LOP3.LUT R66, R13, 0x70, R16, 0x78, !PT ;  /* 0x000000700d427812 */ /* 0x000fe400078e7810 */
[----:B------:R-:W-:Y:S02]  /*a0b0*/  SHF.R.U64 R17, R14, 0x3, R69 ;  /* 0x000000030e117819 */ /* 0x000fe40000001245 */
[----:B------:R-:W-:Y:S02]  /*a0c0*/  SHF.R.U64 R15, R12, 0x3, R65 ;  /* 0x000000030c0f7819 */ /* 0x000fe40000001241 */
[----:B------:R-:W-:Y:S01]  /*a0d0*/  SHF.R.U64 R13, R10, 0x3, R61 ;  /* 0x000000030a0d7819 */ /* 0x000fe2000000123d */
[----:B------:R-:W-:Y:S01]  /*a0e0*/  IMAD.X R49, RZ, RZ, R43, P2 ;  /* 0x000000ffff317224 */ /* 0x000fe200010e062b */
[----:B------:R-:W-:Y:S02]  /*a0f0*/  LOP3.LUT R68, R14, 0x70, R17, 0x78, !PT ;  /* 0x000000700e447812 */ /* 0x000fe400078e7811 */
        /* <DEDUP_REMOVED lines=8> */
[----:B------:R-:W-:Y:S01]  /*a180*/  LOP3.LUT R50, R7, 0x70, R10, 0x78, !PT ;  /* 0x0000007007327812 */ /* 0x000fe200078e780a */
[----:B------:R-:W-:Y:S01]  /*a190*/  IMAD.SHL.U32 R7, R20, 0x2, RZ ;  /* 0x0000000214077824 */ /* 0x000fe200078e00ff */
[----:B------:R-:W-:Y:S02]  /*a1a0*/  SHF.R.U64 R11, R8, 0x3, R53 ;  /* 0x00000003080b7819 */ /* 0x000fe40000001235 */
[----:B------:R-:W-:Y:S01]  /*a1b0*/  SHF.R.U64 R9, R6, 0x3, R49 ;  /* 0x0000000306097819 */ /* 0x000fe20000001231 */
[----:B------:R-:W-:Y:S01]  /*a1c0*/  IMAD.X R47, RZ, RZ, R43, P3 ;  /* 0x000000ffff2f7224 */ /* 0x000fe200018e062b */
[----:B------:R-:W-:Y:S01]  /*a1d0*/  LOP3.LUT R52, R8, 0x70, R11, 0x78, !PT ;  /* 0x0000007008347812 */ /* 0x000fe200078e780b */
[----:B------:R-:W-:Y:S01]  /*a1e0*/  IMAD.X R43, RZ, RZ, R43, P0 ;  /* 0x000000ffff2b7224 */ /* 0x000fe200000e062b */
[----:B------:R-:W-:Y:S02]  /*a1f0*/  LOP3.LUT R48, R6, 0x70, R9, 0x78, !PT ;  /* 0x0000007006307812 */ /* 0x000fe400078e7809 */
[----:B------:R-:W-:-:S02]  /*a200*/  SHF.R.U64 R9, R4, 0x3, R45 ;  /* 0x0000000304097819 */ /* 0x000fc4000000122d */
[----:B------:R-:W-:Y:S02]  /*a210*/  LOP3.LUT R7, R7, 0xfe, RZ, 0xc0, !PT ;  /* 0x000000fe07077812 */ /* 0x000fe400078ec0ff */
[----:B------:R-:W-:Y:S02]  /*a220*/  MOV R10, R0 ;  /* 0x00000000000a7202 */ /* 0x000fe40000000f00 */
[----:B---3--:R-:W-:Y:S02]  /*a230*/  MOV R11, R21 ;  /* 0x00000015000b7202 */ /* 0x008fe40000000f00 */
[----:B------:R-:W-:Y:S02]  /*a240*/  LOP3.LUT R44, R4, 0x70, R9, 0x78, !PT ;  /* 0x00000070042c7812 */ /* 0x000fe400078e7809 */
[----:B------:R-:W-:Y:S01]  /*a250*/  SHF.R.U64 R4, R3, 0x3, R43 ;  /* 0x0000000303047819 */ /* 0x000fe2000000122b */
[----:B------:R-:W-:Y:S01]  /*a260*/  IMAD.WIDE.U32 R10, R7, 0x2, R10 ;  /* 0x00000002070a7825 */ /* 0x000fe200078e000a */
[----:B------:R2:W-:Y:S01]  /*a270*/  ST.E desc[UR44][R92.64], RZ ;  /* 0x000000ff5c007985 */ /* 0x0005e2000c10192c */
[----:B------:R-:W-:-:S02]  /*a280*/  SHF.R.U64 R8, R5, 0x3, R47 ;  /* 0x0000000305087819 */ /* 0x000fc4000000122f */
[----:B------:R-:W-:Y:S01]  /*a290*/  LOP3.LUT R42, R3, 0x70, R4, 0x78, !PT ;  /* 0x00000070032a7812 */ /* 0x000fe200078e7804 */
[----:B------:R2:W-:Y:S01]  /*a2a0*/  ST.E desc[UR44][R90.64], RZ ;  /* 0x000000ff5a007985 */ /* 0x0005e2000c10192c */
[----:B------:R-:W-:-:S03]  /*a2b0*/  IADD3 R4, P0, PT, R10, 0x37400, RZ ;  /* 0x000374000a047810 */ /* 0x000fc60007f1e0ff */
[----:B------:R2:W-:Y:S01]  /*a2c0*/  ST.E desc[UR44][R88.64], RZ ;  /* 0x000000ff58007985 */ /* 0x0005e2000c10192c */
[----:B------:R-:W-:-:S03]  /*a2d0*/  LOP3.LUT R46, R5, 0x70, R8, 0x78, !PT ;  /* 0x00000070052e7812 */ /* 0x000fc600078e7808 */
[----:B------:R2:W-:Y:S01]  /*a2e0*/  ST.E desc[UR44][R86.64], RZ ;  /* 0x000000ff56007985 */ /* 0x0005e2000c10192c */
[----:B------:R-:W-:-:S03]  /*a2f0*/  IADD3 R6, P1, PT, R10, 0x37600, RZ ;  /* 0x000376000a067810 */ /* 0x000fc60007f3e0ff */
[----:B------:R2:W-:Y:S01]  /*a300*/  ST.E desc[UR44][R84.64], RZ ;  /* 0x000000ff54007985 */ /* 0x0005e2000c10192c */
[C---:B------:R-:W-:Y:S01]  /*a310*/  IADD3 R8, P3, PT, R10.reuse, 0x37e00, RZ ;  /* 0x00037e000a087810 */ /* 0x040fe20007f7e0ff */
[----:B------:R-:W-:Y:S02]  /*a320*/  IMAD.X R15, RZ, RZ, R11, P0 ;  /* 0x000000ffff0f7224 */ /* 0x000fe400000e060b */
[----:B------:R2:W-:Y:S01]  /*a330*/  ST.E desc[UR44][R82.64], RZ ;  /* 0x000000ff52007985 */ /* 0x0005e2000c10192c */
[----:B------:R-:W-:-:S03]  /*a340*/  IADD3 R7, P2, PT, R10, 0x37c00, RZ ;  /* 0x00037c000a077810 */ /* 0x000fc60007f5e0ff */
[----:B------:R2:W-:Y:S04]  /*a350*/  ST.E desc[UR44][R80.64], RZ ;  /* 0x000000ff50007985 */ /* 0x0005e8000c10192c */
[----:B------:R2:W-:Y:S01]  /*a360*/  ST.E desc[UR44][R78.64], RZ ;  /* 0x000000ff4e007985 */ /* 0x0005e2000c10192c */
[----:B------:R-:W-:-:S03]  /*a370*/  IMAD.X R13, RZ, RZ, R11, P1 ;  /* 0x000000ffff0d7224 */ /* 0x000fc600008e060b */
[----:B------:R2:W-:Y:S01]  /*a380*/  ST.E desc[UR44][R76.64], RZ ;  /* 0x000000ff4c007985 */ /* 0x0005e2000c10192c */
[----:B------:R-:W-:-:S03]  /*a390*/  IMAD.X R9, RZ, RZ, R11, P3 ;  /* 0x000000ffff097224 */ /* 0x000fc600018e060b */
[----:B------:R2:W-:Y:S01]  /*a3a0*/  ST.E desc[UR44][R74.64], RZ ;  /* 0x000000ff4a007985 */ /* 0x0005e2000c10192c */
[----:B------:R-:W-:Y:S01]  /*a3b0*/  IMAD.X R11, RZ, RZ, R11, P2 ;  /* 0x000000ffff0b7224 */ /* 0x000fe200010e060b */
[----:B------:R-:W-:Y:S02]  /*a3c0*/  SHF.R.U64 R3, R4, 0x3, R15 ;  /* 0x0000000304037819 */ /* 0x000fe4000000120f */
[----:B------:R2:W-:Y:S04]  /*a3d0*/  ST.E desc[UR44][R72.64], RZ ;  /* 0x000000ff48007985 */ /* 0x0005e8000c10192c */
[----:B------:R2:W-:Y:S04]  /*a3e0*/  ST.E desc[UR44][R70.64], RZ ;  /* 0x000000ff46007985 */ /* 0x0005e8000c10192c */
[----:B------:R2:W-:Y:S01]  /*a3f0*/  ST.E desc[UR44][R68.64], RZ ;  /* 0x000000ff44007985 */ /* 0x0005e2000c10192c */
[----:B------:R-:W-:-:S03]  /*a400*/  SHF.R.U64 R5, R6, 0x3, R13 ;  /* 0x0000000306057819 */ /* 0x000fc6000000120d */
[----:B------:R2:W-:Y:S01]  /*a410*/  ST.E desc[UR44][R66.64], RZ ;  /* 0x000000ff42007985 */ /* 0x0005e2000c10192c */
[----:B------:R-:W-:-:S03]  /*a420*/  LOP3.LUT R14, R4, 0x70, R3, 0x78, !PT ;  /* 0x00000070040e7812 */ /* 0x000fc600078e7803 */
[----:B------:R2:W-:Y:S01]  /*a430*/  ST.E desc[UR44][R64.64], RZ ;  /* 0x000000ff40007985 */ /* 0x0005e2000c10192c */
[----:B------:R-:W-:-:S03]  /*a440*/  SHF.R.U64 R4, R7, 0x3, R11 ;  /* 0x0000000307047819 */ /* 0x000fc6000000120b */
[----:B------:R2:W-:Y:S01]  /*a450*/  ST.E desc[UR44][R62.64], RZ ;  /* 0x000000ff3e007985 */ /* 0x0005e2000c10192c */
[----:B------:R-:W-:-:S03]  /*a460*/  SHF.R.U64 R3, R8, 0x3, R9 ;  /* 0x0000000308037819 */ /* 0x000fc60000001209 */
[----:B------:R2:W-:Y:S01]  /*a470*/  ST.E desc[UR44][R60.64], RZ ;  /* 0x000000ff3c007985 */ /* 0x0005e2000c10192c */
[----:B------:R-:W-:-:S03]  /*a480*/  LOP3.LUT R12, R6, 0x70, R5, 0x78, !PT ;  /* 0x00000070060c7812 */ /* 0x000fc600078e7805 */
[----:B------:R2:W-:Y:S01]  /*a490*/  ST.E desc[UR44][R54.64], RZ ;  /* 0x000000ff36007985 */ /* 0x0005e2000c10192c */
[----:B------:R-:W-:-:S03]  /*a4a0*/  LOP3.LUT R10, R7, 0x70, R4, 0x78, !PT ;  /* 0x00000070070a7812 */ /* 0x000fc600078e7804 */
[----:B------:R2:W-:Y:S01]  /*a4b0*/  ST.E desc[UR44][R52.64], RZ ;  /* 0x000000ff34007985 */ /* 0x0005e2000c10192c */
[----:B------:R-:W-:-:S03]  /*a4c0*/  LOP3.LUT R8, R8, 0x70, R3, 0x78, !PT ;  /* 0x0000007008087812 */ /* 0x000fc600078e7803 */
[----:B------:R2:W-:Y:S04]  /*a4d0*/  ST.E desc[UR44][R50.64], RZ ;  /* 0x000000ff32007985 */ /* 0x0005e8000c10192c */
[----:B------:R2:W-:Y:S04]  /*a4e0*/  ST.E desc[UR44][R48.64], RZ ;  /* 0x000000ff30007985 */ /* 0x0005e8000c10192c */
[----:B------:R2:W-:Y:S04]  /*a4f0*/  ST.E desc[UR44][R46.64], RZ ;  /* 0x000000ff2e007985 */ /* 0x0005e8000c10192c */
[----:B------:R2:W-:Y:S04]  /*a500*/  ST.E desc[UR44][R44.64], RZ ;  /* 0x000000ff2c007985 */ /* 0x0005e8000c10192c */
[----:B------:R2:W-:Y:S04]  /*a510*/  ST.E desc[UR44][R42.64], RZ ;  /* 0x000000ff2a007985 */ /* 0x0005e8000c10192c */
[----:B------:R2:W-:Y:S04]  /*a520*/  ST.E desc[UR44][R14.64], RZ ;  /* 0x000000ff0e007985 */ /* 0x0005e8000c10192c */
[----:B------:R2:W-:Y:S04]  /*a530*/  ST.E desc[UR44][R12.64], RZ ;  /* 0x000000ff0c007985 */ /* 0x0005e8000c10192c */
[----:B------:R2:W-:Y:S04]  /*a540*/  ST.E desc[UR44][R10.64], RZ ;  /* 0x000000ff0a007985 */ /* 0x0005e8000c10192c */
[----:B------:R2:W-:Y:S01]  /*a550*/  ST.E desc[UR44][R8.64], RZ ;  /* 0x000000ff08007985 */ /* 0x0005e2000c10192c */
[----:B------:R-:W-:Y:S01]  /*a560*/  @!PT LDS RZ, [RZ] ;  /* 0x00000000fffff984 */ /* 0x000fe20000000800 */
[----:B------:R-:W-:Y:S01]  /*a570*/  @!PT LDS RZ, [RZ] ;  /* 0x00000000fffff984 */ /* 0x000fe20000000800 */
[----:B------:R-:W-:Y:S01]  /*a580*/  @!PT LDS RZ, [RZ] ;  /* 0x00000000fffff984 */ /* 0x000fe20000000800 */
[----:B------:R-:W-:Y:S01]  /*a590*/  @!PT LDS RZ, [RZ] ;  /* 0x00000000fffff984 */ /* 0x000fe20000000800 */
[----:B------:R1:W-:Y:S06]  /*a5a0*/  MEMBAR.ALL.CTA ;  /* 0x0000000000007992 */ /* 0x0003ec0000008000 */
[----:B-1----:R-:W1:Y:S01]  /*a5b0*/  FENCE.VIEW.ASYNC.S ;  /* 0x00000000000073c6 */ /* 0x002e620000000000 */
[----:B------:R-:W-:Y:S05]  /*a5c0*/  BRA.U UP0, `(.L_x_161) ;  /* 0x0000000100047547 */ /* 0x000fea000b800000 */
[----:B------:R-:W-:Y:S05]  /*a5d0*/  BPT.TRAP 0x1 ;  /* 0x000000040000795c */ /* 0x000fea0000300000 */
.L_x_161:
[----:B-----5:R-:W-:Y:S01]  /*a5e0*/  SHF.L.U32 R3, R56, 0x1f, RZ ;  /* 0x0000001f38037819 */ /* 0x020fe200000006ff */
[----:B------:R-:W-:Y:S03]  /*a5f0*/  BSSY B0, `(.L_x_162) ;  /* 0x0000003000007945 */ /* 0x000fe60003800000 */
[----:B-1----:R-:W1:Y:S02]  /*a600*/  SYNCS.PHASECHK.TRANS64.TRYWAIT P0, [R0+URZ+0x380c8], R3 ;  /* 0x0380c803000075a7 */ /* 0x002e6400080011ff */
[----:B-1----:R-:W-:Y:S05]  /*a610*/  @!P0 BRA `(.L_x_163) ;  /* 0x0000019000608947 */ /* 0x002fea0003800000 */
.L_x_457:
[----:B------:R-:W-:Y:S05]  /*a620*/  BSYNC B0 ;  /* 0x0000000000007941 */ /* 0x000fea0003800000 */
.L_x_162:
[----:B------:R-:W-:Y:S05]  /*a630*/  @!P5 BRA `(.L_x_164) ;  /* 0x0000000000d0d947 */ /* 0x000fea0003800000 */
[----:B-1----:R-:W1:Y:S01]  /*a640*/  LDC R3, c[0x0][0x904] ;  /* 0x00024100ff037b82 */ /* 0x002e620000000800 */
[----:B------:R-:W3:Y:S01]  /*a650*/  LDCU.64 UR4, c[0x0][0x908] ;  /* 0x00012100ff0477ac */ /* 0x000ee20008000a00 */
[----:B------:R-:W-:Y:S01]  /*a660*/  BSSY.RECONVERGENT B0, `(.L_x_164) ;  /* 0x0000031000007945 */ /* 0x000fe20003800200 */
[----:B---3--:R-:W-:Y:S01]  /*a670*/  IMAD.HI.U32 R4, R57, UR4, RZ ;  /* 0x0000000439047c27 */ /* 0x008fe2000f8e00ff */
[----:B------:R-:W3:Y:S01]  /*a680*/  LDCU UR4, c[0x0][0x380] ;  /* 0x00007000ff0477ac */ /* 0x000ee20008000800 */
[----:B-1----:R-:W-:-:S03]  /*a690*/  ISETP.NE.AND P0, PT, R3, 0x1, PT ;  /* 0x000000010300780c */ /* 0x002fc60003f05270 */
[----:B------:R-:W-:-:S04]  /*a6a0*/  SHF.R.U32.HI R4, RZ, UR5, R4 ;  /* 0x00000005ff047c19 */ /* 0x000fc80008011604 */
[----:B------:R-:W-:-:S05]  /*a6b0*/  SEL R4, R57, R4, !P0 ;  /* 0x0000000439047207 */ /* 0x000fca0004000000 */
[----:B------:R-:W-:-:S04]  /*a6c0*/  IMAD.MOV R4, RZ, RZ, -R4 ;  /* 0x000000ffff047224 */ /* 0x000fc800078e0a04 */
[----:B------:R-:W-:Y:S01]  /*a6d0*/  IMAD R4, R3, R4, R57 ;  /* 0x0000000403047224 */ /* 0x000fe200078e0239 */
[----:B------:R-:W-:-:S05]  /*a6e0*/  LOP3.LUT R3, R20, 0x7f, RZ, 0xc0, !PT ;  /* 0x0000007f14037812 */ /* 0x000fca00078ec0ff */
[----:B------:R-:W-:-:S04]  /*a6f0*/  IMAD R3, R4, 0x100, R3 ;  /* 0x0000010004037824 */ /* 0x000fc800078e0203 */
[----:B--2---:R-:W-:-:S05]  /*a700*/  VIADD R9, R3, 0x80 ;  /* 0x0000008003097836 */ /* 0x004fca0000000000 */
[----:B---3--:R-:W-:-:S13]  /*a710*/  ISETP.GE.AND P0, PT, R9, UR4, PT ;  /* 0x0000000409007c0c */ /* 0x008fda000bf06270 */
[----:B------:R-:W-:Y:S05]  /*a720*/  @P0 BRA `(.L_x_165) ;  /* 0x0000000000900947 */ /* 0x000fea0003800000 */
[----:B------:R-:W1:Y:S01]  /*a730*/  LDC R7, c[0x0][0x38c] ;  /* 0x0000e300ff077b82 */ /* 0x000e620000000800 */
[----:B------:R-:W2:Y:S01]  /*a740*/  LDCU UR6, c[0x0][0x890] ;  /* 0x00011200ff0677ac */ /* 0x000ea20008000800 */
[----:B------:R-:W3:Y:S01]  /*a750*/  LDCU.64 UR4, c[0x0][0x888] ;  /* 0x00011100ff0477ac */ /* 0x000ee20008000a00 */
[----:B--2---:R-:W-:Y:S01]  /*a760*/  IMAD R22, R22, UR6, R9 ;  /* 0x0000000616167c24 */ /* 0x004fe2000f8e0209 */
[----:B-1----:R-:W-:-:S04]  /*a770*/  IABS R5, R7 ;  /* 0x0000000700057213 */ /* 0x002fc80000000000 */
[----:B------:R-:W1:Y:S08]  /*a780*/  I2F.RP R8, R5 ;  /* 0x0000000500087306 */ /* 0x000e700000209400 */
[----:B-1----:R-:W1:Y:S02]  /*a790*/  MUFU.RCP R10, R8 ;  /* 0x00000008000a7308 */ /* 0x002e640000001000 */
[----:B-1----:R-:W-:-:S06]  /*a7a0*/  IADD3 R10, PT, PT, R10, 0xffffffe, RZ ;  /* 0x0ffffffe0a0a7810 */ /* 0x002fcc0007ffe0ff */
[----:B------:R-:W1:Y:S02]  /*a7b0*/  F2I.FTZ.U32.TRUNC.NTZ R11, R10 ;  /* 0x0000000a000b7305 */ /* 0x000e64000021f000 */
[----:B-1----:R-:W-:Y:S01]  /*a7c0*/  IADD3 R3, PT, PT, RZ, -R11, RZ ;  /* 0x8000000bff037210 */ /* 0x002fe20007ffe0ff */
[----:B------:R-:W-:-:S04]  /*a7d0*/  IMAD.MOV.U32 R10, RZ, RZ, RZ ;  /* 0x000000ffff0a7224 */ /* 0x000fc800078e00ff */
        /* <DEDUP_REMOVED lines=13> */
[----:B------:R-:W-:Y:S02]  /*a8b0*/  ISETP.GE.AND P1, PT, R4, RZ, PT ;  /* 0x000000ff0400720c */ /* 0x000fe40003f26270 */
[----:B------:R-:W1:Y:S05]  /*a8c0*/  LDC.64 R4, c[0x0][0x880] ;  /* 0x00022000ff047b82 */ /* 0x000e6a0000000a00 */
[----:B------:R-:W-:-:S06]  /*a8d0*/  @P2 IADD3 R3, PT, PT, R3, 0x1, RZ ;  /* 0x0000000103032810 */ /* 0x000fcc0007ffe0ff */
[----:B------:R-:W-:Y:S01]  /*a8e0*/  @!P1 IMAD.MOV R3, RZ, RZ, -R3 ;  /* 0x000000ffff039224 */ /* 0x000fe200078e0a03 */
[----:B------:R-:W-:-:S04]  /*a8f0*/  @!P0 LOP3.LUT R3, RZ, R7, RZ, 0x33, !PT ;  /* 0x00000007ff038212 */ /* 0x000fc800078e33ff */
[C---:B------:R-:W-:Y:S01]  /*a900*/  IADD3 R6, PT, PT, -R3.reuse, RZ, RZ ;  /* 0x000000ff03067210 */ /* 0x040fe20007ffe1ff */
[----:B---3--:R-:W-:-:S04]  /*a910*/  IMAD R22, R3, UR5, R22 ;  /* 0x0000000503167c24 */ /* 0x008fc8000f8e0216 */
[----:B------:R-:W-:Y:S02]  /*a920*/  IMAD R3, R7, R6, R2 ;  /* 0x0000000607037224 */ /* 0x000fe400078e0202 */
[----:B------:R-:W-:Y:S02]  /*a930*/  IMAD.MOV.U32 R2, RZ, RZ, -0x800000 ;  /* 0xff800000ff027424 */ /* 0x000fe400078e00ff */
[----:B------:R-:W-:-:S04]  /*a940*/  IMAD R3, R3, UR4, R22 ;  /* 0x0000000403037c24 */ /* 0x000fc8000f8e0216 */
[----:B-1----:R-:W-:-:S05]  /*a950*/  IMAD.WIDE R4, R3, 0x4, R4 ;  /* 0x0000000403047825 */ /* 0x002fca00078e0204 */
[----:B------:R1:W-:Y:S02]  /*a960*/  STG.E desc[UR44][R4.64], R2 ;  /* 0x0000000204007986 */ /* 0x0003e4000c10192c */
.L_x_165:
[----:B------:R-:W-:Y:S05]  /*a970*/  BSYNC.RECONVERGENT B0 ;  /* 0x0000000000007941 */ /* 0x000fea0003800200 */
.L_x_164:
[----:B------:R-:W-:Y:S01]  /*a980*/  @!PT LDS RZ, [RZ] ;  /* 0x00000000fffff984 */ /* 0x000fe20000000800 */
[----:B------:R-:W-:Y:S01]  /*a990*/  @!PT LDS RZ, [RZ] ;  /* 0x00000000fffff984 */ /* 0x000fe20000000800 */
[----:B------:R-:W-:Y:S01]  /*a9a0*/  @!PT LDS RZ, [RZ] ;  /* 0x00000000fffff984 */ /* 0x000fe20000000800 */
[----:B------:R-:W-:Y:S01]  /*a9b0*/  @!PT LDS RZ, [RZ] ;  /* 0x00000000fffff984 */ /* 0x000fe20000000800 */
[----:B------:R3:W-:Y:S06]  /*a9c0*/  MEMBAR.ALL.CTA ;  /* 0x0000000000007992 */ /* 0x0007ec0000008000 */
[----:B---3--:R-:W3:Y:S01]  /*a9d0*/  FENCE.VIEW.ASYNC.S ;  /* 0x00000000000073c6 */ /* 0x008ee20000000000 */
[----:B------:R-:W-:-:S09]  /*a9e0*/  UISETP.NE.AND UP0, UPT, UR41, URZ, UPT ;  /* 0x000000ff2900728c */ /* 0x000fd2000bf05270 */
[----:B------:R-:W-:Y:S05]  /*a9f0*/  BRA.U UP0, `(.L_x_166) ;  /* 0x0000000100047547 */ /* 0x000fea000b800000 */
[----:B------:R-:W-:Y:S05]  /*aa00*/  BPT.TRAP 0x1 ;  /* 0x000000040000795c */ /* 0x000fea0000300000 */
.L_x_166:
[----:B---3--:R3:W-:Y:S01]  /*aa10*/  SYNCS.ARRIVE.TRANS64.A1T0 RZ, [R0+URZ+0x380b8], RZ ;  /* 0x0380b8ff00ff79a7 */ /* 0x0087e200081000ff */
[----:B------:R-:W-:Y:S01]  /*aa20*/  LOP3.LUT R56, R56, 0x1, RZ, 0x3c, !PT ;  /* 0x0000000138387812 */ /* 0x000fe200078e3cff */
[----:B------:R-:W-:Y:S06]  /*aa30*/  BRA `(.L_x_92) ;  /* 0x0000006c008c7947 */ /* 0x000fec0003800000 */
.L_x_93:
[----:B------:R-:W-:Y:S01]  /*aa40*/  LEA R7, R7, 0x100, 0x8 ;  /* 0x0000010007077811 */ /* 0x000fe200078e40ff */
[----:B------:R-:W-:Y:S02]  /*aa50*/  UIADD3 UR5, UPT, UPT, UR5, 0x7f, URZ ;  /* 0x0000007f05057890 */ /* 0x000fe4000fffe0ff */
[----:B------:R-:W-:Y:S01]  /*aa60*/  UISETP.NE.AND UP0, UPT, UR40, URZ, UPT ;  /* 0x000000ff2800728c */ /* 0x000fe2000bf05270 */
[----:B------:R-:W-:Y:S01]  /*aa70*/  SHF.R.S32.HI R0, RZ, 0x1f, R7 ;  /* 0x0000001fff007819 */ /* 0x000fe20000011407 */
[----:B------:R-:W-:-:S03]  /*aa80*/  USHF.R.S32.HI UR4, URZ, 0x1f, UR5 ;  /* 0x0000001fff047899 */ /* 0x000fc60008011405 */
[----:B------:R-:W-:Y:S01]  /*aa90*/  LEA.HI R0, R0, R7, RZ, 0x7 ;  /* 0x0000000700007211 */ /* 0x000fe200078f38ff */
[----:B------:R-:W-:-:S04]  /*aaa0*/  ULEA.HI UR4, UR4, UR5, URZ, 0x7 ;  /* 0x0000000504047291 */ /* 0x000fc8000f8f38ff */
[----:B------:R-:W-:Y:S01]  /*aab0*/  VIADD R62, R0, 0x7f ;  /* 0x0000007f003e7836 */ /* 0x000fe20000000000 */
[----:B------:R-:W-:-:S04]  /*aac0*/  USHF.R.S32.HI UR4, URZ, 0x7, UR4 ;  /* 0x00000007ff047899 */ /* 0x000fc80008011404 */
[----:B------:R-:W-:-:S04]  /*aad0*/  SHF.R.S32.HI R62, RZ, 0x7, R62 ;  /* 0x00000007ff3e7819 */ /* 0x000fc8000001143e */
[----:B------:R-:W-:Y:S01]  /*aae0*/  VIMNMX R62, PT, PT, R62, UR4, PT ;  /* 0x000000043e3e7c48 */ /* 0x000fe2000bfe0100 */
[----:B------:R-:W-:Y:S06]  /*aaf0*/  BRA.U !UP0, `(.L_x_167) ;  /* 0x0000000108047547 */ /* 0x000fec000b800000 */
[----:B------:R-:W-:Y:S05]  /*ab00*/  BPT.TRAP 0x1 ;  /* 0x000000040000795c */ /* 0x000fea0000300000 */
.L_x_167:
[----:B------:R-:W1:Y:S01]  /*ab10*/  S2R R60, SR_CgaCtaId ;  /* 0x00000000003c7919 */ /* 0x000e620000008800 */
[----:B------:R-:W-:Y:S01]  /*ab20*/  MOV R59, 0x400 ;  /* 0x00000400003b7802 */ /* 0x000fe20000000f00 */
[----:B------:R-:W-:Y:S01]  /*ab30*/  BSSY B0, `(.L_x_168) ;  /* 0x0000005000007945 */ /* 0x000fe20003800000 */
[----:B------:R-:W-:Y:S02]  /*ab40*/  SHF.L.U32 R0, R23, 0x1f, RZ ;  /* 0x0000001f17007819 */ /* 0x000fe400000006ff */
[----:B-1----:R-:W-:-:S04]  /*ab50*/  LEA R59, R60, R59, 0x18 ;  /* 0x0000003b3c3b7211 */ /* 0x002fc800078ec0ff */
[----:B------:R-:W1:Y:S02]  /*ab60*/  SYNCS.PHASECHK.TRANS64.TRYWAIT P0, [R59+URZ+0x38070], R0 ;  /* 0x038070003b0075a7 */ /* 0x000e6400080011ff */
[----:B-1----:R-:W-:Y:S05]  /*ab70*/  @!P0 BRA `(.L_x_169) ;  /* 0x0000018c001c8947 */ /* 0x002fea0003800000 */
.L_x_458:
[----:B------:R-:W-:Y:S05]  /*ab80*/  BSYNC B0 ;  /* 0x0000000000007941 */ /* 0x000fea0003800000 */
.L_x_168:
[----:B------:R-:W-:-:S09]  /*ab90*/  UISETP.NE.AND UP0, UPT, UR40, URZ, UPT ;  /* 0x000000ff2800728c */ /* 0x000fd2000bf05270 */
[----:B------:R-:W-:Y:S05]  /*aba0*/  BRA.U !UP0, `(.L_x_170) ;  /* 0x0000000108047547 */ /* 0x000fea000b800000 */
[----:B------:R-:W-:Y:S05]  /*abb0*/  BPT.TRAP 0x1 ;  /* 0x000000040000795c */ /* 0x000fea0000300000 */
.L_x_170:
[----:B------:R-:W-:Y:S01]  /*abc0*/  IADD3 R61, PT, PT, R59, 0x38078, RZ ;  /* 0x000380783b3d7810 */ /* 0x000fe20007ffe0ff */
[----:B------:R-:W-:-:S03]  /*abd0*/  UISETP.NE.AND UP0, UPT, UR39, URZ, UPT ;  /* 0x000000ff2700728c */ /* 0x000fc6000bf05270 */
[----:B-1----:R-:W-:-:S04]  /*abe0*/  PRMT R0, R60, 0x654, R61 ;  /* 0x000006543c007816 */ /* 0x002fc8000000003d */
[----:B------:R1:W-:Y:S02]  /*abf0*/  SYNCS.ARRIVE.TRANS64.RED.A1T0 RZ, [R0+URZ], RZ ;  /* 0x000000ff00ff79a7 */ /* 0x0003e400081004ff */
[----:B------:R-:W-:Y:S05]  /*ac00*/  BRA.U !UP0, `(.L_x_171) ;  /* 0x0000000108047547 */ /* 0x000fea000b800000 */
[----:B------:R-:W-:Y:S05]  /*ac10*/  BPT.TRAP 0x1 ;  /* 0x000000040000795c */ /* 0x000fea0000300000 */
.L_x_171:
[----:B------:R-:W-:Y:S01]  /*ac20*/  IMAD.U32 R3, RZ, RZ, UR38 ;  /* 0x00000026ff037e24 */ /* 0x000fe2000f8e00ff */
[----:B------:R-:W-:-:S04]  /*ac30*/  ISETP.GE.AND P0, PT, R62, 0x2, PT ;  /* 0x000000023e00780c */ /* 0x000fc80003f06270 */
[----:B------:R-:W-:-:S04]  /*ac40*/  SHF.L.U32 R4, R3, 0x1f, RZ ;  /* 0x0000001f03047819 */ /* 0x000fc800000006ff */
[----:B------:R-:W2:Y:S02]  /*ac50*/  SYNCS.PHASECHK.TRANS64.TRYWAIT P1, [R59+URZ+0x38080], R4 ;  /* 0x038080043b0075a7 */ /* 0x000ea400080211ff */
[----:B--2---:R-:W-:Y:S05]  /*ac60*/  @!P1 BRA `(.L_x_172) ;  /* 0x0000018800f49947 */ /* 0x004fea0003800000 */
.L_x_459:
[----:B------:R-:W-:Y:S01]  /*ac70*/  LOP3.LUT R3, R23, 0x1, RZ, 0x3c, !PT ;  /* 0x0000000117037812 */ /* 0x000fe200078e3cff */
[----:B------:R-:W-:Y:S06]  /*ac80*/  @!P0 BRA `(.L_x_173) ;  /* 0x0000002400c48947 */ /* 0x000fec0003800000 */
.L_x_216:
[----:B------:R-:W-:Y:S05]  /*ac90*/  YIELD ;  /* 0x0000000000007946 */ /* 0x000fea0003800000 */
[----:B------:R-:W-:Y:S01]  /*aca0*/  UISETP.NE.AND UP0, UPT, UR40, URZ, UPT ;  /* 0x000000ff2800728c */ /* 0x000fe2000bf05270 */
[C---:B------:R-:W-:Y:S01]  /*acb0*/  ISETP.GT.U32.AND P0, PT, R62.reuse, 0x2, PT ;  /* 0x000000023e00780c */ /* 0x040fe20003f04070 */
[----:B------:R-:W-:Y:S02]  /*acc0*/  IMAD.MOV.U32 R23, RZ, RZ, R3 ;  /* 0x000000ffff177224 */ /* 0x000fe400078e0003 */
[----:B------:R-:W-:Y:S01]  /*acd0*/  VIADD R62, R62, 0xffffffff ;  /* 0xffffffff3e3e7836 */ /* 0x000fe20000000000 */
[----:B------:R-:W-:-:S04]  /*ace0*/  P2R R63, PR, RZ, 0x1 ;  /* 0x00000001ff3f7803 */ /* 0x000fc80000000000 */
[----:B---34-:R-:W-:Y:S05]  /*acf0*/  BRA.U !UP0, `(.L_x_174) ;  /* 0x0000000108047547 */ /* 0x018fea000b800000 */
[----:B------:R-:W-:Y:S05]  /*ad00*/  BPT.TRAP 0x1 ;  /* 0x000000040000795c */ /* 0x000fea0000300000 */
.L_x_174:
[----:B-1----:R-:W-:Y:S01]  /*ad10*/  SHF.L.U32 R0, R23, 0x1f, RZ ;  /* 0x0000001f17007819 */ /* 0x002fe200000006ff */
[----:B------:R-:W1:Y:S03]  /*ad20*/  S2R R65, SR_TID.X ;  /* 0x0000000000417919 */ /* 0x000e660000002100 */
[----:B------:R-:W3:Y:S01]  /*ad30*/  SYNCS.PHASECHK.TRANS64.TRYWAIT P0, [R59+URZ+0x38070], R0 ;  /* 0x038070003b0075a7 */ /* 0x000ee200080011ff */
[----:B-1----:R-:W-:-:S05]  /*ad40*/  IMAD.U32 R64, R65, 0x10000, RZ ;  /* 0x0001000041407824 */ /* 0x002fca00078e00ff */
[----:B------:R-:W-:Y:S01]  /*ad50*/  LOP3.LUT R64, R64, 0x600000, RZ, 0xc0, !PT ;  /* 0x0060000040407812 */ /* 0x000fe200078ec0ff */
[----:B---3--:R-:W-:Y:S06]  /*ad60*/  @!P0 BRA `(.L_x_175) ;  /* 0x0000018800c88947 */ /* 0x008fec0003800000 */
.L_x_460:
[----:B------:R-:W-:Y:S05]  /*ad70*/  WARPSYNC.ALL ;  /* 0x0000000000007948 */ /* 0x000fea0003800000 */
[----:B------:R-:W-:Y:S01]  /*ad80*/  R2UR UR4, R64 ;  /* 0x00000000400472ca */ /* 0x000fe200000e0000 */
[----:B------:R-:W-:Y:S01]  /*ad90*/  UISETP.NE.AND UP0, UPT, UR41, URZ, UPT ;  /* 0x000000ff2900728c */ /* 0x000fe2000bf05270 */
[----:B------:R-:W-:Y:S01]  /*ada0*/  PLOP3.LUT P0, PT, PT, PT, PT, 0x80, 0x8 ;  /* 0x000000000008781c */ /* 0x000fe20003f0f070 */
[----:B------:R-:W-:-:S10]  /*adb0*/  IMAD.MOV.U32 R66, RZ, RZ, 0x3f800000 ;  /* 0x3f800000ff427424 */ /* 0x000fd400078e00ff */
[----:B--2---:R-:W2:Y:S02]  /*adc0*/  LDTM.x2 R4, tmem[UR4] ;  /* 0x00000004000479ee */ /* 0x004ea400080c0000 */
[----:B--2---:R-:W-:-:S13]  /*add0*/  FSETP.NEU.AND P2, PT, R4, R5, PT ;  /* 0x000000050400720b */ /* 0x004fda0003f4d000 */
[----:B-1----:R-:W1:Y:S01]  /*ade0*/  @P2 LDC R0, c[0x0][0x704] ;  /* 0x0001c100ff002b82 */ /* 0x002e620000000800 */
[----:B------:R-:W-:-:S04]  /*adf0*/  @P2 FADD R5, R4, -R5 ;  /* 0x8000000504052221 */ /* 0x000fc80000000000 */
[----:B-1----:R-:W-:-:S05]  /*ae00*/  @P2 FMUL R5, R5, R0 ;  /* 0x0000000005052220 */ /* 0x002fca0000400000 */
[----:B------:R-:W-:-:S04]  /*ae10*/  @P2 FSETP.GEU.AND P1, PT, R5, -126, PT ;  /* 0xc2fc00000500280b */ /* 0x000fc80003f2e000 */
[----:B------:R-:W-:-:S13]  /*ae20*/  @P2 PLOP3.LUT P0, PT, P1, PT, PT, 0x80, 0x8 ;  /* 0x000000000008281c */ /* 0x000fda0000f0f070 */
[----:B------:R-:W-:-:S04]  /*ae30*/  @!P0 FMUL R5, R5, 0.5 ;  /* 0x3f00000005058820 */ /* 0x000fc80000400000 */
[----:B------:R-:W1:Y:S02]  /*ae40*/  @P2 MUFU.EX2 R0, R5 ;  /* 0x0000000500002308 */ /* 0x000e640000000800 */
[----:B-1----:R-:W-:-:S05]  /*ae50*/  @!P0 FMUL R0, R0, R0 ;  /* 0x0000000000008220 */ /* 0x002fca0000400000 */
[----:B------:R-:W-:Y:S01]  /*ae60*/  @P2 MOV R66, R0 ;  /* 0x0000000000422202 */ /* 0x000fe20000000f00 */
[----:B------:R-:W-:Y:S06]  /*ae70*/  BRA.U UP0, `(.L_x_176) ;  /* 0x0000000100047547 */ /* 0x000fec000b800000 */
[----:B------:R-:W-:Y:S05]  /*ae80*/  BPT.TRAP 0x1 ;  /* 0x000000040000795c */ /* 0x000fea0000300000 */
.L_x_176:
[----:B------:R-:W-:Y:S01]  /*ae90*/  IMAD.U32 R0, RZ, RZ, UR42 ;  /* 0x0000002aff007e24 */ /* 0x000fe2000f8e00ff */
[----:B------:R-:W-:-:S04]  /*aea0*/  FSETP.NEU.AND P1, PT, R66, 1, PT ;  /* 0x3f8000004200780b */ /* 0x000fc80003f2d000 */
[----:B------:R-:W-:-:S04]  /*aeb0*/  SHF.L.U32 R0, R0, 0x1f, RZ ;  /* 0x0000001f00007819 */ /* 0x000fc800000006ff */
[----:B------:R-:W1:Y:S02]  /*aec0*/  SYNCS.PHASECHK.TRANS64.TRYWAIT P0, [R59+URZ+0x38090], R0 ;  /* 0x038090003b0075a7 */ /* 0x000e6400080011ff */
[----:B-1----:R-:W-:Y:S05]  /*aed0*/  @!P0 BRA `(.L_x_177) ;  /* 0x0000018800808947 */ /* 0x002fea0003800000 */
.L_x_461:
[----:B------:R-:W-:-:S13]  /*aee0*/  VOTE.ANY P1, P1 ;  /* 0x0000000000ff7806 */ /* 0x000fda0000820100 */
[----:B------:R-:W-:Y:S05]  /*aef0*/  @!P1 BRA `(.L_x_178) ;  /* 0x0000001000149947 */ /* 0x000fea0003800000 */
[----:B------:R-:W-:Y:S01]  /*af00*/  SHF.R.U32.HI R16, RZ, 0x5, R65 ;  /* 0x00000005ff107819 */ /* 0x000fe20000011641 */
[----:B------:R-:W-:Y:S01]  /*af10*/  BSSY.RECONVERGENT B6, `(.L_x_179) ;  /* 0x0000018000067945 */ /* 0x000fe20003800200 */
[----:B------:R-:W-:Y:S02]  /*af20*/  LOP3.LUT R19, R64, 0x100, RZ, 0xfc, !PT ;  /* 0x0000010040137812 */ /* 0x000fe400078efcff */
[----:B------:R-:W-:Y:S02]  /*af30*/  SHF.R.U32.HI R17, RZ, 0x15, R64 ;  /* 0x00000015ff117819 */ /* 0x000fe40000011640 */
[----:B------:R-:W-:Y:S02]  /*af40*/  LOP3.LUT R16, R16, 0x3, RZ, 0xc0, !PT ;  /* 0x0000000310107812 */ /* 0x000fe400078ec0ff */
[----:B------:R-:W-:Y:S02]  /*af50*/  R2UR UR4, R19 ;  /* 0x00000000130472ca */ /* 0x000fe400000e0000 */
[----:B------:R-:W-:-:S11]  /*af60*/  ISETP.NE.AND P0, PT, R16, R17, PT ;  /* 0x000000111000720c */ /* 0x000fd60003f05270 */
[----:B------:R-:W2:Y:S02]  /*af70*/  LDTM.x16 R24, tmem[UR4] ;  /* 0x00000004001879ee */ /* 0x000ea40008240000 */
[----:B--2---:R-:W-:Y:S05]  /*af80*/  @!P0 BRA `(.L_x_180) ;  /* 0x0000000000408947 */ /* 0x004fea0003800000 */
[----:B------:R-:W-:Y:S01]  /*af90*/  MOV R14, 0x8 ;  /* 0x00000008000e7802 */ /* 0x000fe20000000f00 */
[----:B------:R-:W2:Y:S01]  /*afa0*/  LDCU.64 UR8, c[0x4][0xb0] ;  /* 0x01001600ff0877ac */ /* 0x000ea20008000a00 */
[----:B------:R-:W-:Y:S02]  /*afb0*/  HFMA2 R12, -RZ, RZ, 0, 5.9604644775390625e-08 ;  /* 0x00000001ff0c7431 */ /* 0x000fe400000001ff */
[----:B------:R-:W-:Y:S01]  /*afc0*/  IMAD.MOV.U32 R8, RZ, RZ, 0x192 ;  /* 0x00000192ff087424 */ /* 0x000fe200078e00ff */
[----:B------:R-:W3:Y:S01]  /*afd0*/  LDCU.64 UR6, c[0x4][0xb8] ;  /* 0x01001700ff0677ac */ /* 0x000ee20008000a00 */
[----:B------:R-:W4:Y:S01]  /*afe0*/  LDC.64 R14, c[0x4][R14] ;  /* 0x010000000e0e7b82 */ /* 0x000f220000000a00 */
[----:B------:R-:W-:Y:S01]  /*aff0*/  IMAD.MOV.U32 R13, RZ, RZ, RZ ;  /* 0x000000ffff0d7224 */ /* 0x000fe200078e00ff */
[----:B------:R-:W5:Y:S01]  /*b000*/  LDCU.64 UR4, c[0x4][0x30] ;  /* 0x01000600ff0477ac */ /* 0x000f620008000a00 */
[----:B--2---:R-:W-:Y:S01]  /*b010*/  IMAD.U32 R4, RZ, RZ, UR8 ;  /* 0x00000008ff047e24 */ /* 0x004fe2000f8e00ff */
[----:B------:R-:W-:Y:S01]  /*b020*/  MOV R5, UR9 ;  /* 0x0000000900057c02 */ /* 0x000fe20008000f00 */
[----:B---3--:R-:W-:Y:S01]  /*b030*/  IMAD.U32 R6, RZ, RZ, UR6 ;  /* 0x00000006ff067e24 */ /* 0x008fe2000f8e00ff */
[----:B------:R-:W-:Y:S01]  /*b040*/  MOV R7, UR7 ;  /* 0x0000000700077c02 */ /* 0x000fe20008000f00 */
[----:B-----5:R-:W-:Y:S01]  /*b050*/  IMAD.U32 R10, RZ, RZ, UR4 ;  /* 0x00000004ff0a7e24 */ /* 0x020fe2000f8e00ff */
[----:B------:R-:W-:-:S02]  /*b060*/  MOV R11, UR5 ;  /* 0x00000005000b7c02 */ /* 0x000fc40008000f00 */
[----:B------:R-:W-:-:S07]  /*b070*/  LEPC R20, `(.L_x_180) ;  /* 0x000000001014794e */ /* 0x000fce0000000000 */
[----:B-1--4-:R-:W-:Y:S05]  /*b080*/  CALL.ABS.NOINC R14 ;  /* 0x000000000e007343 */ /* 0x012fea0003c00000 */
.L_x_180:
[----:B------:R-:W-:Y:S05]  /*b090*/  BSYNC.RECONVERGENT B6 ;  /* 0x0000000000067941 */ /* 0x000fea0003800200 */
.L_x_179:
[----:B------:R-:W-:Y:S01]  /*b0a0*/  FSETP.NEU.AND P0, PT, R66, 1, PT ;  /* 0x3f8000004200780b */ /* 0x000fe20003f0d000 */
[----:B------:R-:W-:Y:S05]  /*b0b0*/  WARPSYNC.ALL ;  /* 0x0000000000007948 */ /* 0x000fea0003800000 */
[----:B------:R-:W-:Y:S01]  /*b0c0*/  LOP3.LUT R18, R64, 0x110, RZ, 0xfc, !PT ;  /* 0x0000011040127812 */ /* 0x000fe200078efcff */
[----:B------:R-:W-:Y:S01]  /*b0d0*/  BSSY.RECONVERGENT B6, `(.L_x_181) ;  /* 0x000001f000067945 */ /* 0x000fe20003800200 */
[----:B------:R-:W-:Y:S02]  /*b0e0*/  R2UR UR4, R19 ;  /* 0x00000000130472ca */ /* 0x000fe400000e0000 */
[----:B------:R-:W-:-:S03]  /*b0f0*/  R2UR UR5, R18 ;  /* 0x00000000120572ca */ /* 0x000fc600000e0000 */
[C---:B------:R-:W-:Y:S02]  /*b100*/  @P0 FMUL2 R24, R66.reuse.F32, R24.F32x2.HI_LO ;  /* 0x000000184218024a */ /* 0x040fe40000040000 */
[C---:B------:R-:W-:Y:S02]  /*b110*/  @P0 FMUL2 R26, R66.reuse.F32, R26.F32x2.HI_LO ;  /* 0x0000001a421a024a */ /* 0x040fe40000040000 */
[C---:B------:R-:W-:Y:S02]  /*b120*/  @P0 FMUL2 R28, R66.reuse.F32, R28.F32x2.HI_LO ;  /* 0x0000001c421c024a */ /* 0x040fe40000040000 */
[C---:B------:R-:W-:Y:S02]  /*b130*/  @P0 FMUL2 R30, R66.reuse.F32, R30.F32x2.HI_LO ;  /* 0x0000001e421e024a */ /* 0x040fe40000040000 */
[C---:B------:R-:W-:Y:S02]  /*b140*/  @P0 FMUL2 R32, R66.reuse.F32, R32.F32x2.HI_LO ;  /* 0x000000204220024a */ /* 0x040fe40000040000 */
[C---:B------:R-:W-:Y:S01]  /*b150*/  @P0 FMUL2 R34, R66.reuse.F32, R34.F32x2.HI_LO ;  /* 0x000000224222024a */ /* 0x040fe20000040000 */
[----:B------:R-:W2:Y:S01]  /*b160*/  LDTM.x16 R40, tmem[UR5] ;  /* 0x00000005002879ee */ /* 0x000ea20008240000 */
[----:B------:R-:W-:-:S02]  /*b170*/  @P0 FMUL2 R36, R66.F32, R36.F32x2.HI_LO ;  /* 0x000000244224024a */ /* 0x000fc40000040000 */
[----:B------:R-:W-:Y:S01]  /*b180*/  @P0 FMUL2 R38, R66.F32, R38.F32x2.HI_LO ;  /* 0x000000264226024a */ /* 0x000fe20000040000 */
[----:B------:R-:W-:-:S03]  /*b190*/  ISETP.NE.AND P0, PT, R16, R17, PT ;  /* 0x000000111000720c */ /* 0x000fc60003f05270 */
[----:B------:R3:W-:Y:S10]  /*b1a0*/  STTM.x16 tmem[UR4], R24 ;  /* 0x00000018000079ed */ /* 0x0007f40008240004 */
[----:B--2---:R-:W-:Y:S05]  /*b1b0*/  @!P0 BRA `(.L_x_182) ;  /* 0x0000000000408947 */ /* 0x004fea0003800000 */
[----:B------:R-:W-:Y:S01]  /*b1c0*/  MOV R14, 0x8 ;  /* 0x00000008000e7802 */ /* 0x000fe20000000f00 */
[----:B------:R-:W2:Y:S01]  /*b1d0*/  LDCU.64 UR8, c[0x4][0xb0] ;  /* 0x01001600ff0877ac */ /* 0x000ea20008000a00 */
[----:B------:R-:W-:Y:S02]  /*b1e0*/  HFMA2 R12, -RZ, RZ, 0, 5.9604644775390625e-08 ;  /* 0x00000001ff0c7431 */ /* 0x000fe400000001ff */
[----:B------:R-:W-:Y:S01]  /*b1f0*/  IMAD.MOV.U32 R8, RZ, RZ, 0x192 ;  /* 0x00000192ff087424 */ /* 0x000fe200078e00ff */
[----:B------:R-:W4:Y:S01]  /*b200*/  LDCU.64 UR6, c[0x4][0xb8] ;  /* 0x01001700ff0677ac */ /* 0x000f220008000a00 */
[----:B------:R-:W1:Y:S01]  /*b210*/  LDC.64 R14, c[0x4][R14] ;  /* 0x010000000e0e7b82 */ /* 0x000e620000000a00 */
[----:B------:R-:W-:Y:S01]  /*b220*/  IMAD.MOV.U32 R13, RZ, RZ, RZ ;  /* 0x000000ffff0d7224 */ /* 0x000fe200078e00ff */
[----:B------:R-:W5:Y:S01]  /*b230*/  LDCU.64 UR4, c[0x4][0x30] ;  /* 0x01000600ff0477ac */ /* 0x000f620008000a00 */
[----:B--2---:R-:W-:Y:S01]  /*b240*/  IMAD.U32 R4, RZ, RZ, UR8 ;  /* 0x00000008ff047e24 */ /* 0x004fe2000f8e00ff */
[----:B------:R-:W-:Y:S01]  /*b250*/  MOV R5, UR9 ;  /* 0x0000000900057c02 */ /* 0x000fe20008000f00 */
[----:B----4-:R-:W-:Y:S01]  /*b260*/  IMAD.U32 R6, RZ, RZ, UR6 ;  /* 0x00000006ff067e24 */ /* 0x010fe2000f8e00ff */
[----:B------:R-:W-:Y:S01]  /*b270*/  MOV R7, UR7 ;  /* 0x0000000700077c02 */ /* 0x000fe20008000f00 */
[----:B-----5:R-:W-:Y:S01]  /*b280*/  IMAD.U32 R10, RZ, RZ, UR4 ;  /* 0x00000004ff0a7e24 */ /* 0x020fe2000f8e00ff */
[----:B------:R-:W-:-:S02]  /*b290*/  MOV R11, UR5 ;  /* 0x00000005000b7c02 */ /* 0x000fc40008000f00 */
[----:B------:R-:W-:-:S07]  /*b2a0*/  LEPC R20, `(.L_x_182) ;  /* 0x000000001014794e */ /* 0x000fce0000000000 */
[----:B-1-3--:R-:W-:Y:S05]  /*b2b0*/  CALL.ABS.NOINC R14 ;  /* 0x000000000e007343 */ /* 0x00afea0003c00000 */
.L_x_182:
[----:B------:R-:W-:Y:S05]  /*b2c0*/  BSYNC.RECONVERGENT B6 ;  /* 0x0000000000067941 */ /* 0x000fea0003800200 */
.L_x_181:
        /* <DEDUP_REMOVED lines=12> */
[----:B---3--:R-:W2:Y:S01]  /*b390*/  LDTM.x16 R24, tmem[UR5] ;  /* 0x00000005001879ee */ /* 0x008ea20008240000 */
        /* <DEDUP_REMOVED lines=21> */
.L_x_184:
[----:B------:R-:W-:Y:S05]  /*b4f0*/  BSYNC.RECONVERGENT B6 ;  /* 0x0000000000067941 */ /* 0x000fea0003800200 */
.L_x_183:
        /* <DEDUP_REMOVED lines=34> */
.L_x_186:
[----:B------:R-:W-:Y:S05]  /*b720*/  BSYNC.RECONVERGENT B6 ;  /* 0x0000000000067941 */ /* 0x000fea0003800200 */
.L_x_185:
        /* <DEDUP_REMOVED lines=34> */
.L_x_188:
[----:B------:R-:W-:Y:S05]  /*b950*/  BSYNC.RECONVERGENT B6 ;  /* 0x0000000000067941 */ /* 0x000fea0003800200 */
.L_x_187:
        /* <DEDUP_REMOVED lines=34> */
.L_x_190:
[----:B------:R-:W-:Y:S05]  /*bb80*/  BSYNC.RECONVERGENT B6 ;  /* 0x0000000000067941 */ /* 0x000fea0003800200 */
.L_x_189:
        /* <DEDUP_REMOVED lines=34> */
.L_x_192:
[----:B------:R-:W-:Y:S05]  /*bdb0*/  BSYNC.RECONVERGENT B6 ;  /* 0x0000000000067941 */ /* 0x000fea0003800200 */
.L_x_191:
[----:B-1----:R-:W-:Y:S01]  /*bdc0*/  LOP3.LUT R0, R64, 0x170, RZ, 0xfc, !PT ;  /* 0x0000017040007812 */ /* 0x002fe200078efcff */
[----:B------:R-:W-:Y:S05]  /*bdd0*/  WARPSYNC.ALL ;  /* 0x0000000000007948 */ /* 0x000fea0003800000 */
[----:B------:R-:W-:Y:S02]  /*bde0*/  R2UR UR4, R0 ;  /* 0x00000000000472ca */ /* 0x000fe400000e0000 */
[----:B------:R-:W-:Y:S02]  /*bdf0*/  FSETP.NEU.AND P0, PT, R66, 1, PT ;  /* 0x3f8000004200780b */ /* 0x000fe40003f0d000 */
[----:B------:R-:W-:-:S09]  /*be00*/  R2UR UR5, R67 ;  /* 0x00000000430572ca */ /* 0x000fd200000e0000 */
[----:B------:R-:W1:Y:S01]  /*be10*/  LDTM.x16 R4, tmem[UR4] ;  /* 0x00000004000479ee */ /* 0x000e620008240000 */
[----:B------:R-:W-:Y:S01]  /*be20*/  R2UR UR4, R0 ;  /* 0x00000000000472ca */ /* 0x000fe200000e0000 */
[C---:B------:R-:W-:Y:S02]  /*be30*/  @P0 FMUL2 R24, R66.reuse.F32, R24.F32x2.HI_LO ;  /* 0x000000184218024a */ /* 0x040fe40000040000 */
[C---:B------:R-:W-:Y:S02]  /*be40*/  @P0 FMUL2 R26, R66.reuse.F32, R26.F32x2.HI_LO ;  /* 0x0000001a421a024a */ /* 0x040fe40000040000 */
[C---:B------:R-:W-:Y:S02]  /*be50*/  @P0 FMUL2 R28, R66.reuse.F32, R28.F32x2.HI_LO ;  /* 0x0000001c421c024a */ /* 0x040fe40000040000 */
[C---:B------:R-:W-:Y:S02]  /*be60*/  @P0 FMUL2 R30, R66.reuse.F32, R30.F32x2.HI_LO ;  /* 0x0000001e421e024a */ /* 0x040fe40000040000 */
[----:B------:R-:W-:-:S02]  /*be70*/  @P0 FMUL2 R32, R66.F32, R32.F32x2.HI_LO ;  /* 0x000000204220024a */ /* 0x000fc40000040000 */
[C---:B------:R-:W-:Y:S02]  /*be80*/  @P0 FMUL2 R34, R66.reuse.F32, R34.F32x2.HI_LO ;  /* 0x000000224222024a */ /* 0x040fe40000040000 */
[C---:B------:R-:W-:Y:S02]  /*be90*/  @P0 FMUL2 R36, R66.reuse.F32, R36.F32x2.HI_LO ;  /* 0x000000244224024a */ /* 0x040fe40000040000 */
[----:B------:R-:W-:-:S04]  /*bea0*/  @P0 FMUL2 R38, R66.F32, R38.F32x2.HI_LO ;  /* 0x000000264226024a */ /* 0x000fc80000040000 */
[----:B------:R2:W-:Y:S01]  /*beb0*/  STTM.x16 tmem[UR5], R24 ;  /* 0x00000018000079ed */ /* 0x0005e20008240005 */
[C---:B-1----:R-:W-:Y:S02]  /*bec0*/  @P0 FMUL2 R4, R66.reuse.F32, R4.F32x2.HI_LO ;  /* 0x000000044204024a */ /* 0x042fe40000040000 */
[C---:B------:R-:W-:Y:S02]  /*bed0*/  @P0 FMUL2 R6, R66.reuse.F32, R6.F32x2.HI_LO ;  /* 0x000000064206024a */ /* 0x040fe40000040000 */
[C---:B------:R-:W-:Y:S02]  /*bee0*/  @P0 FMUL2 R8, R66.reuse.F32, R8.F32x2.HI_LO ;  /* 0x000000084208024a */ /* 0x040fe40000040000 */
[C---:B------:R-:W-:Y:S02]  /*bef0*/  @P0 FMUL2 R10, R66.reuse.F32, R10.F32x2.HI_LO ;  /* 0x0000000a420a024a */ /* 0x040fe40000040000 */
[C---:B------:R-:W-:Y:S02]  /*bf00*/  @P0 FMUL2 R12, R66.reuse.F32, R12.F32x2.HI_LO ;  /* 0x0000000c420c024a */ /* 0x040fe40000040000 */
[----:B------:R-:W-:-:S02]  /*bf10*/  @P0 FMUL2 R14, R66.F32, R14.F32x2.HI_LO ;  /* 0x0000000e420e024a */ /* 0x000fc40000040000 */
[C---:B------:R-:W-:Y:S02]  /*bf20*/  @P0 FMUL2 R16, R66.reuse.F32, R16.F32x2.HI_LO ;  /* 0x000000104210024a */ /* 0x040fe40000040000 */
[----:B------:R-:W-:-:S04]  /*bf30*/  @P0 FMUL2 R18, R66.F32, R18.F32x2.HI_LO ;  /* 0x000000124212024a */ /* 0x000fc80000040000 */
[----:B------:R2:W-:Y:S02]  /*bf40*/  STTM.x16 tmem[UR4], R4 ;  /* 0x00000004000079ed */ /* 0x0005e40008240004 */
.L_x_178:
[----:B------:R-:W-:-:S09]  /*bf50*/  UISETP.NE.AND UP0, UPT, UR39, URZ, UPT ;  /* 0x000000ff2700728c */ /* 0x000fd2000bf05270 */
[----:B------:R-:W-:Y:S05]  /*bf60*/  BRA.U !UP0, `(.L_x_193) ;  /* 0x0000000108047547 */ /* 0x000fea000b800000 */
[----:B------:R-:W-:Y:S05]  /*bf70*/  BPT.TRAP 0x1 ;  /* 0x000000040000795c */ /* 0x000fea0000300000 */
.L_x_193:
[----:B------:R-:W-:Y:S01]  /*bf80*/  IADD3 R3, PT, PT, R59, 0x38088, RZ ;  /* 0x000380883b037810 */ /* 0x000fe20007ffe0ff */
[----:B------:R-:W-:Y:S02]  /*bf90*/  UISETP.NE.AND UP0, UPT, UR41, URZ, UPT ;  /* 0x000000ff2900728c */ /* 0x000fe4000bf05270 */
[----:B------:R-:W-:Y:S01]  /*bfa0*/  ULOP3.LUT UR38, UR38, 0x1, URZ, 0x3c, !UPT ;  /* 0x0000000126267892 */ /* 0x000fe2000f8e3cff */
[----:B-1----:R-:W-:-:S04]  /*bfb0*/  PRMT R0, R60, 0x654, R3 ;  /* 0x000006543c007816 */ /* 0x002fc80000000003 */
[----:B------:R1:W-:Y:S01]  /*bfc0*/  SYNCS.ARRIVE.TRANS64.RED.A1T0 RZ, [R0+URZ], RZ ;  /* 0x000000ff00ff79a7 */ /* 0x0003e200081004ff */
[----:B------:R-:W4:Y:S01]  /*bfd0*/  FENCE.VIEW.ASYNC.T ;  /* 0x00000000000073c6 */ /* 0x000f220000000200 */
[----:B------:R-:W-:Y:S05]  /*bfe0*/  BRA.U UP0, `(.L_x_194) ;  /* 0x0000000100087547 */ /* 0x000fea000b800000 */
[----:B------:R-:W-:Y:S05]  /*bff0*/  BPT.TRAP 0x1 ;  /* 0x000000040000795c */ /* 0x000fea0000300000 */
[----:B------:R-:W-:Y:S05]  /*c000*/  BPT.TRAP 0x1 ;  /* 0x000000040000795c */ /* 0x000fea0000300000 */
.L_x_194:
[----:B------:R-:W-:Y:S01]  /*c010*/  IADD3 R3, PT, PT, R59, 0x380a0, RZ ;  /* 0x000380a03b037810 */ /* 0x000fe20007ffe0ff */
[----:B------:R-:W-:-:S03]  /*c020*/  UISETP.NE.AND UP0, UPT, UR39, URZ, UPT ;  /* 0x000000ff2700728c */ /* 0x000fc6000bf05270 */
[----:B-1----:R-:W-:-:S04]  /*c030*/  PRMT R0, R60, 0x654, R3 ;  /* 0x000006543c007816 */ /* 0x002fc80000000003 */
[----:B----4-:R1:W-:Y:S02]  /*c040*/  SYNCS.ARRIVE.TRANS64.RED.A1T0 RZ, [R0+URZ], RZ ;  /* 0x000000ff00ff79a7 */ /* 0x0103e400081004ff */
[----:B------:R-:W-:Y:S05]  /*c050*/  BRA.U !UP0, `(.L_x_195) ;  /* 0x0000000108047547 */ /* 0x000fea000b800000 */
[----:B------:R-:W-:Y:S05]  /*c060*/  BPT.TRAP 0x1 ;  /* 0x000000040000795c */ /* 0x000fea0000300000 */
.L_x_195:
[----:B-1----:R-:W-:Y:S01]  /*c070*/  IMAD.U32 R0, RZ, RZ, UR38 ;  /* 0x00000026ff007e24 */ /* 0x002fe2000f8e00ff */
[----:B------:R-:W-:-:S04]  /*c080*/  LOP3.LUT R3, R64, 0x80, RZ, 0xfc, !PT ;  /* 0x0000008040037812 */ /* 0x000fc800078efcff */
[----:B------:R-:W-:-:S04]  /*c090*/  SHF.L.U32 R0, R0, 0x1f, RZ ;  /* 0x0000001f00007819 */ /* 0x000fc800000006ff */
[----:B------:R-:W1:Y:S02]  /*c0a0*/  SYNCS.PHASECHK.TRANS64.TRYWAIT P0, [R59+URZ+0x38080], R0 ;  /* 0x038080003b0075a7 */ /* 0x000e6400080011ff */
[----:B-1----:R-:W-:Y:S05]  /*c0b0*/  @!P0 BRA `(.L_x_196) ;  /* 0x00000178001c8947 */ /* 0x002fea0003800000 */
.L_x_462:
        /* <DEDUP_REMOVED lines=17> */
.L_x_197:
[----:B------:R-:W-:Y:S01]  /*c1d0*/  IMAD.U32 R0, RZ, RZ, UR42 ;  /* 0x0000002aff007e24 */ /* 0x000fe2000f8e00ff */
[----:B------:R-:W-:-:S04]  /*c1e0*/  FSETP.NEU.AND P1, PT, R66, 1, PT ;  /* 0x3f8000004200780b */ /* 0x000fc80003f2d000 */
[----:B------:R-:W-:-:S04]  /*c1f0*/  SHF.L.U32 R0, R0, 0x1f, RZ ;  /* 0x0000001f00007819 */ /* 0x000fc800000006ff */
[----:B------:R-:W1:Y:S02]  /*c200*/  SYNCS.PHASECHK.TRANS64.TRYWAIT P0, [R59+URZ+0x38098], R0 ;  /* 0x038098003b0075a7 */ /* 0x000e6400080011ff */
[----:B-1----:R-:W-:Y:S05]  /*c210*/  @!P0 BRA `(.L_x_198) ;  /* 0x0000017400d88947 */ /* 0x002fea0003800000 */
.L_x_463:
        /* <DEDUP_REMOVED lines=27> */
.L_x_201:
[----:B------:R-:W-:Y:S05]  /*c3d0*/  BSYNC.RECONVERGENT B6 ;  /* 0x0000000000067941 */ /* 0x000fea0003800200 */
.L_x_200:
        /* <DEDUP_REMOVED lines=34> */
.L_x_203:
[----:B------:R-:W-:Y:S05]  /*c600*/  BSYNC.RECONVERGENT B6 ;  /* 0x0000000000067941 */ /* 0x000fea0003800200 */
.L_x_202:
        /* <DEDUP_REMOVED lines=34> */
.L_x_205:
[----:B------:R-:W-:Y:S05]  /*c830*/  BSYNC.RECONVERGENT B6 ;  /* 0x0000000000067941 */ /* 0x000fea0003800200 */
.L_x_204:
        /* <DEDUP_REMOVED lines=34> */
.L_x_207:
[----:B------:R-:W-:Y:S05]  /*ca60*/  BSYNC.RECONVERGENT B6 ;  /* 0x0000000000067941 */ /* 0x000fea0003800200 */
.L_x_206:
        /* <DEDUP_REMOVED lines=34> */
.L_x_209:
[----:B------:R-:W-:Y:S05]  /*cc90*/  BSYNC.RECONVERGENT B6 ;  /* 0x0000000000067941 */ /* 0x000fea0003800200 */
.L_x_208:
        /* <DEDUP_REMOVED lines=34> */
.L_x_211:
[----:B------:R-:W-:Y:S05]  /*cec0*/  BSYNC.RECONVERGENT B6 ;  /* 0x0000000000067941 */ /* 0x000fea0003800200 */
.L_x_210:
        /* <DEDUP_REMOVED lines=34> */
.L_x_213:
[----:B------:R-:W-:Y:S05]  /*d0f0*/  BSYNC.RECONVERGENT B6 ;  /* 0x0000000000067941 */ /* 0x000fea0003800200 */
.L_x_212:
[----:B------:R-:W-:Y:S01]  /*d100*/  LOP3.LUT R64, R64, 0x1f0, RZ, 0xfc, !PT ;  /* 0x000001f040407812 */ /* 0x000fe200078efcff */
[----:B------:R-:W-:Y:S05]  /*d110*/  WARPSYNC.ALL ;  /* 0x0000000000007948 */ /* 0x000fea0003800000 */
[----:B------:R-:W-:Y:S02]  /*d120*/  R2UR UR4, R64 ;  /* 0x00000000400472ca */ /* 0x000fe400000e0000 */
[----:B------:R-:W-:Y:S02]  /*d130*/  FSETP.NEU.AND P0, PT, R66, 1, PT ;  /* 0x3f8000004200780b */ /* 0x000fe40003f0d000 */
[----:B------:R-:W-:-:S09]  /*d140*/  R2UR UR5, R65 ;  /* 0x00000000410572ca */ /* 0x000fd200000e0000 */
[----:B------:R-:W2:Y:S01]  /*d150*/  LDTM.x16 R4, tmem[UR4] ;  /* 0x00000004000479ee */ /* 0x000ea20008240000 */
        /* <DEDUP_REMOVED lines=10> */
[C---:B--2---:R-:W-:Y:S02]  /*d200*/  @P0 FMUL2 R4, R66.reuse.F32, R4.F32x2.HI_LO ;  /* 0x000000044204024a */ /* 0x044fe40000040000 */
        /* <DEDUP_REMOVED lines=8> */
.L_x_199:
[----:B------:R-:W-:-:S09]  /*d290*/  UISETP.NE.AND UP0, UPT, UR40, URZ, UPT ;  /* 0x000000ff2800728c */ /* 0x000fd2000bf05270 */
[----:B------:R-:W-:Y:S05]  /*d2a0*/  BRA.U !UP0, `(.L_x_214) ;  /* 0x0000000108047547 */ /* 0x000fea000b800000 */
[----:B------:R-:W-:Y:S05]  /*d2b0*/  BPT.TRAP 0x1 ;  /* 0x000000040000795c */ /* 0x000fea0000300000 */
.L_x_214:
[----:B-1----:R-:W-:Y:S01]  /*d2c0*/  PRMT R0, R60, 0x654, R61 ;  /* 0x000006543c007816 */ /* 0x002fe2000000003d */
[----:B------:R-:W-:-:S03]  /*d2d0*/  UISETP.NE.AND UP0, UPT, UR41, URZ, UPT ;  /* 0x000000ff2900728c */ /* 0x000fc6000bf05270 */
[----:B------:R1:W-:Y:S01]  /*d2e0*/  SYNCS.ARRIVE.TRANS64.RED.A1T0 RZ, [R0+URZ], RZ ;  /* 0x000000ff00ff79a7 */ /* 0x0003e200081004ff */
[----:B------:R-:W2:Y:S05]  /*d2f0*/  FENCE.VIEW.ASYNC.T ;  /* 0x00000000000073c6 */ /* 0x000eaa0000000200 */
[----:B------:R-:W-:Y:S05]  /*d300*/  BRA.U UP0, `(.L_x_215) ;  /* 0x0000000100087547 */ /* 0x000fea000b800000 */
[----:B------:R-:W-:Y:S05]  /*d310*/  BPT.TRAP 0x1 ;  /* 0x000000040000795c */ /* 0x000fea0000300000 */
[----:B------:R-:W-:Y:S05]  /*d320*/  BPT.TRAP 0x1 ;  /* 0x000000040000795c */ /* 0x000fea0000300000 */
.L_x_215:
[----:B------:R-:W-:Y:S01]  /*d330*/  ISETP.NE.AND P0, PT, R63, RZ, PT ;  /* 0x000000ff3f00720c */ /* 0x000fe20003f05270 */
[----:B------:R-:W-:Y:S01]  /*d340*/  VIADD R3, R59, 0x380a8 ;  /* 0x000380a83b037836 */ /* 0x000fe20000000000 */
[----:B------:R-:W-:-:S04]  /*d350*/  ULOP3.LUT UR42, UR42, 0x1, URZ, 0x3c, !UPT ;  /* 0x000000012a2a7892 */ /* 0x000fc8000f8e3cff */
[----:B------:R-:W-:-:S04]  /*d360*/  PRMT R3, R60, 0x654, R3 ;  /* 0x000006543c037816 */ /* 0x000fc80000000003 */
[----:B--2---:R2:W-:Y:S02]  /*d370*/  SYNCS.ARRIVE.TRANS64.RED.A1T0 RZ, [R3+URZ], RZ ;  /* 0x000000ff03ff79a7 */ /* 0x0045e400081004ff */
[----:B--2---:R-:W-:Y:S01]  /*d380*/  LOP3.LUT R3, R23, 0x1, RZ, 0x3c, !PT ;  /* 0x0000000117037812 */ /* 0x004fe200078e3cff */
[----:B------:R-:W-:Y:S06]  /*d390*/  @P0 BRA `(.L_x_216) ;  /* 0xffffffd8003c0947 */ /* 0x000fec000383ffff */
.L_x_173:
[----:B------:R-:W-:-:S09]  /*d3a0*/  UISETP.NE.AND UP0, UPT, UR39, URZ, UPT ;  /* 0x000000ff2700728c */ /* 0x000fd2000bf05270 */
[----:B------:R-:W-:Y:S05]  /*d3b0*/  BRA.U !UP0, `(.L_x_217) ;  /* 0x0000000108047547 */ /* 0x000fea000b800000 */
[----:B------:R-:W-:Y:S05]  /*d3c0*/  BPT.TRAP 0x1 ;  /* 0x000000040000795c */ /* 0x000fea0000300000 */
.L_x_217:
[----:B----4-:R-:W-:Y:S01]  /*d3d0*/  IADD3 R31, PT, PT, R59, 0x38088, RZ ;  /* 0x000380883b1f7810 */ /* 0x010fe20007ffe0ff */
[----:B------:R-:W-:-:S03]  /*d3e0*/  UISETP.NE.AND UP0, UPT, UR40, URZ, UPT ;  /* 0x000000ff2800728c */ /* 0x000fc6000bf05270 */
[----:B--2---:R-:W-:-:S04]  /*d3f0*/  PRMT R4, R60, 0x654, R31 ;  /* 0x000006543c047816 */ /* 0x004fc8000000001f */
[----:B------:R2:W-:Y:S02]  /*d400*/  SYNCS.ARRIVE.TRANS64.RED.A1T0 RZ, [R4+URZ], RZ ;  /* 0x000000ff04ff79a7 */ /* 0x0005e400081004ff */
[----:B------:R-:W-:Y:S05]  /*d410*/  BRA.U !UP0, `(.L_x_218) ;  /* 0x0000000108047547 */ /* 0x000fea000b800000 */
[----:B------:R-:W-:Y:S05]  /*d420*/  BPT.TRAP 0x1 ;  /* 0x000000040000795c */ /* 0x000fea0000300000 */
.L_x_218:
[----:B--2---:R-:W-:Y:S01]  /*d430*/  SHF.L.U32 R4, R3, 0x1f, RZ ;  /* 0x0000001f03047819 */ /* 0x004fe200000006ff */
[----:B------:R-:W2:Y:S03]  /*d440*/  S2R R26, SR_TID.X ;  /* 0x00000000001a7919 */ /* 0x000ea60000002100 */
[----:B------:R-:W4:Y:S01]  /*d450*/  SYNCS.PHASECHK.TRANS64.TRYWAIT P0, [R59+URZ+0x38070], R4 ;  /* 0x038070043b0075a7 */ /* 0x000f2200080011ff */
[----:B--2---:R-:W-:-:S05]  /*d460*/  IMAD.U32 R28, R26, 0x10000, RZ ;  /* 0x000100001a1c7824 */ /* 0x004fca00078e00ff */
[----:B------:R-:W-:Y:S01]  /*d470*/  LOP3.LUT R28, R28, 0x600000, RZ, 0xc0, !PT ;  /* 0x006000001c1c7812 */ /* 0x000fe200078ec0ff */
[----:B----4-:R-:W-:Y:S06]  /*d480*/  @!P0 BRA `(.L_x_219) ;  /* 0x0000016400508947 */ /* 0x010fec0003800000 */
.L_x_464:
[----:B------:R-:W-:Y:S05]  /*d490*/  WARPSYNC.ALL ;  /* 0x0000000000007948 */ /* 0x000fea0003800000 */
[----:B------:R-:W-:Y:S01]  /*d4a0*/  R2UR UR4, R28 ;  /* 0x000000001c0472ca */ /* 0x000fe200000e0000 */
[----:B------:R-:W-:-:S12]  /*d4b0*/  UISETP.NE.AND UP0, UPT, UR40, URZ, UPT ;  /* 0x000000ff2800728c */ /* 0x000fd8000bf05270 */
[----:B------:R-:W4:Y:S02]  /*d4c0*/  LDTM.x2 R24, tmem[UR4] ;  /* 0x00000004001879ee */ /* 0x000f2400080c0000 */
[----:B----4-:R-:W-:Y:S05]  /*d4d0*/  BRA.U !UP0, `(.L_x_220) ;  /* 0x0000000108047547 */ /* 0x010fea000b800000 */
[----:B------:R-:W-:Y:S05]  /*d4e0*/  BPT.TRAP 0x1 ;  /* 0x000000040000795c */ /* 0x000fea0000300000 */
.L_x_220:
[----:B------:R4:W-:Y:S01]  /*d4f0*/  SYNCS.ARRIVE.TRANS64.RED.A1T0 RZ, [R0+URZ], RZ ;  /* 0x000000ff00ff79a7 */ /* 0x0009e200081004ff */
[----:B------:R-:W-:-:S09]  /*d500*/  UISETP.NE.AND UP0, UPT, UR41, URZ, UPT ;  /* 0x000000ff2900728c */ /* 0x000fd2000bf05270 */
[----:B------:R-:W-:Y:S05]  /*d510*/  BRA.U UP0, `(.L_x_221) ;  /* 0x0000000100047547 */ /* 0x000fea000b800000 */
[----:B------:R-:W-:Y:S05]  /*d520*/  BPT.TRAP 0x1 ;  /* 0x000000040000795c */ /* 0x000fea0000300000 */
.L_x_221:
[----:B-1--4-:R-:W-:-:S04]  /*d530*/  MOV R0, UR42 ;  /* 0x0000002a00007c02 */ /* 0x012fc80008000f00 */
[----:B------:R-:W-:-:S04]  /*d540*/  SHF.L.U32 R0, R0, 0x1f, RZ ;  /* 0x0000001f00007819 */ /* 0x000fc800000006ff */
[----:B------:R-:W1:Y:S02]  /*d550*/  SYNCS.PHASECHK.TRANS64.TRYWAIT P0, [R59+URZ+0x38090], R0 ;  /* 0x038090003b0075a7 */ /* 0x000e6400080011ff */
[----:B-1----:R-:W-:Y:S05]  /*d560*/  @!P0 BRA `(.L_x_222) ;  /* 0x00000164002c8947 */ /* 0x002fea0003800000 */
.L_x_465:
[----:B------:R-:W-:-:S09]  /*d570*/  UISETP.NE.AND UP0, UPT, UR41, URZ, UPT ;  /* 0x000000ff2900728c */ /* 0x000fd2000bf05270 */
[----:B------:R-:W-:Y:S05]  /*d580*/  BRA.U UP0, `(.L_x_223) ;  /* 0x0000000100047547 */ /* 0x000fea000b800000 */
[----:B------:R-:W-:Y:S05]  /*d590*/  BPT.TRAP 0x1 ;  /* 0x000000040000795c */ /* 0x000fea0000300000 */
.L_x_223:
[----:B-1----:R-:W-:Y:S01]  /*d5a0*/  SHF.L.U32 R0, R56, 0x1f, RZ ;  /* 0x0000001f38007819 */ /* 0x002fe200000006ff */
[----:B------:R1:W4:Y:S01]  /*d5b0*/  MUFU.RCP R3, R24 ;  /* 0x0000001800037308 */ /* 0x0003220000001000 */
[----:B------:R-:W-:Y:S02]  /*d5c0*/  BSSY B0, `(.L_x_224) ;  /* 0x0000003000007945 */ /* 0x000fe40003800000 */
[----:B------:R-:W5:Y:S02]  /*d5d0*/  SYNCS.PHASECHK.TRANS64.TRYWAIT P0, [R59+URZ+0x380c0], R0 ;  /* 0x0380c0003b0075a7 */ /* 0x000f6400080011ff */
[----:B-1--45:R-:W-:Y:S05]  /*d5e0*/  @!P0 BRA `(.L_x_225) ;  /* 0x0000016400208947 */ /* 0x032fea0003800000 */
.L_x_466:
[----:B------:R-:W-:Y:S05]  /*d5f0*/  BSYNC B0 ;  /* 0x0000000000007941 */ /* 0x000fea0003800000 */
.L_x_224:
[----:B------:R-:W4:Y:S01]  /*d600*/  LDCU UR4, c[0x0][0x708] ;  /* 0x0000e100ff0477ac */ /* 0x000f220008000800 */
[----:B-1----:R-:W-:Y:S01]  /*d610*/  FFMA R0, -R24, R3, 1 ;  /* 0x3f80000018007423 */ /* 0x002fe20000000103 */
[----:B------:R-:W1:Y:S03]  /*d620*/  LDC R32, c[0x0][0x708] ;  /* 0x0001c200ff207b82 */ /* 0x000e660000000800 */
[----:B------:R-:W-:Y:S01]  /*d630*/  FFMA R0, R3, R0, R3 ;  /* 0x0000000003007223 */ /* 0x000fe20000000003 */
[----:B----4-:R-:W-:-:S03]  /*d640*/  MOV R3, UR4 ;  /* 0x0000000400037c02 */ /* 0x010fc60008000f00 */
[----:B------:R-:W-:Y:S01]  /*d650*/  FFMA R33, R0, UR4, RZ ;  /* 0x0000000400217c23 */ /* 0x000fe200080000ff */
[----:B------:R-:W4:Y:S03]  /*d660*/  FCHK P0, R3, R24 ;  /* 0x0000001803007302 */ /* 0x000f260000000000 */
[----:B--2---:R-:W-:-:S04]  /*d670*/  FFMA R4, -R24, R33, UR4 ;  /* 0x0000000418047e23 */ /* 0x004fc80008000121 */
[----:B------:R-:W-:Y:S01]  /*d680*/  FFMA R33, R0, R4, R33 ;  /* 0x0000000400217223 */ /* 0x000fe20000000021 */
[----:B----4-:R-:W-:Y:S06]  /*d690*/  @!P0 BRA `(.L_x_226) ;  /* 0x0000000000088947 */ /* 0x010fec0003800000 */
[----:B------:R-:W-:Y:S02]  /*d6a0*/  MOV R4, 0xd6c0 ;  /* 0x0000d6c000047802 */ /* 0x000fe40000000f00 */
[----:B-1-3--:R-:W-:Y:S05]  /*d6b0*/  CALL.REL.NOINC `($__internal_3_$__cuda_sm3x_div_rn_noftz_f32_slowpath) ;  /* 0x0000017000307944 */ /* 0x00afea0003c00000 */
.L_x_226:
[----:B------:R-:W2:Y:S01]  /*d6c0*/  S2R R20, SR_SWINHI ;  /* 0x0000000000147919 */ /* 0x000ea20000002f00 */
[----:B------:R-:W-:Y:S01]  /*d6d0*/  LOP3.LUT R0, R28, 0x100, RZ, 0xfc, !PT ;  /* 0x000001001c007812 */ /* 0x000fe200078efcff */
[----:B------:R-:W-:Y:S05]  /*d6e0*/  WARPSYNC.ALL ;  /* 0x0000000000007948 */ /* 0x000fea0003800000 */
[----:B------:R-:W-:Y:S01]  /*d6f0*/  R2UR UR4, R0 ;  /* 0x00000000000472ca */ /* 0x000fe200000e0000 */
[C---:B------:R-:W-:Y:S01]  /*d700*/  IMAD.SHL.U32 R0, R26.reuse, 0x80, RZ ;  /* 0x000000801a007824 */ /* 0x040fe200078e00ff */
[----:B------:R-:W-:Y:S01]  /*d710*/  SHF.R.U32.HI R29, RZ, 0x15, R28 ;  /* 0x00000015ff1d7819 */ /* 0x000fe2000001161c */
[----:B------:R-:W-:-:S03]  /*d720*/  IMAD.SHL.U32 R27, R26, 0x40, RZ ;  /* 0x000000401a1b7824 */ /* 0x000fc600078e00ff */
[----:B------:R-:W-:-:S04]  /*d730*/  LOP3.LUT R30, R0, 0xc00, RZ, 0xc0, !PT ;  /* 0x00000c00001e7812 */ /* 0x000fc800078ec0ff */
[----:B------:R-:W-:Y:S02]  /*d740*/  LOP3.LUT R27, R30, 0x1c0, R27, 0xf8, !PT ;  /* 0x000001c01e1b7812 */ /* 0x000fe400078ef81b */
[----:B------:R-:W-:Y:S01]  /*d750*/  SHF.R.U32.HI R30, RZ, 0x5, R26 ;  /* 0x00000005ff1e7819 */ /* 0x000fe2000001161a */
[----:B------:R-:W4:Y:S01]  /*d760*/  LDTM.x16 R4, tmem[UR4] ;  /* 0x00000004000479ee */ /* 0x000f220008240000 */
[----:B------:R-:W-:Y:S02]  /*d770*/  LOP3.LUT R27, R27, 0x3000, R0, 0xf8, !PT ;  /* 0x000030001b1b7812 */ /* 0x000fe400078ef800 */
[----:B------:R-:W-:Y:S02]  /*d780*/  LOP3.LUT R30, R30, 0x3, RZ, 0xc0, !PT ;  /* 0x000000031e1e7812 */ /* 0x000fe400078ec0ff */
[----:B------:R-:W-:Y:S02]  /*d790*/  MOV R36, R59 ;  /* 0x0000003b00247202 */ /* 0x000fe40000000f00 */
[----:B--2---:R-:W-:-:S03]  /*d7a0*/  MOV R37, R20 ;  /* 0x0000001400257202 */ /* 0x004fc60000000f00 */
[----:B------:R-:W-:-:S03]  /*d7b0*/  IMAD.WIDE.U32 R36, R27, 0x2, R36 ;  /* 0x000000021b247825 */ /* 0x000fc600078e0024 */
[C---:B------:R-:W-:Y:S02]  /*d7c0*/  IADD3 R0, P1, PT, R36.reuse, 0x28000, RZ ;  /* 0x0002800024007810 */ /* 0x040fe40007f3e0ff */
[----:B------:R-:W-:Y:S01]  /*d7d0*/  IADD3 R3, P0, PT, R36, 0x28010, RZ ;  /* 0x0002801024037810 */ /* 0x000fe20007f1e0ff */
[C---:B----4-:R-:W-:Y:S02]  /*d7e0*/  FMUL2 R4, R33.reuse.F32, R4.F32x2.HI_LO ;  /* 0x000000042104724a */ /* 0x050fe40000040000 */
[C---:B------:R-:W-:Y:S02]  /*d7f0*/  FMUL2 R6, R33.reuse.F32, R6.F32x2.HI_LO ;  /* 0x000000062106724a */ /* 0x040fe40000040000 */
[--C-:B------:R-:W-:Y:S02]  /*d800*/  IMAD.X R39, RZ, RZ, R37.reuse, P1 ;  /* 0x000000ffff277224 */ /* 0x100fe400008e0625 */
[----:B------:R-:W-:Y:S02]  /*d810*/  FMUL2 R12, R33.F32, R12.F32x2.HI_LO ;  /* 0x0000000c210c724a */ /* 0x000fe40000040000 */
[----:B------:R-:W-:-:S02]  /*d820*/  IMAD.X R37, RZ, RZ, R37, P0 ;  /* 0x000000ffff257224 */ /* 0x000fc400000e0625 */
[----:B------:R-:W-:Y:S01]  /*d830*/  FMUL2 R20, R33.F32, R8.F32x2.HI_LO ;  /* 0x000000082114724a */ /* 0x000fe20000040000 */
[----:B------:R-:W-:Y:S01]  /*d840*/  F2FP.F16.F32.PACK_AB R8, R5, R4 ;  /* 0x000000040508723e */ /* 0x000fe200000000ff */
[----:B------:R-:W-:Y:S01]  /*d850*/  FMUL2 R34, R33.F32, R10.F32x2.HI_LO ;  /* 0x0000000a2122724a */ /* 0x000fe20000040000 */
[----:B------:R-:W-:Y:S01]  /*d860*/  F2FP.F16.F32.PACK_AB R9, R7, R6 ;  /* 0x000000060709723e */ /* 0x000fe200000000ff */
[C---:B------:R-:W-:Y:S01]  /*d870*/  FMUL2 R14, R33.reuse.F32, R14.F32x2.HI_LO ;  /* 0x0000000e210e724a */ /* 0x040fe20000040000 */
[----:B------:R-:W-:Y:S01]  /*d880*/  SHF.R.U64 R7, R0, 0x3, R39 ;  /* 0x0000000300077819 */ /* 0x000fe20000001227 */
[----:B------:R-:W-:Y:S01]  /*d890*/  FMUL2 R16, R33.F32, R16.F32x2.HI_LO ;  /* 0x000000102110724a */ /* 0x000fe20000040000 */
[----:B------:R-:W-:Y:S01]  /*d8a0*/  F2FP.F16.F32.PACK_AB R4, R13, R12 ;  /* 0x0000000c0d04723e */ /* 0x000fe200000000ff */
[----:B------:R-:W-:Y:S01]  /*d8b0*/  FMUL2 R18, R33.F32, R18.F32x2.HI_LO ;  /* 0x000000122112724a */ /* 0x000fe20000040000 */
[----:B------:R-:W-:Y:S02]  /*d8c0*/  SHF.R.U64 R12, R3, 0x3, R37 ;  /* 0x00000003030c7819 */ /* 0x000fe40000001225 */
[----:B------:R-:W-:-:S02]  /*d8d0*/  F2FP.F16.F32.PACK_AB R10, R21, R20 ;  /* 0x00000014150a723e */ /* 0x000fc400000000ff */
[----:B------:R-:W-:Y:S02]  /*d8e0*/  F2FP.F16.F32.PACK_AB R11, R35, R34 ;  /* 0x00000022230b723e */ /* 0x000fe400000000ff */
[----:B------:R-:W-:Y:S02]  /*d8f0*/  LOP3.LUT R38, R0, 0x70, R7, 0x78, !PT ;  /* 0x0000007000267812 */ /* 0x000fe400078e7807 */
[----:B------:R-:W-:Y:S02]  /*d900*/  F2FP.F16.F32.PACK_AB R5, R15, R14 ;  /* 0x0000000e0f05723e */ /* 0x000fe400000000ff */
[----:B------:R-:W-:Y:S01]  /*d910*/  F2FP.F16.F32.PACK_AB R6, R17, R16 ;  /* 0x000000101106723e */ /* 0x000fe200000000ff */
[----:B------:R2:W-:Y:S01]  /*d920*/  ST.E.128 desc[UR44][R38.64], R8 ;  /* 0x0000000826007985 */ /* 0x0005e2000c101d2c */
[----:B------:R-:W-:Y:S02]  /*d930*/  LOP3.LUT R36, R3, 0x70, R12, 0x78, !PT ;  /* 0x0000007003247812 */ /* 0x000fe400078e780c */
[----:B------:R-:W-:-:S02]  /*d940*/  F2FP.F16.F32.PACK_AB R7, R19, R18 ;  /* 0x000000121307723e */ /* 0x000fc400000000ff */
[----:B------:R-:W-:-:S03]  /*d950*/  ISETP.NE.AND P0, PT, R30, R29, PT ;  /* 0x0000001d1e00720c */ /* 0x000fc60003f05270 */
[----:B------:R2:W-:Y:S10]  /*d960*/  ST.E.128 desc[UR44][R36.64], R4 ;  /* 0x0000000424007985 */ /* 0x0005f4000c101d2c */
[----:B------:R-:W-:Y:S05]  /*d970*/  @!P0 BRA `(.L_x_227) ;  /* 0x0000000000408947 */ /* 0x000fea0003800000 */
[----:B------:R-:W-:Y:S01]  /*d980*/  MOV R14, 0x8 ;  /* 0x00000008000e7802 */ /* 0x000fe20000000f00 */
[----:B------:R-:W4:Y:S01]  /*d990*/  LDCU.64 UR6, c[0x4][0xb0] ;  /* 0x01001600ff0677ac */ /* 0x000f220008000a00 */
[----:B------:R-:W-:Y:S02]  /*d9a0*/  HFMA2 R12, -RZ, RZ, 0, 5.9604644775390625e-08 ;  /* 0x00000001ff0c7431 */ /* 0x000fe400000001ff */
[----:B--2---:R-:W-:Y:S01]  /*d9b0*/  IMAD.MOV.U32 R8, RZ, RZ, 0x192 ;  /* 0x00000192ff087424 */ /* 0x004fe200078e00ff */
[----:B------:R-:W2:Y:S01]  /*d9c0*/  LDCU.64 UR4, c[0x4][0xb8] ;  /* 0x01001700ff0477ac */ /* 0x000ea20008000a00 */
[----:B------:R-:W1:Y:S01]  /*d9d0*/  LDC.64 R14, c[0x4][R14] ;  /* 0x010000000e0e7b82 */ /* 0x000e620000000a00 */
[----:B------:R-:W-:Y:S01]  /*d9e0*/  IMAD.MOV.U32 R13, RZ, RZ, RZ ;  /* 0x000000ffff0d7224 */ /* 0x000fe200078e00ff */
[----:B------:R-:W5:Y:S01]  /*d9f0*/  LDCU.64 UR8, c[0x4][0x40] ;  /* 0x01000800ff0877ac */ /* 0x000f620008000a00 */
[----:B----4-:R-:W-:Y:S01]  /*da00*/  IMAD.U32 R4, RZ, RZ, UR6 ;  /* 0x00000006ff047e24 */ /* 0x010fe2000f8e00ff */
[----:B------:R-:W-:Y:S01]  /*da10*/  MOV R5, UR7 ;  /* 0x0000000700057c02 */ /* 0x000fe20008000f00 */
[----:B--2---:R-:W-:Y:S01]  /*da20*/  IMAD.U32 R6, RZ, RZ, UR4 ;  /* 0x00000004ff067e24 */ /* 0x004fe2000f8e00ff */
[----:B------:R-:W-:Y:S01]  /*da30*/  MOV R7, UR5 ;  /* 0x0000000500077c02 */ /* 0x000fe20008000f00 */
[----:B-----5:R-:W-:Y:S01]  /*da40*/  IMAD.U32 R10, RZ, RZ, UR8 ;  /* 0x00000008ff0a7e24 */ /* 0x020fe2000f8e00ff */
[----:B------:R-:W-:-:S02]  /*da50*/  MOV R11, UR9 ;  /* 0x00000009000b7c02 */ /* 0x000fc40008000f00 */
[----:B------:R-:W-:-:S07]  /*da60*/  LEPC R20, `(.L_x_227) ;  /* 0x000000001014794e */ /* 0x000fce0000000000 */
[----:B-1-3--:R-:W-:Y:S05]  /*da70*/  CALL.ABS.NOINC R14 ;  /* 0x000000000e007343 */ /* 0x00afea0003c00000 */
.L_x_227:
[----:B------:R-:W-:Y:S01]  /*da80*/  LOP3.LUT R0, R28, 0x110, RZ, 0xfc, !PT ;  /* 0x000001101c007812 */ /* 0x000fe200078efcff */
[----:B------:R-:W-:Y:S05]  /*da90*/  WARPSYNC.ALL ;  /* 0x0000000000007948 */ /* 0x000fea0003800000 */
[----:B------:R-:W-:Y:S02]  /*daa0*/  R2UR UR4, R0 ;  /* 0x00000000000472ca */ /* 0x000fe400000e0000 */
[----:B------:R-:W4:Y:S11]  /*dab0*/  S2R R0, SR_SWINHI ;  /* 0x0000000000007919 */ /* 0x000f360000002f00 */
[----:B--2---:R-:W2:Y:S01]  /*dac0*/  LDTM.x16 R4, tmem[UR4] ;  /* 0x00000004000479ee */ /* 0x004ea20008240000 */
[----:B------:R-:W-:-:S02]  /*dad0*/  MOV R36, R59 ;  /* 0x0000003b00247202 */ /* 0x000fc40000000f00 */
[----:B----4-:R-:W-:Y:S01]  /*dae0*/  MOV R37, R0 ;  /* 0x0000000000257202 */ /* 0x010fe20000000f00 */
[----:B--2---:R-:W-:Y:S02]  /*daf0*/  FMUL2 R6, R33.F32, R6.F32x2.HI_LO ;  /* 0x000000062106724a */ /* 0x004fe40000040000 */
[----:B------:R-:W-:-:S04]  /*db00*/  IMAD.WIDE.U32 R36, R27, 0x2, R36 ;  /* 0x000000021b247825 */ /* 0x000fc800078e0024 */
[C---:B------:R-:W-:Y:S02]  /*db10*/  FMUL2 R20, R33.reuse.F32, R8.F32x2.HI_LO ;  /* 0x000000082114724a */ /* 0x040fe40000040000 */
[----:B------:R-:W-:Y:S01]  /*db20*/  FMUL2 R4, R33.F32, R4.F32x2.HI_LO ;  /* 0x000000042104724a */ /* 0x000fe20000040000 */
[----:B------:R-:W-:Y:S01]  /*db30*/  F2FP.F16.F32.PACK_AB R9, R7, R6 ;  /* 0x000000060709723e */ /* 0x000fe200000000ff */
[C---:B------:R-:W-:Y:S01]  /*db40*/  FMUL2 R34, R33.reuse.F32, R10.F32x2.HI_LO ;  /* 0x0000000a2122724a */ /* 0x040fe20000040000 */
[C---:B------:R-:W-:Y:S01]  /*db50*/  IADD3 R0, P1, PT, R36.reuse, 0x28030, RZ ;  /* 0x0002803024007810 */ /* 0x040fe20007f3e0ff */
[C---:B------:R-:W-:Y:S01]  /*db60*/  FMUL2 R12, R33.reuse.F32, R12.F32x2.HI_LO ;  /* 0x0000000c210c724a */ /* 0x040fe20000040000 */
[----:B------:R-:W-:Y:S01]  /*db70*/  IADD3 R3, P0, PT, R36, 0x28020, RZ ;  /* 0x0002802024037810 */ /* 0x000fe20007f1e0ff */
[----:B------:R-:W-:Y:S01]  /*db80*/  FMUL2 R14, R33.F32, R14.F32x2.HI_LO ;  /* 0x0000000e210e724a */ /* 0x000fe20000040000 */
[----:B------:R-:W-:Y:S01]  /*db90*/  F2FP.F16.F32.PACK_AB R8, R5, R4 ;  /* 0x000000040508723e */ /* 0x000fe200000000ff */
[----:B------:R-:W-:-:S02]  /*dba0*/  IMAD.X R39, RZ, RZ, R37, P1 ;  /* 0x000000ffff277224 */ /* 0x000fc400008e0625 */
[C---:B------:R-:W-:Y:S02]  /*dbb0*/  FMUL2 R16, R33.reuse.F32, R16.F32x2.HI_LO ;  /* 0x000000102110724a */ /* 0x040fe40000040000 */
[----:B------:R-:W-:Y:S02]  /*dbc0*/  IMAD.X R37, RZ, RZ, R37, P0 ;  /* 0x000000ffff257224 */ /* 0x000fe400000e0625 */
[----:B------:R-:W-:Y:S01]  /*dbd0*/  FMUL2 R18, R33.F32, R18.F32x2.HI_LO ;  /* 0x000000122112724a */ /* 0x000fe20000040000 */
[----:B------:R-:W-:Y:S02]  /*dbe0*/  F2FP.F16.F32.PACK_AB R10, R21, R20 ;  /* 0x00000014150a723e */ /* 0x000fe400000000ff */
[----:B------:R-:W-:Y:S02]  /*dbf0*/  SHF.R.U64 R7, R0, 0x3, R39 ;  /* 0x0000000300077819 */ /* 0x000fe40000001227 */
[----:B------:R-:W-:Y:S02]  /*dc00*/  SHF.R.U64 R6, R3, 0x3, R37 ;  /* 0x0000000303067819 */ /* 0x000fe40000001225 */
[----:B------:R-:W-:-:S02]  /*dc10*/  F2FP.F16.F32.PACK_AB R11, R35, R34 ;  /* 0x00000022230b723e */ /* 0x000fc400000000ff */
[----:B------:R-:W-:Y:S02]  /*dc20*/  LOP3.LUT R36, R3, 0x70, R6, 0x78, !PT ;  /* 0x0000007003247812 */ /* 0x000fe400078e7806 */
[----:B------:R-:W-:Y:S02]  /*dc30*/  LOP3.LUT R38, R0, 0x70, R7, 0x78, !PT ;  /* 0x0000007000267812 */ /* 0x000fe400078e7807 */
[----:B------:R-:W-:Y:S01]  /*dc40*/  F2FP.F16.F32.PACK_AB R4, R13, R12 ;  /* 0x0000000c0d04723e */ /* 0x000fe200000000ff */
[----:B------:R2:W-:Y:S01]  /*dc50*/  ST.E.128 desc[UR44][R36.64], R8 ;  /* 0x0000000824007985 */ /* 0x0005e2000c101d2c */
[----:B------:R-:W-:Y:S02]  /*dc60*/  F2FP.F16.F32.PACK_AB R5, R15, R14 ;  /* 0x0000000e0f05723e */ /* 0x000fe400000000ff */
[----:B------:R-:W-:Y:S02]  /*dc70*/  F2FP.F16.F32.PACK_AB R6, R17, R16 ;  /* 0x000000101106723e */ /* 0x000fe400000000ff */
        /* <DEDUP_REMOVED lines=20> */
.L_x_228:
        /* <DEDUP_REMOVED lines=52> */
.L_x_229:
        /* <DEDUP_REMOVED lines=52> */
.L_x_230:
        /* <DEDUP_REMOVED lines=52> */
.L_x_231:
        /* <DEDUP_REMOVED lines=52> */
.L_x_232:
        /* <DEDUP_REMOVED lines=52> */
.L_x_233:
[----:B------:R-:W-:Y:S01]  /*ee00*/  LOP3.LUT R0, R28, 0x170, RZ, 0xfc, !PT ;  /* 0x000001701c007812 */ /* 0x000fe200078efcff */
[----:B------:R-:W-:Y:S05]  /*ee10*/  WARPSYNC.ALL ;  /* 0x0000000000007948 */ /* 0x000fea0003800000 */
[----:B------:R-:W-:Y:S02]  /*ee20*/  R2UR UR4, R0 ;  /* 0x00000000000472ca */ /* 0x000fe400000e0000 */
[----:B------:R-:W4:Y:S11]  /*ee30*/  S2R R0, SR_SWINHI ;  /* 0x0000000000007919 */ /* 0x000f360000002f00 */
[----:B--2---:R-:W2:Y:S01]  /*ee40*/  LDTM.x16 R4, tmem[UR4] ;  /* 0x00000004000479ee */ /* 0x004ea20008240000 */
[----:B------:R-:W5:Y:S02]  /*ee50*/  LDCU.64 UR4, c[0x0][0x880] ;  /* 0x00011000ff0477ac */ /* 0x000f640008000a00 */
[----:B-----5:R-:W-:Y:S01]  /*ee60*/  UISETP.NE.U32.AND UP0, UPT, UR4, URZ, UPT ;  /* 0x000000ff0400728c */ /* 0x020fe2000bf05070 */
[----:B------:R-:W-:-:S02]  /*ee70*/  MOV R36, R59 ;  /* 0x0000003b00247202 */ /* 0x000fc40000000f00 */
[----:B----4-:R-:W-:Y:S01]  /*ee80*/  MOV R37, R0 ;  /* 0x0000000000257202 */ /* 0x010fe20000000f00 */
[----:B------:R-:W-:Y:S01]  /*ee90*/  UISETP.NE.AND.EX UP0, UPT, UR5, URZ, UPT, UP0 ;  /* 0x000000ff0500728c */ /* 0x000fe2000bf05300 */
        /* <DEDUP_REMOVED lines=25> */
[----:B------:R-:W-:-:S05]  /*f030*/  F2FP.F16.F32.PACK_AB R7, R19, R18 ;  /* 0x000000121307723e */ /* 0x000fca00000000ff */
[----:B------:R2:W-:Y:S01]  /*f040*/  ST.E.128 desc[UR44][R38.64], R4 ;  /* 0x0000000426007985 */ /* 0x0005e2000c101d2c */
[----:B------:R-:W-:Y:S01]  /*f050*/  @!PT LDS RZ, [RZ] ;  /* 0x00000000fffff984 */ /* 0x000fe20000000800 */
[----:B------:R-:W-:Y:S01]  /*f060*/  @!PT LDS RZ, [RZ] ;  /* 0x00000000fffff984 */ /* 0x000fe20000000800 */
[----:B------:R-:W-:Y:S01]  /*f070*/  @!PT LDS RZ, [RZ] ;  /* 0x00000000fffff984 */ /* 0x000fe20000000800 */
[----:B------:R-:W-:Y:S01]  /*f080*/  @!PT LDS RZ, [RZ] ;  /* 0x00000000fffff984 */ /* 0x000fe20000000800 */
[----:B------:R4:W-:Y:S06]  /*f090*/  MEMBAR.ALL.CTA ;  /* 0x0000000000007992 */ /* 0x0009ec0000008000 */
[----:B----4-:R-:W4:Y:S01]  /*f0a0*/  FENCE.VIEW.ASYNC.S ;  /* 0x00000000000073c6 */ /* 0x010f220000000000 */
[----:B------:R-:W-:Y:S05]  /*f0b0*/  BRA.U !UP0, `(.L_x_234) ;  /* 0x0000000508387547 */ /* 0x000fea000b800000 */
[----:B------:R-:W-:Y:S01]  /*f0c0*/  FSETP.GEU.AND P0, PT, R24, 1.175494350822287508e-38, PT ;  /* 0x008000001800780b */ /* 0x000fe20003f0e000 */
[----:B--2---:R-:W2:Y:S01]  /*f0d0*/  LDC R4, c[0x0][0x904] ;  /* 0x00024100ff047b82 */ /* 0x004ea20000000800 */
[----:B------:R-:W-:Y:S01]  /*f0e0*/  MOV R3, 0x3e055027 ;  /* 0x3e05502700037802 */ /* 0x000fe20000000f00 */
[----:B------:R-:W5:Y:S01]  /*f0f0*/  LDCU.64 UR4, c[0x0][0x908] ;  /* 0x00012100ff0477ac */ /* 0x000f620008000a00 */
[----:B------:R-:W-:Y:S01]  /*f100*/  FSEL R8, RZ, -23, P0 ;  /* 0xc1b80000ff087808 */ /* 0x000fe20000000000 */
[----:B------:R-:W-:Y:S01]  /*f110*/  BSSY.RECONVERGENT B0, `(.L_x_234) ;  /* 0x0000048000007945 */ /* 0x000fe20003800200 */
[----:B------:R-:W-:-:S07]  /*f120*/  LOP3.LUT R7, R26, 0x7f, RZ, 0xc0, !PT ;  /* 0x0000007f1a077812 */ /* 0x000fce00078ec0ff */
[----:B------:R-:W-:-:S05]  /*f130*/  @!P0 FMUL R24, R24, 8388608 ;  /* 0x4b00000018188820 */ /* 0x000fca0000400000 */
[C---:B------:R-:W-:Y:S02]  /*f140*/  IADD3 R5, PT, PT, R24.reuse, -0x3f2aaaab, RZ ;  /* 0xc0d5555518057810 */ /* 0x040fe40007ffe0ff */
[----:B------:R-:W-:Y:S01]  /*f150*/  ISETP.GT.U32.AND P1, PT, R24, 0x7f7fffff, PT ;  /* 0x7f7fffff1800780c */ /* 0x000fe20003f24070 */
[----:B-----5:R-:W-:Y:S01]  /*f160*/  IMAD.HI.U32 R0, R57, UR4, RZ ;  /* 0x0000000439007c27 */ /* 0x020fe2000f8e00ff */
[----:B------:R-:W-:Y:S01]  /*f170*/  LOP3.LUT R5, R5, 0xff800000, RZ, 0xc0, !PT ;  /* 0xff80000005057812 */ /* 0x000fe200078ec0ff */
[----:B------:R-:W5:Y:S01]  /*f180*/  LDCU UR4, c[0x0][0x380] ;  /* 0x00007000ff0477ac */ /* 0x000f620008000800 */
[----:B--2---:R-:W-:Y:S02]  /*f190*/  ISETP.NE.AND P0, PT, R4, 0x1, PT ;  /* 0x000000010400780c */ /* 0x004fe40003f05270 */
[-C--:B------:R-:W-:Y:S02]  /*f1a0*/  IADD3 R6, PT, PT, R24, -R5.reuse, RZ ;  /* 0x8000000518067210 */ /* 0x080fe40007ffe0ff */
[----:B------:R-:W-:Y:S01]  /*f1b0*/  SHF.R.U32.HI R0, RZ, UR5, R0 ;  /* 0x00000005ff007c19 */ /* 0x000fe20008011600 */
[----:B------:R-:W2:Y:S01]  /*f1c0*/  LDCU UR5, c[0x0][0x700] ;  /* 0x0000e000ff0577ac */ /* 0x000ea20008000800 */
[----:B------:R-:W-:Y:S01]  /*f1d0*/  I2FP.F32.S32 R5, R5 ;  /* 0x0000000500057245 */ /* 0x000fe20000201400 */
[----:B------:R-:W-:Y:S01]  /*f1e0*/  FADD R6, R6, -1 ;  /* 0xbf80000006067421 */ /* 0x000fe20000000000 */
[----:B------:R-:W-:-:S03]  /*f1f0*/  SEL R0, R57, R0, !P0 ;  /* 0x0000000039007207 */ /* 0x000fc60004000000 */
[----:B------:R-:W-:Y:S01]  /*f200*/  FFMA R3, R6, -R3, 0.14084610342979431152 ;  /* 0x3e1039f606037423 */ /* 0x000fe20000000803 */
[----:B------:R-:W-:Y:S01]  /*f210*/  IADD3 R0, PT, PT, -R0, RZ, RZ ;  /* 0x000000ff00007210 */ /* 0x000fe20007ffe1ff */
[----:B------:R-:W-:Y:S02]  /*f220*/  FFMA R5, R5, 1.1920928955078125e-07, R8 ;  /* 0x3400000005057823 */ /* 0x000fe40000000008 */
[----:B------:R-:W-:Y:S02]  /*f230*/  FFMA R3, R6, R3, -0.12148627638816833496 ;  /* 0xbdf8cdcc06037423 */ /* 0x000fe40000000003 */
[----:B------:R-:W-:Y:S02]  /*f240*/  IMAD R0, R4, R0, R57 ;  /* 0x0000000004007224 */ /* 0x000fe400078e0239 */
[----:B------:R-:W-:-:S04]  /*f250*/  FFMA R3, R6, R3, 0.13980610668659210205 ;  /* 0x3e0f295506037423 */ /* 0x000fc80000000003 */
[----:B------:R-:W-:-:S04]  /*f260*/  FFMA R3, R6, R3, -0.16684235632419586182 ;  /* 0xbe2ad8b906037423 */ /* 0x000fc80000000003 */
[----:B------:R-:W-:-:S04]  /*f270*/  FFMA R3, R6, R3, 0.20012299716472625732 ;  /* 0x3e4ced0b06037423 */ /* 0x000fc80000000003 */
[----:B------:R-:W-:-:S04]  /*f280*/  FFMA R3, R6, R3, -0.24999669194221496582 ;  /* 0xbe7fff2206037423 */ /* 0x000fc80000000003 */
[----:B------:R-:W-:-:S04]  /*f290*/  FFMA R3, R6, R3, 0.33333182334899902344 ;  /* 0x3eaaaa7806037423 */ /* 0x000fc80000000003 */
[----:B------:R-:W-:-:S04]  /*f2a0*/  FFMA R3, R6, R3, -0.5 ;  /* 0xbf00000006037423 */ /* 0x000fc80000000003 */
[----:B------:R-:W-:-:S04]  /*f2b0*/  FMUL R3, R6, R3 ;  /* 0x0000000306037220 */ /* 0x000fc80000400000 */
[----:B------:R-:W-:Y:S01]  /*f2c0*/  FFMA R6, R6, R3, R6 ;  /* 0x0000000306067223 */ /* 0x000fe20000000006 */
[----:B------:R-:W-:-:S03]  /*f2d0*/  MOV R3, 0x7f800000 ;  /* 0x7f80000000037802 */ /* 0x000fc60000000f00 */
[----:B------:R-:W-:Y:S02]  /*f2e0*/  FFMA R5, R5, 0.69314718246459960938, R6 ;  /* 0x3f31721805057823 */ /* 0x000fe40000000006 */
[----:B------:R-:W-:Y:S01]  /*f2f0*/  @P1 FFMA R5, R24, R3, +INF ;  /* 0x7f80000018051423 */ /* 0x000fe20000000003 */
[----:B------:R-:W-:Y:S02]  /*f300*/  LEA R3, R0, R7, 0x8 ;  /* 0x0000000700037211 */ /* 0x000fe400078e40ff */
[----:B------:R-:W-:Y:S02]  /*f310*/  FSETP.NEU.AND P1, PT, R24, RZ, PT ;  /* 0x000000ff1800720b */ /* 0x000fe40003f2d000 */
[----:B-----5:R-:W-:Y:S02]  /*f320*/  ISETP.GE.AND P0, PT, R3, UR4, PT ;  /* 0x0000000403007c0c */ /* 0x020fe4000bf06270 */
[----:B------:R-:W-:-:S05]  /*f330*/  FSEL R0, R5, -INF , P1 ;  /* 0xff80000005007808 */ /* 0x000fca0000800000 */
[----:B--2---:R-:W-:-:S06]  /*f340*/  FFMA R25, R25, UR5, R0 ;  /* 0x0000000519197c23 */ /* 0x004fcc0008000000 */
[----:B------:R-:W-:Y:S05]  /*f350*/  @P0 BRA `(.L_x_235) ;  /* 0x00000000008c0947 */ /* 0x000fea0003800000 */
[----:B------:R-:W2:Y:S01]  /*f360*/  LDC R7, c[0x0][0x38c] ;  /* 0x0000e300ff077b82 */ /* 0x000ea20000000800 */
[----:B------:R-:W5:Y:S01]  /*f370*/  LDCU UR6, c[0x0][0x890] ;  /* 0x00011200ff0677ac */ /* 0x000f620008000800 */
[----:B------:R-:W1:Y:S01]  /*f380*/  LDCU.64 UR4, c[0x0][0x888] ;  /* 0x00011100ff0477ac */ /* 0x000e620008000a00 */
[----:B-----5:R-:W-:Y:S01]  /*f390*/  IMAD R3, R22, UR6, R3 ;  /* 0x0000000616037c24 */ /* 0x020fe2000f8e0203 */
[----:B--2---:R-:W-:-:S04]  /*f3a0*/  IABS R5, R7 ;  /* 0x0000000700057213 */ /* 0x004fc80000000000 */
[----:B------:R-:W2:Y:S08]  /*f3b0*/  I2F.RP R10, R5 ;  /* 0x00000005000a7306 */ /* 0x000eb00000209400 */
[----:B--2---:R-:W2:Y:S02]  /*f3c0*/  MUFU.RCP R8, R10 ;  /* 0x0000000a00087308 */ /* 0x004ea40000001000 */
[----:B--2---:R-:W-:-:S06]  /*f3d0*/  IADD3 R8, PT, PT, R8, 0xffffffe, RZ ;  /* 0x0ffffffe08087810 */ /* 0x004fcc0007ffe0ff */
[----:B------:R2:W5:Y:S02]  /*f3e0*/  F2I.FTZ.U32.TRUNC.NTZ R9, R8 ;  /* 0x0000000800097305 */ /* 0x000564000021f000 */
[----:B--2---:R-:W-:Y:S02]  /*f3f0*/  HFMA2 R8, -RZ, RZ, 0, 0 ;  /* 0x00000000ff087431 */ /* 0x004fe400000001ff */
[----:B-----5:R-:W-:-:S04]  /*f400*/  IMAD.MOV R0, RZ, RZ, -R9 ;  /* 0x000000ffff007224 */ /* 0x020fc800078e0a09 */
[----:B------:R-:W-:Y:S01]  /*f410*/  IMAD R4, R0, R5, RZ ;  /* 0x0000000500047224 */ /* 0x000fe200078e02ff */
[----:B------:R-:W-:-:S03]  /*f420*/  IABS R0, R2 ;  /* 0x0000000200007213 */ /* 0x000fc60000000000 */
[----:B------:R-:W-:-:S04]  /*f430*/  IMAD.HI.U32 R9, R9, R4, R8 ;  /* 0x0000000409097227 */ /* 0x000fc800078e0008 */
[----:B------:R-:W-:-:S04]  /*f440*/  IMAD.MOV.U32 R6, RZ, RZ, R0 ;  /* 0x000000ffff067224 */ /* 0x000fc800078e0000 */
[----:B------:R-:W-:Y:S02]  /*f450*/  IMAD.HI.U32 R4, R9, R6, RZ ;  /* 0x0000000609047227 */ /* 0x000fe400078e00ff */
[----:B------:R-:W2:Y:S03]  /*f460*/  LDC.64 R8, c[0x0][0x880] ;  /* 0x00022000ff087b82 */ /* 0x000ea60000000a00 */
[----:B------:R-:W-:-:S05]  /*f470*/  IADD3 R0, PT, PT, -R4, RZ, RZ ;  /* 0x000000ff04007210 */ /* 0x000fca0007ffe1ff */
[----:B------:R-:W-:-:S05]  /*f480*/  IMAD R0, R5, R0, R6 ;  /* 0x0000000005007224 */ /* 0x000fca00078e0206 */
[----:B------:R-:W-:-:S13]  /*f490*/  ISETP.GT.U32.AND P0, PT, R5, R0, PT ;  /* 0x000000000500720c */ /* 0x000fda0003f04070 */
[----:B------:R-:W-:Y:S01]  /*f4a0*/  @!P0 IMAD.IADD R0, R0, 0x1, -R5 ;  /* 0x0000000100008824 */ /* 0x000fe200078e0a05 */
[----:B------:R-:W-:Y:S02]  /*f4b0*/  @!P0 IADD3 R4, PT, PT, R4, 0x1, RZ ;  /* 0x0000000104048810 */ /* 0x000fe40007ffe0ff */
[----:B------:R-:W-:Y:S02]  /*f4c0*/  ISETP.NE.AND P0, PT, R7, RZ, PT ;  /* 0x000000ff0700720c */ /* 0x000fe40003f05270 */
[----:B------:R-:W-:Y:S02]  /*f4d0*/  ISETP.GE.U32.AND P2, PT, R0, R5, PT ;  /* 0x000000050000720c */ /* 0x000fe40003f46070 */
[----:B------:R-:W-:-:S04]  /*f4e0*/  LOP3.LUT R0, R2, R7, RZ, 0x3c, !PT ;  /* 0x0000000702007212 */ /* 0x000fc800078e3cff */
[----:B------:R-:W-:-:S07]  /*f4f0*/  ISETP.GE.AND P1, PT, R0, RZ, PT ;  /* 0x000000ff0000720c */ /* 0x000fce0003f26270 */
[----:B------:R-:W-:-:S06]  /*f500*/  @P2 VIADD R4, R4, 0x1 ;  /* 0x0000000104042836 */ /* 0x000fcc0000000000 */
[----:B------:R-:W-:Y:S02]  /*f510*/  @!P1 IADD3 R4, PT, PT, -R4, RZ, RZ ;  /* 0x000000ff04049210 */ /* 0x000fe40007ffe1ff */
[----:B------:R-:W-:-:S04]  /*f520*/  @!P0 LOP3.LUT R4, RZ, R7, RZ, 0x33, !PT ;  /* 0x00000007ff048212 */ /* 0x000fc800078e33ff */
[C---:B------:R-:W-:Y:S01]  /*f530*/  IADD3 R0, PT, PT, -R4.reuse, RZ, RZ ;  /* 0x000000ff04007210 */ /* 0x040fe20007ffe1ff */
[----:B-1----:R-:W-:-:S04]  /*f540*/  IMAD R3, R4, UR5, R3 ;  /* 0x0000000504037c24 */ /* 0x002fc8000f8e0203 */
[----:B------:R-:W-:-:S04]  /*f550*/  IMAD R0, R7, R0, R2 ;  /* 0x0000000007007224 */ /* 0x000fc800078e0202 */
[----:B------:R-:W-:-:S04]  /*f560*/  IMAD R3, R0, UR4, R3 ;  /* 0x0000000400037c24 */ /* 0x000fc8000f8e0203 */
[----:B--2---:R-:W-:-:S05]  /*f570*/  IMAD.WIDE R8, R3, 0x4, R8 ;  /* 0x0000000403087825 */ /* 0x004fca00078e0208 */
[----:B------:R2:W-:Y:S02]  /*f580*/  STG.E desc[UR44][R8.64], R25 ;  /* 0x0000001908007986 */ /* 0x0005e4000c10192c */
.L_x_235:
[----:B------:R-:W-:Y:S05]  /*f590*/  BSYNC.RECONVERGENT B0 ;  /* 0x0000000000007941 */ /* 0x000fea0003800200 */
.L_x_234:
[----:B------:R-:W-:Y:S01]  /*f5a0*/  UISETP.NE.AND UP0, UPT, UR41, URZ, UPT ;  /* 0x000000ff2900728c */ /* 0x000fe2000bf05270 */
[----:B------:R-:W-:-:S08]  /*f5b0*/  NOP ;  /* 0x0000000000007918 */ /* 0x000fd00000000000 */
[----:B------:R-:W-:Y:S05]  /*f5c0*/  BRA.U UP0, `(.L_x_236) ;  /* 0x0000000100087547 */ /* 0x000fea000b800000 */
[----:B------:R-:W-:Y:S05]  /*f5d0*/  BPT.TRAP 0x1 ;  /* 0x000000040000795c */ /* 0x000fea0000300000 */
[----:B------:R-:W-:Y:S05]  /*f5e0*/  BPT.TRAP 0x1 ;  /* 0x000000040000795c */ /* 0x000fea0000300000 */
.L_x_236:
[----:B------:R-:W-:Y:S01]  /*f5f0*/  IADD3 R3, PT, PT, R59, 0x380a0, RZ ;  /* 0x000380a03b037810 */ /* 0x000fe20007ffe0ff */
[----:B------:R-:W-:-:S03]  /*f600*/  UISETP.NE.AND UP0, UPT, UR41, URZ, UPT ;  /* 0x000000ff2900728c */ /* 0x000fc6000bf05270 */
[----:B------:R-:W-:-:S04]  /*f610*/  PRMT R0, R60, 0x654, R3 ;  /* 0x000006543c007816 */ /* 0x000fc80000000003 */
[----:B----4-:R4:W-:Y:S02]  /*f620*/  SYNCS.ARRIVE.TRANS64.RED.A1T0 RZ, [R0+URZ], RZ ;  /* 0x000000ff00ff79a7 */ /* 0x0109e400081004ff */
[----:B------:R-:W-:Y:S05]  /*f630*/  BRA.U UP0, `(.L_x_237) ;  /* 0x0000000100047547 */ /* 0x000fea000b800000 */
[----:B------:R-:W-:Y:S05]  /*f640*/  BPT.TRAP 0x1 ;  /* 0x000000040000795c */ /* 0x000fea0000300000 */
.L_x_237:
[----:B------:R1:W-:Y:S01]  /*f650*/  SYNCS.ARRIVE.TRANS64.A1T0 RZ, [R59+URZ+0x380b0], RZ ;  /* 0x0380b0ff3bff79a7 */ /* 0x0003e200081000ff */
[----:B------:R-:W-:-:S09]  /*f660*/  UISETP.NE.AND UP0, UPT, UR39, URZ, UPT ;  /* 0x000000ff2700728c */ /* 0x000fd2000bf05270 */
[----:B------:R-:W-:Y:S05]  /*f670*/  BRA.U !UP0, `(.L_x_238) ;  /* 0x0000000108047547 */ /* 0x000fea000b800000 */
[----:B------:R-:W-:Y:S05]  /*f680*/  BPT.TRAP 0x1 ;  /* 0x000000040000795c */ /* 0x000fea0000300000 */
.L_x_238:
[----:B------:R-:W-:Y:S01]  /*f690*/  ULOP3.LUT UR4, UR38, 0x1, URZ, 0x3c, !UPT ;  /* 0x0000000126047892 */ /* 0x000fe2000f8e3cff */
[----:B----4-:R-:W-:-:S05]  /*f6a0*/  LOP3.LUT R0, R28, 0x80, RZ, 0xfc, !PT ;  /* 0x000000801c007812 */ /* 0x010fca00078efcff */
[----:B--2---:R-:W-:-:S05]  /*f6b0*/  IMAD.U32 R4, RZ, RZ, UR4 ;  /* 0x00000004ff047e24 */ /* 0x004fca000f8e00ff */
[----:B------:R-:W-:-:S04]  /*f6c0*/  SHF.L.U32 R4, R4, 0x1f, RZ ;  /* 0x0000001f04047819 */ /* 0x000fc800000006ff */
[----:B------:R-:W2:Y:S02]  /*f6d0*/  SYNCS.PHASECHK.TRANS64.TRYWAIT P0, [R59+URZ+0x38080], R4 ;  /* 0x038080043b0075a7 */ /* 0x000ea400080011ff */
[----:B--2---:R-:W-:Y:S05]  /*f6e0*/  @!P0 BRA `(.L_x_239) ;  /* 0x0000014000f48947 */ /* 0x004fea0003800000 */
.L_x_467:
[----:B------:R-:W-:Y:S01]  /*f6f0*/  R2UR UR4, R0 ;  /* 0x00000000000472ca */ /* 0x000fe200000e0000 */
[----:B------:R-:W-:-:S12]  /*f700*/  UISETP.NE.AND UP0, UPT, UR39, URZ, UPT ;  /* 0x000000ff2700728c */ /* 0x000fd8000bf05270 */
[----:B------:R-:W4:Y:S02]  /*f710*/  LDTM.x2 R24, tmem[UR4] ;  /* 0x00000004001879ee */ /* 0x000f2400080c0000 */
[----:B----4-:R-:W-:Y:S05]  /*f720*/  BRA.U !UP0, `(.L_x_240) ;  /* 0x0000000108047547 */ /* 0x010fea000b800000 */
[----:B------:R-:W-:Y:S05]  /*f730*/  BPT.TRAP 0x1 ;  /* 0x000000040000795c */ /* 0x000fea0000300000 */
.L_x_240:
[----:B------:R-:W-:Y:S01]  /*f740*/  PRMT R31, R60, 0x654, R31 ;  /* 0x000006543c1f7816 */ /* 0x000fe2000000001f */
[----:B------:R-:W-:-:S03]  /*f750*/  UISETP.NE.AND UP0, UPT, UR41, URZ, UPT ;  /* 0x000000ff2900728c */ /* 0x000fc6000bf05270 */
[----:B------:R4:W-:Y:S06]  /*f760*/  SYNCS.ARRIVE.TRANS64.RED.A1T0 RZ, [R31+URZ], RZ ;  /* 0x000000ff1fff79a7 */ /* 0x0009ec00081004ff */
[----:B------:R-:W-:Y:S05]  /*f770*/  BRA.U UP0, `(.L_x_241) ;  /* 0x0000000100047547 */ /* 0x000fea000b800000 */
[----:B------:R-:W-:Y:S05]  /*f780*/  BPT.TRAP 0x1 ;  /* 0x000000040000795c */ /* 0x000fea0000300000 */
.L_x_241:
[----:B------:R-:W-:-:S04]  /*f790*/  MOV R0, UR42 ;  /* 0x0000002a00007c02 */ /* 0x000fc80008000f00 */
[----:B------:R-:W-:-:S04]  /*f7a0*/  SHF.L.U32 R0, R0, 0x1f, RZ ;  /* 0x0000001f00007819 */ /* 0x000fc800000006ff */
[----:B------:R-:W5:Y:S02]  /*f7b0*/  SYNCS.PHASECHK.TRANS64.TRYWAIT P0, [R59+URZ+0x38098], R0 ;  /* 0x038098003b0075a7 */ /* 0x000f6400080011ff */
[----:B-----5:R-:W-:Y:S05]  /*f7c0*/  @!P0 BRA `(.L_x_242) ;  /* 0x0000014000d08947 */ /* 0x020fea0003800000 */
.L_x_468:
[----:B------:R-:W-:-:S09]  /*f7d0*/  UISETP.NE.AND UP0, UPT, UR41, URZ, UPT ;  /* 0x000000ff2900728c */ /* 0x000fd2000bf05270 */
[----:B------:R-:W-:Y:S05]  /*f7e0*/  BRA.U UP0, `(.L_x_243) ;  /* 0x0000000100047547 */ /* 0x000fea000b800000 */
[----:B------:R-:W-:Y:S05]  /*f7f0*/  BPT.TRAP 0x1 ;  /* 0x000000040000795c */ /* 0x000fea0000300000 */
.L_x_243:
[----:B------:R-:W-:Y:S01]  /*f800*/  SHF.L.U32 R0, R56, 0x1f, RZ ;  /* 0x0000001f38007819 */ /* 0x000fe200000006ff */
[----:B------:R1:W1:Y:S01]  /*f810*/  MUFU.RCP R3, R24 ;  /* 0x0000001800037308 */ /* 0x0002620000001000 */
[----:B------:R-:W-:Y:S02]  /*f820*/  BSSY B0, `(.L_x_244) ;  /* 0x0000003000007945 */ /* 0x000fe40003800000 */
[----:B------:R-:W5:Y:S02]  /*f830*/  SYNCS.PHASECHK.TRANS64.TRYWAIT P0, [R59+URZ+0x380c8], R0 ;  /* 0x0380c8003b0075a7 */ /* 0x000f6400080011ff */
[----:B-1---5:R-:W-:Y:S05]  /*f840*/  @!P0 BRA `(.L_x_245) ;  /* 0x0000014000c48947 */ /* 0x022fea0003800000 */
.L_x_469:
[----:B------:R-:W-:Y:S05]  /*f850*/  BSYNC B0 ;  /* 0x0000000000007941 */ /* 0x000fea0003800000 */
.L_x_244:
[----:B------:R-:W1:Y:S01]  /*f860*/  LDCU UR4, c[0x0][0x708] ;  /* 0x0000e100ff0477ac */ /* 0x000e620008000800 */
[----:B------:R-:W-:-:S04]  /*f870*/  FFMA R0, -R24, R3, 1 ;  /* 0x3f80000018007423 */ /* 0x000fc80000000103 */
[----:B------:R-:W-:Y:S01]  /*f880*/  FFMA R0, R3, R0, R3 ;  /* 0x0000000003007223 */ /* 0x000fe20000000003 */
[----:B-1----:R-:W-:-:S03]  /*f890*/  MOV R3, UR4 ;  /* 0x0000000400037c02 */ /* 0x002fc60008000f00 */
[----:B----4-:R-:W-:Y:S01]  /*f8a0*/  FFMA R31, R0, UR4, RZ ;  /* 0x00000004001f7c23 */ /* 0x010fe200080000ff */
[----:B------:R-:W1:Y:S03]  /*f8b0*/  FCHK P0, R3, R24 ;  /* 0x0000001803007302 */ /* 0x000e660000000000 */
[----:B--2---:R-:W-:-:S04]  /*f8c0*/  FFMA R4, -R24, R31, UR4 ;  /* 0x0000000418047e23 */ /* 0x004fc8000800011f */
[----:B------:R-:W-:Y:S01]  /*f8d0*/  FFMA R31, R0, R4, R31 ;  /* 0x00000004001f7223 */ /* 0x000fe2000000001f */
[----:B-1----:R-:W-:Y:S06]  /*f8e0*/  @!P0 BRA `(.L_x_246) ;  /* 0x00000000000c8947 */ /* 0x002fec0003800000 */
[----:B------:R-:W-:Y:S02]  /*f8f0*/  MOV R4, 0xf910 ;  /* 0x0000f91000047802 */ /* 0x000fe40000000f00 */
[----:B---3--:R-:W-:Y:S05]  /*f900*/  CALL.REL.NOINC `($__internal_3_$__cuda_sm3x_div_rn_noftz_f32_slowpath) ;  /* 0x0000014c009c7944 */ /* 0x008fea0003c00000 */
[----:B------:R-:W-:-:S07]  /*f910*/  MOV R31, R33 ;  /* 0x00000021001f7202 */ /* 0x000fce0000000f00 */
.L_x_246:
[----:B------:R-:W-:Y:S01]  /*f920*/  LOP3.LUT R0, R28, 0x180, RZ, 0xfc, !PT ;  /* 0x000001801c007812 */ /* 0x000fe200078efcff */
[----:B------:R-:W-:Y:S05]  /*f930*/  WARPSYNC.ALL ;  /* 0x0000000000007948 */ /* 0x000fea0003800000 */
[----:B------:R-:W-:Y:S02]  /*f940*/  R2UR UR4, R0 ;  /* 0x00000000000472ca */ /* 0x000fe400000e0000 */
[----:B------:R-:W1:Y:S11]  /*f950*/  S2R R0, SR_SWINHI ;  /* 0x0000000000007919 */ /* 0x000e760000002f00 */
[----:B------:R-:W2:Y:S01]  /*f960*/  LDTM.x16 R4, tmem[UR4] ;  /* 0x00000004000479ee */ /* 0x000ea20008240000 */
[----:B------:R-:W-:-:S02]  /*f970*/  MOV R34, R59 ;  /* 0x0000003b00227202 */ /* 0x000fc40000000f00 */
[----:B-1----:R-:W-:Y:S01]  /*f980*/  MOV R35, R0 ;  /* 0x0000000000237202 */ /* 0x002fe20000000f00 */
        /* <DEDUP_REMOVED lines=30> */
[----:B------:R-:W2:Y:S01]  /*fb70*/  LDCU.64 UR8, c[0x4][0xb0] ;  /* 0x01001600ff0877ac */ /* 0x000ea20008000a00 */
[----:B------:R-:W-:Y:S02]  /*fb80*/  HFMA2 R12, -RZ, RZ, 0, 5.9604644775390625e-08 ;  /* 0x00000001ff0c7431 */ /* 0x000fe400000001ff */
[----:B-1----:R-:W-:Y:S01]  /*fb90*/  IMAD.MOV.U32 R8, RZ, RZ, 0x192 ;  /* 0x00000192ff087424 */ /* 0x002fe200078e00ff */
[----:B------:R-:W1:Y:S01]  /*fba0*/  LDCU.64 UR6, c[0x4][0xb8] ;  /* 0x01001700ff0677ac */ /* 0x000e620008000a00 */
[----:B------:R-:W4:Y:S01]  /*fbb0*/  LDC.64 R14, c[0x4][R14] ;  /* 0x010000000e0e7b82 */ /* 0x000f220000000a00 */
[----:B------:R-:W-:Y:S01]  /*fbc0*/  IMAD.MOV.U32 R13, RZ, RZ, RZ ;  /* 0x000000ffff0d7224 */ /* 0x000fe200078e00ff */
[----:B------:R-:W5:Y:S01]  /*fbd0*/  LDCU.64 UR4, c[0x4][0x40] ;  /* 0x01000800ff0477ac */ /* 0x000f620008000a00 */
[----:B--2---:R-:W-:Y:S01]  /*fbe0*/  IMAD.U32 R4, RZ, RZ, UR8 ;  /* 0x00000008ff047e24 */ /* 0x004fe2000f8e00ff */
[----:B------:R-:W-:Y:S01]  /*fbf0*/  MOV R5, UR9 ;  /* 0x0000000900057c02 */ /* 0x000fe20008000f00 */
[----:B-1----:R-:W-:Y:S01]  /*fc00*/  IMAD.U32 R6, RZ, RZ, UR6 ;  /* 0x00000006ff067e24 */ /* 0x002fe2000f8e00ff */
[----:B------:R-:W-:Y:S01]  /*fc10*/  MOV R7, UR7 ;  /* 0x0000000700077c02 */ /* 0x000fe20008000f00 */
[----:B-----5:R-:W-:Y:S01]  /*fc20*/  IMAD.U32 R10, RZ, RZ, UR4 ;  /* 0x00000004ff0a7e24 */ /* 0x020fe2000f8e00ff */
[----:B------:R-:W-:-:S02]  /*fc30*/  MOV R11, UR5 ;  /* 0x00000005000b7c02 */ /* 0x000fc40008000f00 */
[----:B------:R-:W-:-:S07]  /*fc40*/  LEPC R20, `(.L_x_247) ;  /* 0x000000001014794e */ /* 0x000fce0000000000 */
[----:B---34-:R-:W-:Y:S05]  /*fc50*/  CALL.ABS.NOINC R14 ;  /* 0x000000000e007343 */ /* 0x018fea0003c00000 */
.L_x_247:
[----:B------:R-:W-:Y:S01]  /*fc60*/  LOP3.LUT R0, R28, 0x190, RZ, 0xfc, !PT ;  /* 0x000001901c007812 */ /* 0x000fe200078efcff */
[----:B------:R-:W-:Y:S05]  /*fc70*/  WARPSYNC.ALL ;  /* 0x0000000000007948 */ /* 0x000fea0003800000 */
[----:B------:R-:W-:Y:S02]  /*fc80*/  R2UR UR4, R0 ;  /* 0x00000000000472ca */ /* 0x000fe400000e0000 */
[----:B------:R-:W2:Y:S11]  /*fc90*/  S2R R0, SR_SWINHI ;  /* 0x0000000000007919 */ /* 0x000eb60000002f00 */
[----:B-1----:R-:W1:Y:S01]  /*fca0*/  LDTM.x16 R4, tmem[UR4] ;  /* 0x00000004000479ee */ /* 0x002e620008240000 */
[----:B------:R-:W-:-:S02]  /*fcb0*/  MOV R34, R59 ;  /* 0x0000003b00227202 */ /* 0x000fc40000000f00 */
[----:B--2---:R-:W-:Y:S01]  /*fcc0*/  MOV R35, R0 ;  /* 0x0000000000237202 */ /* 0x004fe20000000f00 */
[----:B-1----:R-:W-:Y:S02]  /*fcd0*/  FMUL2 R6, R31.F32, R6.F32x2.HI_LO ;  /* 0x000000061f06724a */ /* 0x002fe40000040000 */
        /* <DEDUP_REMOVED lines=44> */
.L_x_248:
        /* <DEDUP_REMOVED lines=52> */
.L_x_249:
        /* <DEDUP_REMOVED lines=52> */
.L_x_250:
        /* <DEDUP_REMOVED lines=52> */
.L_x_251:
        /* <DEDUP_REMOVED lines=52> */
.L_x_252:
        /* <DEDUP_REMOVED lines=52> */
.L_x_253:
[----:B------:R-:W2:Y:S01]  /*10fe0*/  LDCU.64 UR4, c[0x0][0x880] ;  /* 0x00011000ff0477ac */ /* 0x000ea20008000a00 */
[----:B------:R-:W4:Y:S01]  /*10ff0*/  S2R R0, SR_SWINHI ;  /* 0x0000000000007919 */ /* 0x000f220000002f00 */
[----:B------:R-:W-:Y:S02]  /*11000*/  LOP3.LUT R28, R28, 0x1f0, RZ, 0xfc, !PT ;  /* 0x000001f01c1c7812 */ /* 0x000fe400078efcff */
[----:B--2---:R-:W-:-:S04]  /*11010*/  ISETP.NE.U32.AND P0, PT, RZ, UR4, PT ;  /* 0x00000004ff007c0c */ /* 0x004fc8000bf05070 */
[----:B------:R-:W-:Y:S01]  /*11020*/  ISETP.NE.AND.EX P0, PT, RZ, UR5, PT, P0 ;  /* 0x00000005ff007c0c */ /* 0x000fe2000bf05300 */
[----:B------:R-:W-:Y:S05]  /*11030*/  WARPSYNC.ALL ;  /* 0x0000000000007948 */ /* 0x000fea0003800000 */
[----:B------:R-:W-:Y:S02]  /*11040*/  R2UR UR4, R28 ;  /* 0x000000001c0472ca */ /* 0x000fe400000e0000 */
[----:B-1----:R-:W-:Y:S02]  /*11050*/  MOV R34, R59 ;  /* 0x0000003b00227202 */ /* 0x002fe40000000f00 */
[----:B----4-:R-:W-:-:S03]  /*11060*/  MOV R35, R0 ;  /* 0x0000000000237202 */ /* 0x010fc60000000f00 */
[----:B------:R-:W-:-:S06]  /*11070*/  IMAD.WIDE.U32 R34, R27, 0x2, R34 ;  /* 0x000000021b227825 */ /* 0x000fcc00078e0022 */
[----:B------:R-:W1:Y:S01]  /*11080*/  LDTM.x16 R4, tmem[UR4] ;  /* 0x00000004000479ee */ /* 0x000e620008240000 */
[C---:B------:R-:W-:Y:S02]  /*11090*/  IADD3 R27, P1, PT, R34.reuse, 0x30460, RZ ;  /* 0x00030460221b7810 */ /* 0x040fe40007f3e0ff */
[----:B------:R-:W-:-:S03]  /*110a0*/  IADD3 R3, P2, PT, R34, 0x30470, RZ ;  /* 0x0003047022037810 */ /* 0x000fc60007f5e0ff */
[--C-:B------:R-:W-:Y:S02]  /*110b0*/  IMAD.X R33, RZ, RZ, R35.reuse, P1 ;  /* 0x000000ffff217224 */ /* 0x100fe400008e0623 */
[----:B------:R-:W-:-:S05]  /*110c0*/  IMAD.X R35, RZ, RZ, R35, P2 ;  /* 0x000000ffff237224 */ /* 0x000fca00010e0623 */
[----:B------:R-:W-:-:S04]  /*110d0*/  SHF.R.U64 R0, R3, 0x3, R35 ;  /* 0x0000000303007819 */ /* 0x000fc80000001223 */
[----:B------:R-:W-:Y:S01]  /*110e0*/  LOP3.LUT R34, R3, 0x70, R0, 0x78, !PT ;  /* 0x0000007003227812 */ /* 0x000fe200078e7800 */
[----:B-1----:R-:W-:Y:S01]  /*110f0*/  FMUL2 R20, R31.F32, R8.F32x2.HI_LO ;  /* 0x000000081f14724a */ /* 0x002fe20000040000 */
[----:B------:R-:W-:Y:S01]  /*11100*/  SHF.R.U64 R8, R27, 0x3, R33 ;  /* 0x000000031b087819 */ /* 0x000fe20000001221 */
[C---:B------:R-:W-:Y:S02]  /*11110*/  FMUL2 R4, R31.reuse.F32, R4.F32x2.HI_LO ;  /* 0x000000041f04724a */ /* 0x040fe40000040000 */
[----:B------:R-:W-:Y:S01]  /*11120*/  FMUL2 R6, R31.F32, R6.F32x2.HI_LO ;  /* 0x000000061f06724a */ /* 0x000fe20000040000 */
[----:B------:R-:W-:Y:S01]  /*11130*/  LOP3.LUT R32, R27, 0x70, R8, 0x78, !PT ;  /* 0x000000701b207812 */ /* 0x000fe200078e7808 */
[----:B------:R-:W-:Y:S01]  /*11140*/  FMUL2 R28, R31.F32, R10.F32x2.HI_LO ;  /* 0x0000000a1f1c724a */ /* 0x000fe20000040000 */
[----:B------:R-:W-:Y:S01]  /*11150*/  F2FP.F16.F32.PACK_AB R8, R5, R4 ;  /* 0x000000040508723e */ /* 0x000fe200000000ff */
[----:B------:R-:W-:Y:S01]  /*11160*/  FMUL2 R12, R31.F32, R12.F32x2.HI_LO ;  /* 0x0000000c1f0c724a */ /* 0x000fe20000040000 */
[----:B------:R-:W-:Y:S01]  /*11170*/  F2FP.F16.F32.PACK_AB R9, R7, R6 ;  /* 0x000000060709723e */ /* 0x000fe200000000ff */
[----:B------:R-:W-:Y:S01]  /*11180*/  FMUL2 R14, R31.F32, R14.F32x2.HI_LO ;  /* 0x0000000e1f0e724a */ /* 0x000fe20000040000 */
[----:B------:R-:W-:Y:S01]  /*11190*/  F2FP.F16.F32.PACK_AB R10, R21, R20 ;  /* 0x00000014150a723e */ /* 0x000fe200000000ff */
[----:B------:R-:W-:Y:S01]  /*111a0*/  FMUL2 R16, R31.F32, R16.F32x2.HI_LO ;  /* 0x000000101f10724a */ /* 0x000fe20000040000 */
[----:B------:R-:W-:Y:S01]  /*111b0*/  F2FP.F16.F32.PACK_AB R11, R29, R28 ;  /* 0x0000001c1d0b723e */ /* 0x000fe200000000ff */
[----:B------:R-:W-:Y:S01]  /*111c0*/  FMUL2 R18, R31.F32, R18.F32x2.HI_LO ;  /* 0x000000121f12724a */ /* 0x000fe20000040000 */
[----:B------:R-:W-:-:S02]  /*111d0*/  F2FP.F16.F32.PACK_AB R4, R13, R12 ;  /* 0x0000000c0d04723e */ /* 0x000fc400000000ff */
[----:B------:R-:W-:Y:S01]  /*111e0*/  F2FP.F16.F32.PACK_AB R5, R15, R14 ;  /* 0x0000000e0f05723e */ /* 0x000fe200000000ff */
[----:B------:R1:W-:Y:S01]  /*111f0*/  ST.E.128 desc[UR44][R32.64], R8 ;  /* 0x0000000820007985 */ /* 0x0003e2000c101d2c */
        /* <DEDUP_REMOVED lines=8> */
[----:B--2---:R-:W2:Y:S01]  /*11280*/  FENCE.VIEW.ASYNC.S ;  /* 0x00000000000073c6 */ /* 0x004ea20000000000 */
[----:B------:R-:W-:Y:S05]  /*11290*/  @!P0 BRA `(.L_x_254) ;  /* 0x00000004003c8947 */ /* 0x000fea0003800000 */
[C---:B------:R-:W-:Y:S01]  /*112a0*/  FSETP.GEU.AND P1, PT, R24.reuse, 1.175494350822287508e-38, PT ;  /* 0x008000001800780b */ /* 0x040fe20003f2e000 */
[----:B------:R-:W4:Y:S01]  /*112b0*/  LDC R3, c[0x0][0x904] ;  /* 0x00024100ff037b82 */ /* 0x000f220000000800 */
[----:B------:R-:W-:Y:S01]  /*112c0*/  MOV R0, 0x3e055027 ;  /* 0x3e05502700007802 */ /* 0x000fe20000000f00 */
[----:B------:R-:W5:Y:S01]  /*112d0*/  LDCU.64 UR4, c[0x0][0x908] ;  /* 0x00012100ff0477ac */ /* 0x000f620008000a00 */
[----:B-1----:R-:W-:Y:S01]  /*112e0*/  FSEL R7, RZ, -23, P1 ;  /* 0xc1b80000ff077808 */ /* 0x002fe20000800000 */
[----:B------:R-:W-:Y:S08]  /*112f0*/  BSSY.RECONVERGENT B0, `(.L_x_254) ;  /* 0x0000049000007945 */ /* 0x000ff00003800200 */
[----:B------:R-:W-:-:S05]  /*11300*/  @!P1 FMUL R24, R24, 8388608 ;  /* 0x4b00000018189820 */ /* 0x000fca0000400000 */
[C---:B------:R-:W-:Y:S02]  /*11310*/  IADD3 R9, PT, PT, R24.reuse, -0x3f2aaaab, RZ ;  /* 0xc0d5555518097810 */ /* 0x040fe40007ffe0ff */
[C---:B------:R-:W-:Y:S02]  /*11320*/  FSETP.NEU.AND P1, PT, R24.reuse, RZ, PT ;  /* 0x000000ff1800720b */ /* 0x040fe40003f2d000 */
[----:B------:R-:W-:Y:S02]  /*11330*/  LOP3.LUT R9, R9, 0xff800000, RZ, 0xc0, !PT ;  /* 0xff80000009097812 */ /* 0x000fe400078ec0ff */
[----:B----4-:R-:W-:Y:S02]  /*11340*/  ISETP.NE.AND P0, PT, R3, 0x1, PT ;  /* 0x000000010300780c */ /* 0x010fe40003f05270 */
[-C--:B------:R-:W-:Y:S02]  /*11350*/  IADD3 R5, PT, PT, R24, -R9.reuse, RZ ;  /* 0x8000000918057210 */ /* 0x080fe40007ffe0ff */
[----:B------:R-:W-:-:S03]  /*11360*/  I2FP.F32.S32 R6, R9 ;  /* 0x0000000900067245 */ /* 0x000fc60000201400 */
[----:B------:R-:W-:Y:S02]  /*11370*/  FADD R5, R5, -1 ;  /* 0xbf80000005057421 */ /* 0x000fe40000000000 */
[----:B------:R-:W-:Y:S01]  /*11380*/  FFMA R6, R6, 1.1920928955078125e-07, R7 ;  /* 0x3400000006067823 */ /* 0x000fe20000000007 */
[----:B------:R-:W-:Y:S01]  /*11390*/  LOP3.LUT R7, R26, 0x7f, RZ, 0xc0, !PT ;  /* 0x0000007f1a077812 */ /* 0x000fe200078ec0ff */
[----:B------:R-:W-:-:S04]  /*113a0*/  FFMA R0, R5, -R0, 0.14084610342979431152 ;  /* 0x3e1039f605007423 */ /* 0x000fc80000000800 */
[----:B------:R-:W-:Y:S01]  /*113b0*/  FFMA R4, R5, R0, -0.12148627638816833496 ;  /* 0xbdf8cdcc05047423 */ /* 0x000fe20000000000 */
[----:B-----5:R-:W-:Y:S01]  /*113c0*/  IMAD.HI.U32 R0, R57, UR4, RZ ;  /* 0x0000000439007c27 */ /* 0x020fe2000f8e00ff */
[----:B------:R-:W1:Y:S03]  /*113d0*/  LDCU UR4, c[0x0][0x380] ;  /* 0x00007000ff0477ac */ /* 0x000e660008000800 */
[C---:B------:R-:W-:Y:S01]  /*113e0*/  FFMA R4, R5.reuse, R4, 0.13980610668659210205 ;  /* 0x3e0f295505047423 */ /* 0x040fe20000000004 */
[----:B------:R-:W-:Y:S01]  /*113f0*/  SHF.R.U32.HI R0, RZ, UR5, R0 ;  /* 0x00000005ff007c19 */ /* 0x000fe20008011600 */
[----:B------:R-:W4:Y:S02]  /*11400*/  LDCU UR5, c[0x0][0x700] ;  /* 0x0000e000ff0577ac */ /* 0x000f240008000800 */
[----:B------:R-:W-:Y:S01]  /*11410*/  FFMA R4, R5, R4, -0.16684235632419586182 ;  /* 0xbe2ad8b905047423 */ /* 0x000fe20000000004 */
[----:B------:R-:W-:-:S03]  /*11420*/  SEL R0, R57, R0, !P0 ;  /* 0x0000000039007207 */ /* 0x000fc60004000000 */
[C---:B------:R-:W-:Y:S01]  /*11430*/  FFMA R4, R5.reuse, R4, 0.20012299716472625732 ;  /* 0x3e4ced0b05047423 */ /* 0x040fe20000000004 */
[----:B------:R-:W-:Y:S02]  /*11440*/  ISETP.GT.U32.AND P0, PT, R24, 0x7f7fffff, PT ;  /* 0x7f7fffff1800780c */ /* 0x000fe40003f04070 */
[----:B------:R-:W-:Y:S01]  /*11450*/  IADD3 R0, PT, PT, -R0, RZ, RZ ;  /* 0x000000ff00007210 */ /* 0x000fe20007ffe1ff */
[----:B------:R-:W-:-:S04]  /*11460*/  FFMA R4, R5, R4, -0.24999669194221496582 ;  /* 0xbe7fff2205047423 */ /* 0x000fc80000000004 */
[----:B------:R-:W-:Y:S01]  /*11470*/  FFMA R4, R5, R4, 0.33333182334899902344 ;  /* 0x3eaaaa7805047423 */ /* 0x000fe20000000004 */
[----:B------:R-:W-:Y:S01]  /*11480*/  IMAD R0, R3, R0, R57 ;  /* 0x0000000003007224 */ /* 0x000fe200078e0239 */
[----:B------:R-:W-:Y:S02]  /*11490*/  MOV R3, 0x7f800000 ;  /* 0x7f80000000037802 */ /* 0x000fe40000000f00 */
[C---:B------:R-:W-:Y:S02]  /*114a0*/  FFMA R4, R5.reuse, R4, -0.5 ;  /* 0xbf00000005047423 */ /* 0x040fe40000000004 */
[----:B------:R-:W-:Y:S02]  /*114b0*/  LEA R0, R0, R7, 0x8 ;  /* 0x0000000700007211 */ /* 0x000fe400078e40ff */
[----:B------:R-:W-:-:S04]  /*114c0*/  FMUL R4, R5, R4 ;  /* 0x0000000405047220 */ /* 0x000fc80000400000 */
[----:B------:R-:W-:-:S04]  /*114d0*/  FFMA R5, R5, R4, R5 ;  /* 0x0000000405057223 */ /* 0x000fc80000000005 */
[----:B------:R-:W-:Y:S01]  /*114e0*/  FFMA R5, R6, 0.69314718246459960938, R5 ;  /* 0x3f31721806057823 */ /* 0x000fe20000000005 */
[----:B------:R-:W-:Y:S01]  /*114f0*/  @P0 FFMA R5, R24, R3, +INF ;  /* 0x7f80000018050423 */ /* 0x000fe20000000003 */
[----:B------:R-:W-:-:S04]  /*11500*/  IADD3 R3, PT, PT, R0, 0x80, RZ ;  /* 0x0000008000037810 */ /* 0x000fc80007ffe0ff */
[----:B-1----:R-:W-:Y:S02]  /*11510*/  ISETP.GE.AND P0, PT, R3, UR4, PT ;  /* 0x0000000403007c0c */ /* 0x002fe4000bf06270 */
[----:B------:R-:W-:-:S05]  /*11520*/  FSEL R0, R5, -INF , P1 ;  /* 0xff80000005007808 */ /* 0x000fca0000800000 */
[----:B----4-:R-:W-:-:S06]  /*11530*/  FFMA R25, R25, UR5, R0 ;  /* 0x0000000519197c23 */ /* 0x010fcc0008000000 */
[----:B------:R-:W-:Y:S05]  /*11540*/  @P0 BRA `(.L_x_255) ;  /* 0x00000000008c0947 */ /* 0x000fea0003800000 */
[----:B------:R-:W1:Y:S01]  /*11550*/  LDC R7, c[0x0][0x38c] ;  /* 0x0000e300ff077b82 */ /* 0x000e620000000800 */
[----:B------:R-:W4:Y:S01]  /*11560*/  LDCU UR6, c[0x0][0x890] ;  /* 0x00011200ff0677ac */ /* 0x000f220008000800 */
[----:B------:R-:W5:Y:S01]  /*11570*/  LDCU.64 UR4, c[0x0][0x888] ;  /* 0x00011100ff0477ac */ /* 0x000f620008000a00 */
[----:B----4-:R-:W-:Y:S01]  /*11580*/  IMAD R3, R22, UR6, R3 ;  /* 0x0000000616037c24 */ /* 0x010fe2000f8e0203 */
[----:B-1----:R-:W-:-:S04]  /*11590*/  IABS R5, R7 ;  /* 0x0000000700057213 */ /* 0x002fc80000000000 */
[----:B------:R-:W1:Y:S08]  /*115a0*/  I2F.RP R10, R5 ;  /* 0x00000005000a7306 */ /* 0x000e700000209400 */
[----:B-1----:R-:W1:Y:S02]  /*115b0*/  MUFU.RCP R8, R10 ;  /* 0x0000000a00087308 */ /* 0x002e640000001000 */
[----:B-1----:R-:W-:-:S06]  /*115c0*/  IADD3 R8, PT, PT, R8, 0xffffffe, RZ ;  /* 0x0ffffffe08087810 */ /* 0x002fcc0007ffe0ff */
[----:B------:R1:W4:Y:S02]  /*115d0*/  F2I.FTZ.U32.TRUNC.NTZ R9, R8 ;  /* 0x0000000800097305 */ /* 0x000324000021f000 */
[----:B-1----:R-:W-:Y:S02]  /*115e0*/  HFMA2 R8, -RZ, RZ, 0, 0 ;  /* 0x00000000ff087431 */ /* 0x002fe400000001ff */
[----:B----4-:R-:W-:-:S04]  /*115f0*/  IMAD.MOV R0, RZ, RZ, -R9 ;  /* 0x000000ffff007224 */ /* 0x010fc800078e0a09 */
[----:B------:R-:W-:Y:S01]  /*11600*/  IMAD R4, R0, R5, RZ ;  /* 0x0000000500047224 */ /* 0x000fe200078e02ff */
[----:B------:R-:W-:-:S03]  /*11610*/  IABS R0, R2 ;  /* 0x0000000200007213 */ /* 0x000fc60000000000 */
[----:B------:R-:W-:-:S04]  /*11620*/  IMAD.HI.U32 R9, R9, R4, R8 ;  /* 0x0000000409097227 */ /* 0x000fc800078e0008 */
[----:B------:R-:W-:-:S04]  /*11630*/  IMAD.MOV.U32 R6, RZ, RZ, R0 ;  /* 0x000000ffff067224 */ /* 0x000fc800078e0000 */
[----:B------:R-:W-:Y:S02]  /*11640*/  IMAD.HI.U32 R4, R9, R6, RZ ;  /* 0x0000000609047227 */ /* 0x000fe400078e00ff */
[----:B------:R-:W1:Y:S03]  /*11650*/  LDC.64 R8, c[0x0][0x880] ;  /* 0x00022000ff087b82 */ /* 0x000e660000000a00 */
        /* <DEDUP_REMOVED lines=13> */
[----:B-----5:R-:W-:-:S04]  /*11730*/  IMAD R3, R4, UR5, R3 ;  /* 0x0000000504037c24 */ /* 0x020fc8000f8e0203 */
[----:B------:R-:W-:-:S04]  /*11740*/  IMAD R0, R7, R0, R2 ;  /* 0x0000000007007224 */ /* 0x000fc800078e0202 */
[----:B------:R-:W-:-:S04]  /*11750*/  IMAD R3, R0, UR4, R3 ;  /* 0x0000000400037c24 */ /* 0x000fc8000f8e0203 */
[----:B-1----:R-:W-:-:S05]  /*11760*/  IMAD.WIDE R8, R3, 0x4, R8 ;  /* 0x0000000403087825 */ /* 0x002fca00078e0208 */
[----:B------:R1:W-:Y:S02]  /*11770*/  STG.E desc[UR44][R8.64], R25 ;  /* 0x0000001908007986 */ /* 0x0003e4000c10192c */
.L_x_255:
[----:B------:R-:W-:Y:S05]  /*11780*/  BSYNC.RECONVERGENT B0 ;  /* 0x0000000000007941 */ /* 0x000fea0003800200 */
.L_x_254:
[----:B------:R-:W-:Y:S01]  /*11790*/  UISETP.NE.AND UP0, UPT, UR41, URZ, UPT ;  /* 0x000000ff2900728c */ /* 0x000fe2000bf05270 */
[----:B------:R-:W-:-:S08]  /*117a0*/  NOP ;  /* 0x0000000000007918 */ /* 0x000fd00000000000 */
[----:B------:R-:W-:Y:S05]  /*117b0*/  BRA.U UP0, `(.L_x_256) ;  /* 0x0000000100087547 */ /* 0x000fea000b800000 */
[----:B------:R-:W-:Y:S05]  /*117c0*/  BPT.TRAP 0x1 ;  /* 0x000000040000795c */ /* 0x000fea0000300000 */
[----:B------:R-:W-:Y:S05]  /*117d0*/  BPT.TRAP 0x1 ;  /* 0x000000040000795c */ /* 0x000fea0000300000 */
.L_x_256:
[----:B------:R-:W-:Y:S01]  /*117e0*/  IADD3 R3, PT, PT, R59, 0x380a8, RZ ;  /* 0x000380a83b037810 */ /* 0x000fe20007ffe0ff */
[----:B------:R-:W-:-:S03]  /*117f0*/  UISETP.NE.AND UP0, UPT, UR41, URZ, UPT ;  /* 0x000000ff2900728c */ /* 0x000fc6000bf05270 */
[----:B------:R-:W-:-:S04]  /*11800*/  PRMT R3, R60, 0x654, R3 ;  /* 0x000006543c037816 */ /* 0x000fc80000000003 */
[----:B--2---:R2:W-:Y:S02]  /*11810*/  SYNCS.ARRIVE.TRANS64.RED.A1T0 RZ, [R3+URZ], RZ ;  /* 0x000000ff03ff79a7 */ /* 0x0045e400081004ff */
[----:B------:R-:W-:Y:S05]  /*11820*/  BRA.U UP0, `(.L_x_257) ;  /* 0x0000000100047547 */ /* 0x000fea000b800000 */
[----:B------:R-:W-:Y:S05]  /*11830*/  BPT.TRAP 0x1 ;  /* 0x000000040000795c */ /* 0x000fea0000300000 */
.L_x_257:
[----:B------:R4:W-:Y:S01]  /*11840*/  SYNCS.ARRIVE.TRANS64.A1T0 RZ, [R59+URZ+0x380b8], RZ ;  /* 0x0380b8ff3bff79a7 */ /* 0x0009e200081000ff */
[----:B------:R-:W-:Y:S01]  /*11850*/  LOP3.LUT R56, R56, 0x1, RZ, 0x3c, !PT ;  /* 0x0000000138387812 */ /* 0x000fe200078e3cff */
[----:B------:R-:W-:-:S12]  /*11860*/  ULOP3.LUT UR42, UR42, 0x1, URZ, 0x3c, !UPT ;  /* 0x000000012a2a7892 */ /* 0x000fd8000f8e3cff */
.L_x_92:
[----:B------:R-:W-:Y:S05]  /*11870*/  BSYNC B7 ;  /* 0x0000000000077941 */ /* 0x000fea0003800000 */
.L_x_91:
[----:B------:R-:W5:Y:S01]  /*11880*/  LDCU UR5, c[0x0][0x370] ;  /* 0x00006e00ff0577ac */ /* 0x000f620008000800 */
[----:B------:R-:W1:Y:S01]  /*11890*/  LDCU UR4, c[0x0][0x900] ;  /* 0x00012000ff0477ac */ /* 0x000e620008000800 */
[----:B-----5:R-:W-:-:S04]  /*118a0*/  IADD3 R57, PT, PT, R57, UR5, RZ ;  /* 0x0000000539397c10 */ /* 0x020fc8000fffe0ff */
[----:B-1----:R-:W-:-:S13]  /*118b0*/  ISETP.GE.AND P0, PT, R57, UR4, PT ;  /* 0x0000000439007c0c */ /* 0x002fda000bf06270 */
[----:B------:R-:W-:Y:S05]  /*118c0*/  @!P0 BRA `(.L_x_258) ;  /* 0xffffff3400ac8947 */ /* 0x000fea000383ffff */
[----:B------:R-:W-:Y:S05]  /*118d0*/  BSYNC B8 ;  /* 0x0000000000087941 */ /* 0x000fea0003800000 */
.L_x_90:
[----:B------:R-:W-:Y:S05]  /*118e0*/  EXIT ;  /* 0x000000000000794d */ /* 0x000fea0003800000 */
.L_x_27:
[----:B------:R-:W-:-:S08]  /*118f0*/  NOP ;  /* 0x0000000000007918 */ /* 0x000fd00000000000 */
[----:B------:R-:W1:Y:S02]  /*11900*/  USETMAXREG.TRY_ALLOC.CTAPOOL UP0, 0xc0 ;  /* 0x000000c0000079c8 */ /* 0x000e640008000600 */
[----:B-1----:R-:W-:Y:S05]  /*11910*/  BRA.U !UP0, `(.L_x_27) ;  /* 0xfffffffd08f47547 */ /* 0x002fea000b83ffff */
[----:B------:R-:W1:Y:S08]  /*11920*/  LDC R0, c[0x0][0x900] ;  /* 0x00024000ff007b82 */ /* 0x000e700000000800 */
[----:B------:R-:W2:Y:S01]  /*11930*/  S2UR UR43, SR_CgaCtaId ;  /* 0x00000000002b79c3 */ /* 0x000ea20000008800 */
[----:B-1----:R-:W-:-:S13]  /*11940*/  ISETP.LE.AND P0, PT, R0, UR38, PT ;  /* 0x0000002600007c0c */ /* 0x002fda000bf03270 */
[----:B--2---:R-:W-:Y:S05]  /*11950*/  @P0 EXIT ;  /* 0x000000000000094d */ /* 0x004fea0003800000 */
[----:B------:R-:W-:Y:S02]  /*11960*/  UISETP.NE.AND UP0, UPT, UR56, URZ, UPT ;  /* 0x000000ff3800728c */ /* 0x000fe4000bf05270 */
[----:B------:R-:W-:Y:S01]  /*11970*/  USHF.L.U32 UR46, UR8, 0x3, URZ ;  /* 0x00000003082e7899 */ /* 0x000fe200080006ff */
[----:B------:R-:W-:Y:S01]  /*11980*/  UMOV UR45, 0x400 ;  /* 0x00000400002d7882 */ /* 0x000fe20000000000 */
[----:B------:R-:W-:Y:S02]  /*11990*/  USEL UR48, UR7, UR6, UP0 ;  /* 0x0000000607307287 */ /* 0x000fe40008000000 */
[----:B------:R-:W-:Y:S02]  /*119a0*/  ULEA UR45, UR43, UR45, 0x18 ;  /* 0x0000002d2b2d7291 */ /* 0x000fe4000f8ec0ff */
[----:B------:R-:W-:Y:S02]  /*119b0*/  ULOP3.LUT UR9, UR46, 0x8, URZ, 0x3c, !UPT ;  /* 0x000000082e097892 */ /* 0x000fe4000f8e3cff */
[----:B------:R-:W-:-:S02]  /*119c0*/  UIADD3 UR46, UPT, UPT, UR46, 0x380d0, UR45 ;  /* 0x000380d02e2e7890 */ /* 0x000fc4000fffe02d */
[----:B------:R-:W-:Y:S02]  /*119d0*/  USEL UR47, UR5, UR4, UP0 ;  /* 0x00000004052f7287 */ /* 0x000fe40008000000 */
[----:B------:R-:W-:Y:S02]  /*119e0*/  ULOP3.LUT UR48, UR48, 0x1, URZ, 0xc0, !UPT ;  /* 0x0000000130307892 */ /* 0x000fe4000f8ec0ff */
[----:B------:R-:W-:Y:S01]  /*119f0*/  UIADD3 UR45, UPT, UPT, UR9, 0x380d0, UR45 ;  /* 0x000380d0092d7890 */ /* 0x000fe2000fffe02d */
[----:B------:R-:W-:Y:S01]  /*11a00*/  UMOV UR54, URZ ;  /* 0x000000ff00367c82 */ /* 0x000fe20008000000 */
[----:B------:R-:W-:Y:S01]  /*11a10*/  UMOV UR53, 0x1 ;  /* 0x0000000100357882 */ /* 0x000fe20000000000 */
[----:B------:R-:W-:Y:S01]  /*11a20*/  UMOV UR52, 0x1 ;  /* 0x0000000100347882 */ /* 0x000fe20000000000 */
[----:B------:R-:W-:-:S08]  /*11a30*/  UMOV UR51, URZ ;  /* 0x000000ff00337c82 */ /* 0x000fd00008000000 */
.L_x_310:
[----:B------:R-:W1:Y:S01]  /*11a40*/  LDCU.64 UR6, c[0x0][0x908] ;  /* 0x00012100ff0677ac */ /* 0x000e620008000a00 */
[----:B--2---:R-:W2:Y:S01]  /*11a50*/  LDCU UR8, c[0x0][0x904] ;  /* 0x00012080ff0877ac */ /* 0x004ea20008000800 */
[----:B---3--:R-:W3:Y:S01]  /*11a60*/  LDCU.64 UR4, c[0x0][0x380] ;  /* 0x00007000ff0477ac */ /* 0x008ee20008000a00 */
[----:B-1----:R-:W-:Y:S02]  /*11a70*/  UIMAD.WIDE.U32 UR10, UR38, UR6, URZ ;  /* 0x00000006260a72a5 */ /* 0x002fe4000f8e00ff */
[----:B--2---:R-:W-:Y:S02]  /*11a80*/  UISETP.NE.AND UP0, UPT, UR8, 0x1, UPT ;  /* 0x000000010800788c */ /* 0x004fe4000bf05270 */
[----:B------:R-:W-:-:S04]  /*11a90*/  USHF.R.U32.HI UR6, URZ, UR7, UR11 ;  /* 0x00000007ff067299 */ /* 0x000fc8000801160b */
[----:B------:R-:W-:Y:S02]  /*11aa0*/  USEL UR6, UR38, UR6, !UP0 ;  /* 0x0000000626067287 */ /* 0x000fe4000c000000 */
[----:B---3--:R-:W-:Y:S02]  /*11ab0*/  UISETP.NE.AND UP0, UPT, UR5, URZ, UPT ;  /* 0x000000ff0500728c */ /* 0x008fe4000bf05270 */
[----:B------:R-:W-:-:S04]  /*11ac0*/  UIADD3 UR6, UPT, UPT, -UR6, URZ, URZ ;  /* 0x000000ff06067290 */ /* 0x000fc8000fffe1ff */
[----:B------:R-:W-:-:S04]  /*11ad0*/  UIMAD UR6, UR8, UR6, UR38 ;  /* 0x00000006080672a4 */ /* 0x000fc8000f8e0226 */
[----:B------:R-:W-:-:S04]  /*11ae0*/  USHF.L.U32 UR6, UR6, 0x8, URZ ;  /* 0x0000000806067899 */ /* 0x000fc800080006ff */
[----:B------:R-:W-:-:S09]  /*11af0*/  UISETP.GE.OR UP0, UPT, UR6, UR4, !UP0 ;  /* 0x000000040600728c */ /* 0x000fd2000c706670 */
[----:B----4-:R-:W-:Y:S05]  /*11b00*/  BRA.U UP0, `(.L_x_259) ;  /* 0x000000b900707547 */ /* 0x010fea000b800000 */
[----:B------:R-:W-:Y:S02]  /*11b10*/  UIADD3 UR4, UPT, UPT, UR6, 0x100, URZ ;  /* 0x0000010006047890 */ /* 0x000fe4000fffe0ff */
        /* <DEDUP_REMOVED lines=9> */
[----:B------:R-:W-:-:S04]  /*11bb0*/  USEL UR41, UR7, UR5, UP0 ;  /* 0x0000000507297287 */ /* 0x000fc80008000000 */
[----:B------:R-:W-:-:S04]  /*11bc0*/  UISETP.LT.AND UP0, UPT, UR41, 0x2, UPT ;  /* 0x000000022900788c */ /* 0x000fc8000bf01270 */
[----:B------:R-:W-:Y:S02]  /*11bd0*/  USEL UR50, UR41, 0x2, UP0 ;  /* 0x0000000229327887 */ /* 0x000fe40008000000 */
[----:B------:R-:W-:Y:S02]  /*11be0*/  UISETP.NE.AND UP0, UPT, UR48, URZ, UPT ;  /* 0x000000ff3000728c */ /* 0x000fe4000bf05270 */
[----:B------:R-:W-:-:S07]  /*11bf0*/  UIADD3 UR7, UPT, UPT, UR41, -UR50, URZ ;  /* 0x8000003229077290 */ /* 0x000fce000fffe0ff */
[----:B------:R-:W-:Y:S05]  /*11c00*/  BRA.U UP0, `(.L_x_260) ;  /* 0x0000000100047547 */ /* 0x000fea000b800000 */
[----:B------:R-:W-:Y:S05]  /*11c10*/  BPT.TRAP 0x1 ;  /* 0x000000040000795c */ /* 0x000fea0000300000 */
.L_x_260:
[----:B------:R-:W1:Y:S01]  /*11c20*/  S2UR UR4, SR_CgaCtaId ;  /* 0x00000000000479c3 */ /* 0x000e620000008800 */
[----:B------:R-:W-:Y:S01]  /*11c30*/  UISETP.NE.AND UP0, UPT, UR56, URZ, UPT ;  /* 0x000000ff3800728c */ /* 0x000fe2000bf05270 */
[----:B------:R-:W-:Y:S02]  /*11c40*/  UMOV UR5, 0x400 ;  /* 0x0000040000057882 */ /* 0x000fe40000000000 */
[----:B-1----:R-:W-:Y:S02]  /*11c50*/  ULEA UR4, UR4, UR5, 0x18 ;  /* 0x0000000504047291 */ /* 0x002fe4000f8ec0ff */
[----:B------:R-:W-:Y:S02]  /*11c60*/  USEL UR5, UR52, UR53, UP0 ;  /* 0x0000003534057287 */ /* 0x000fe40008000000 */
[----:B------:R-:W-:-:S04]  /*11c70*/  UIADD3 UR6, UPT, UPT, UR4, 0x38088, URZ ;  /* 0x0003808804067890 */ /* 0x000fc8000fffe0ff */
[----:B------:R-:W-:Y:S01]  /*11c80*/  @UP0 UIADD3 UR6, UPT, UPT, UR4, 0x38078, URZ ;  /* 0x0003807804060890 */ /* 0x000fe2000fffe0ff */
[----:B------:R-:W-:-:S04]  /*11c90*/  MOV R3, UR5 ;  /* 0x0000000500037c02 */ /* 0x000fc80008000f00 */
[----:B------:R-:W-:-:S04]  /*11ca0*/  SHF.L.U32 R3, R3, 0x1f, RZ ;  /* 0x0000001f03037819 */ /* 0x000fc800000006ff */
[----:B------:R-:W1:Y:S02]  /*11cb0*/  SYNCS.PHASECHK.TRANS64.TRYWAIT P0, [UR6], R3 ;  /* 0x00000003ff0075a7 */ /* 0x000e640008001106 */
[----:B-1----:R-:W-:Y:S05]  /*11cc0*/  @!P0 BRA `(.L_x_261) ;  /* 0x0000011c00b88947 */ /* 0x002fea0003800000 */
.L_x_471:
[----:B------:R-:W-:Y:S01]  /*11cd0*/  UISETP.GE.AND UP0, UPT, UR7, 0x1, UPT ;  /* 0x000000010700788c */ /* 0x000fe2000bf06270 */
[----:B------:R-:W-:Y:S01]  /*11ce0*/  HFMA2 R16, -RZ, RZ, 0, 0 ;  /* 0x00000000ff107431 */ /* 0x000fe200000001ff */
[----:B------:R-:W-:Y:S01]  /*11cf0*/  MOV R17, 0xff800000 ;  /* 0xff80000000117802 */ /* 0x000fe20000000f00 */
[----:B------:R-:W-:-:S06]  /*11d00*/  UMOV UR49, URZ ;  /* 0x000000ff00317c82 */ /* 0x000fcc0008000000 */
[----:B------:R-:W-:Y:S05]  /*11d10*/  BRA.U !UP0, `(.L_x_262) ;  /* 0x00000045086c7547 */ /* 0x000fea000b800000 */
[----:B------:R-:W-:Y:S01]  /*11d20*/  ULOP3.LUT UR37, URZ, UR50, URZ, 0x33, !UPT ;  /* 0x00000032ff257292 */ /* 0x000fe2000f8e33ff */
[----:B------:R-:W-:Y:S01]  /*11d30*/  MOV R16, RZ ;  /* 0x000000ff00107202 */ /* 0x000fe20000000f00 */
[----:B------:R-:W2:Y:S01]  /*11d40*/  LDCU UR36, c[0x0][0x704] ;  /* 0x0000e080ff2477ac */ /* 0x000ea20008000800 */
[----:B------:R-:W-:Y:S01]  /*11d50*/  MOV R156, 0xff800000 ;  /* 0xff800000009c7802 */ /* 0x000fe20000000f00 */
[----:B------:R-:W-:-:S04]  /*11d60*/  UIADD3 UR37, UPT, UPT, UR41, UR37, URZ ;  /* 0x0000002529257290 */ /* 0x000fc8000fffe0ff */
.L_x_283:
[----:B------:R-:W3:Y:S01]  /*11d70*/  S2R R2, SR_TID.X ;  /* 0x0000000000027919 */ /* 0x000ee20000002100 */
[----:B------:R-:W-:Y:S01]  /*11d80*/  UISETP.NE.AND UP0, UPT, UR56, URZ, UPT ;  /* 0x000000ff3800728c */ /* 0x000fe2000bf05270 */
[----:B------:R-:W-:-:S03]  /*11d90*/  UMOV UR4, 0x20 ;  /* 0x0000002000047882 */ /* 0x000fc60000000000 */
[----:B------:R-:W-:Y:S01]  /*11da0*/  USEL UR4, UR4, 0xa0, UP0 ;  /* 0x000000a004047887 */ /* 0x000fe20008000000 */
[----:B---3--:R-:W-:-:S05]  /*11db0*/  IMAD.U32 R18, R2, 0x10000, RZ ;  /* 0x0001000002127824 */ /* 0x008fca00078e00ff */
[----:B------:R-:W-:-:S05]  /*11dc0*/  LOP3.LUT R18, R18, 0x600000, RZ, 0xc0, !PT ;  /* 0x0060000012127812 */ /* 0x000fca00078ec0ff */
[----:B-1----:R-:W-:Y:S01]  /*11dd0*/  VIADD R0, R18, UR4 ;  /* 0x0000000412007c36 */ /* 0x002fe20008000000 */
[----:B------:R-:W-:Y:S02]  /*11de0*/  USEL UR4, UR51, UR54, UP0 ;  /* 0x0000003633047287 */ /* 0x000fe40008000000 */
[----:B------:R-:W-:-:S03]  /*11df0*/  UISETP.GT.U32.AND UP0, UPT, UR47, 0x1, UPT ;  /* 0x000000012f00788c */ /* 0x000fc6000bf04070 */
[----:B------:R-:W1:Y:S02]  /*11e00*/  SHFL.IDX PT, R0, R0, RZ, 0x1f ;  /* 0x00001fff00007589 */ /* 0x000e6400000e0000 */
[----:B-1----:R-:W-:-:S04]  /*11e10*/  R2UR UR40, R0 ;  /* 0x00000000002872ca */ /* 0x002fc800000e0000 */
[----:B--2---:R-:W-:Y:S11]  /*11e20*/  BRA.U UP0, `(.L_x_263) ;  /* 0x0000000100047547 */ /* 0x004ff6000b800000 */
[----:B--2---:R-:W-:Y:S05]  /*11e30*/  BPT.TRAP 0x1 ;  /* 0x000000040000795c */ /* 0x004fea0000300000 */
.L_x_263:
[----:B------:R-:W1:Y:S01]  /*11e40*/  S2UR UR39, SR_CgaCtaId ;  /* 0x00000000002779c3 */ /* 0x000e620000008800 */
[----:B------:R-:W-:Y:S01]  /*11e50*/  UISETP.NE.AND UP0, UPT, UR56, URZ, UPT ;  /* 0x000000ff3800728c */ /* 0x000fe2000bf05270 */
[----:B------:R-:W-:Y:S01]  /*11e60*/  IMAD.U32 R3, RZ, RZ, UR4 ;  /* 0x00000004ff037e24 */ /* 0x000fe2000f8e00ff */
[----:B------:R-:W-:Y:S01]  /*11e70*/  UMOV UR5, 0x400 ;  /* 0x0000040000057882 */ /* 0x000fe20000000000 */
[----:B------:R-:W-:Y:S01]  /*11e80*/  SHF.R.U32.HI R2, RZ, 0x5, R2 ;  /* 0x00000005ff027819 */ /* 0x000fe20000011602 */
[----:B------:R-:W-:Y:S01]  /*11e90*/  USEL UR4, URZ, 0x80, UP0 ;  /* 0x00000080ff047887 */ /* 0x000fe20008000000 */
[----:B------:R-:W-:Y:S02]  /*11ea0*/  SHF.R.U32.HI R22, RZ, 0x15, R18 ;  /* 0x00000015ff167819 */ /* 0x000fe40000011612 */
[----:B------:R-:W-:Y:S02]  /*11eb0*/  SHF.L.U32 R3, R3, 0x1f, RZ ;  /* 0x0000001f03037819 */ /* 0x000fe400000006ff */
[----:B------:R-:W-:-:S02]  /*11ec0*/  LOP3.LUT R19, R2, 0x3, RZ, 0xc0, !PT ;  /* 0x0000000302137812 */ /* 0x000fc400078ec0ff */
[----:B------:R-:W-:Y:S02]  /*11ed0*/  LOP3.LUT R18, R18, UR4, RZ, 0xfc, !PT ;  /* 0x0000000412127c12 */ /* 0x000fe4000f8efcff */
[----:B------:R-:W-:Y:S01]  /*11ee0*/  ISETP.NE.AND P0, PT, R19, R22, PT ;  /* 0x000000161300720c */ /* 0x000fe20003f05270 */
[----:B-1----:R-:W-:-:S04]  /*11ef0*/  ULEA UR39, UR39, UR5, 0x18 ;  /* 0x0000000527277291 */ /* 0x002fc8000f8ec0ff */
[----:B------:R-:W-:Y:S02]  /*11f00*/  UIADD3 UR5, UPT, UPT, UR39, 0x38060, URZ ;  /* 0x0003806027057890 */ /* 0x000fe4000fffe0ff */
[----:B------:R-:W-:-:S09]  /*11f10*/  @UP0 UIADD3 UR5, UPT, UPT, UR39, 0x38050, URZ ;  /* 0x0003805027050890 */ /* 0x000fd2000fffe0ff */
[----:B------:R-:W1:Y:S02]  /*11f20*/  SYNCS.PHASECHK.TRANS64.TRYWAIT P1, [UR5], R3 ;  /* 0x00000003ff0075a7 */ /* 0x000e640008021105 */
[----:B-1----:R-:W-:Y:S05]  /*11f30*/  @!P1 BRA `(.L_x_264) ;  /* 0x0000011c00349947 */ /* 0x002fea0003800000 */
.L_x_473:
[----:B------:R-:W-:Y:S05]  /*11f40*/  @!P0 BRA `(.L_x_265) ;  /* 0x0000000000408947 */ /* 0x000fea0003800000 */
[----:B------:R-:W-:Y:S01]  /*11f50*/  MOV R14, 0x8 ;  /* 0x00000008000e7802 */ /* 0x000fe20000000f00 */
[----:B------:R-:W3:Y:S01]  /*11f60*/  LDCU.64 UR6, c[0x4][0xb0] ;  /* 0x01001600ff0677ac */ /* 0x000ee20008000a00 */
[----:B------:R-:W-:Y:S02]  /*11f70*/  HFMA2 R12, -RZ, RZ, 0, 5.9604644775390625e-08 ;  /* 0x00000001ff0c7431 */ /* 0x000fe400000001ff */
[----:B------:R-:W-:Y:S01]  /*11f80*/  IMAD.MOV.U32 R8, RZ, RZ, 0x192 ;  /* 0x00000192ff087424 */ /* 0x000fe200078e00ff */
[----:B------:R-:W4:Y:S01]  /*11f90*/  LDCU.64 UR4, c[0x4][0xb8] ;  /* 0x01001700ff0477ac */ /* 0x000f220008000a00 */
[----:B------:R-:W1:Y:S01]  /*11fa0*/  LDC.64 R14, c[0x4][R14] ;  /* 0x010000000e0e7b82 */ /* 0x000e620000000a00 */
[----:B------:R-:W-:Y:S01]  /*11fb0*/  IMAD.MOV.U32 R13, RZ, RZ, RZ ;  /* 0x000000ffff0d7224 */ /* 0x000fe200078e00ff */
[----:B------:R-:W5:Y:S01]  /*11fc0*/  LDCU.64 UR8, c[0x4][0x10] ;  /* 0x01000200ff0877ac */ /* 0x000f620008000a00 */
[----:B---3--:R-:W-:Y:S01]  /*11fd0*/  IMAD.U32 R4, RZ, RZ, UR6 ;  /* 0x00000006ff047e24 */ /* 0x008fe2000f8e00ff */
[----:B------:R-:W-:Y:S01]  /*11fe0*/  MOV R5, UR7 ;  /* 0x0000000700057c02 */ /* 0x000fe20008000f00 */
[----:B----4-:R-:W-:Y:S01]  /*11ff0*/  IMAD.U32 R6, RZ, RZ, UR4 ;  /* 0x00000004ff067e24 */ /* 0x010fe2000f8e00ff */
[----:B------:R-:W-:Y:S01]  /*12000*/  MOV R7, UR5 ;  /* 0x0000000500077c02 */ /* 0x000fe20008000f00 */
[----:B-----5:R-:W-:Y:S01]  /*12010*/  IMAD.U32 R10, RZ, RZ, UR8 ;  /* 0x00000008ff0a7e24 */ /* 0x020fe2000f8e00ff */
[----:B------:R-:W-:-:S02]  /*12020*/  MOV R11, UR9 ;  /* 0x00000009000b7c02 */ /* 0x000fc40008000f00 */
[----:B------:R-:W-:-:S07]  /*12030*/  LEPC R20, `(.L_x_265) ;  /* 0x000000001014794e */ /* 0x000fce0000000000 */
[----:B-12---:R-:W-:Y:S05]  /*12040*/  CALL.ABS.NOINC R14 ;  /* 0x000000000e007343 */ /* 0x006fea0003c00000 */
.L_x_265:
[C---:B-1----:R-:W-:Y:S01]  /*12050*/  VIADD R0, R18.reuse, 0x20 ;  /* 0x0000002012007836 */ /* 0x042fe20000000000 */
[----:B------:R-:W-:Y:S05]  /*12060*/  WARPSYNC.ALL ;  /* 0x0000000000007948 */ /* 0x000fea0003800000 */
[----:B------:R-:W-:Y:S02]  /*12070*/  SHF.R.U32.HI R0, RZ, 0x15, R0 ;  /* 0x00000015ff007819 */ /* 0x000fe40000011600 */
[----:B------:R-:W-:Y:S02]  /*12080*/  R2UR UR4, R18 ;  /* 0x00000000120472ca */ /* 0x000fe400000e0000 */
[----:B------:R-:W-:-:S11]  /*12090*/  ISETP.NE.AND P0, PT, R19, R0, PT ;  /* 0x000000001300720c */ /* 0x000fd60003f05270 */
[----:B------:R-:W1:Y:S02]  /*120a0*/  LDTM.x32 R124, tmem[UR4] ;  /* 0x00000004007c79ee */ /* 0x000e6400082c0000 */
[----:B-1----:R-:W-:Y:S05]  /*120b0*/  @!P0 BRA `(.L_x_266) ;  /* 0x0000000000408947 */ /* 0x002fea0003800000 */
[----:B------:R-:W-:Y:S01]  /*120c0*/  MOV R14, 0x8 ;  /* 0x00000008000e7802 */ /* 0x000fe20000000f00 */
[----:B------:R-:W1:Y:S01]  /*120d0*/  LDCU.64 UR8, c[0x4][0xb0] ;  /* 0x01001600ff0877ac */ /* 0x000e620008000a00 */
[----:B------:R-:W-:Y:S02]  /*120e0*/  HFMA2 R12, -RZ, RZ, 0, 5.9604644775390625e-08 ;  /* 0x00000001ff0c7431 */ /* 0x000fe400000001ff */
[----:B------:R-:W-:Y:S01]  /*120f0*/  IMAD.MOV.U32 R8, RZ, RZ, 0x192 ;  /* 0x00000192ff087424 */ /* 0x000fe200078e00ff */
[----:B------:R-:W3:Y:S01]  /*12100*/  LDCU.64 UR6, c[0x4][0xb8] ;  /* 0x01001700ff0677ac */ /* 0x000ee20008000a00 */
[----:B------:R-:W4:Y:S01]  /*12110*/  LDC.64 R14, c[0x4][R14] ;  /* 0x010000000e0e7b82 */ /* 0x000f220000000a00 */
[----:B------:R-:W-:Y:S01]  /*12120*/  IMAD.MOV.U32 R13, RZ, RZ, RZ ;  /* 0x000000ffff0d7224 */ /* 0x000fe200078e00ff */
[----:B------:R-:W5:Y:S01]  /*12130*/  LDCU.64 UR4, c[0x4][0x10] ;  /* 0x01000200ff0477ac */ /* 0x000f620008000a00 */
[----:B-1----:R-:W-:Y:S01]  /*12140*/  IMAD.U32 R4, RZ, RZ, UR8 ;  /* 0x00000008ff047e24 */ /* 0x002fe2000f8e00ff */
[----:B------:R-:W-:Y:S01]  /*12150*/  MOV R5, UR9 ;  /* 0x0000000900057c02 */ /* 0x000fe20008000f00 */
[----:B---3--:R-:W-:Y:S01]  /*12160*/  IMAD.U32 R6, RZ, RZ, UR6 ;  /* 0x00000006ff067e24 */ /* 0x008fe2000f8e00ff */
[----:B------:R-:W-:Y:S01]  /*12170*/  MOV R7, UR7 ;  /* 0x0000000700077c02 */ /* 0x000fe20008000f00 */
[----:B-----5:R-:W-:Y:S01]  /*12180*/  IMAD.U32 R10, RZ, RZ, UR4 ;  /* 0x00000004ff0a7e24 */ /* 0x020fe2000f8e00ff */
[----:B------:R-:W-:-:S02]  /*12190*/  MOV R11, UR5 ;  /* 0x00000005000b7c02 */ /* 0x000fc40008000f00 */
[----:B------:R-:W-:-:S07]  /*121a0*/  LEPC R20, `(.L_x_266) ;  /* 0x000000001014794e */ /* 0x000fce0000000000 */
[----:B--2-4-:R-:W-:Y:S05]  /*121b0*/  CALL.ABS.NOINC R14 ;  /* 0x000000000e007343 */ /* 0x014fea0003c00000 */
.L_x_266:
[C---:B------:R-:W-:Y:S01]  /*121c0*/  VIADD R0, R18.reuse, 0x40 ;  /* 0x0000004012007836 */ /* 0x040fe20000000000 */
[----:B------:R-:W-:Y:S05]  /*121d0*/  WARPSYNC.ALL ;  /* 0x0000000000007948 */ /* 0x000fea0003800000 */
[----:B------:R-:W-:Y:S02]  /*121e0*/  SHF.R.U32.HI R0, RZ, 0x15, R0 ;  /* 0x00000015ff007819 */ /* 0x000fe40000011600 */
[----:B------:R-:W-:Y:S02]  /*121f0*/  R2UR UR4, R18 ;  /* 0x00000000120472ca */ /* 0x000fe400000e0000 */
[----:B------:R-:W-:-:S11]  /*12200*/  ISETP.NE.AND P0, PT, R19, R0, PT ;  /* 0x000000001300720c */ /* 0x000fd60003f05270 */
[----:B------:R-:W1:Y:S02]  /*12210*/  LDTM.x32 R92, tmem[UR4+0x20] ;  /* 0x00002004005c79ee */ /* 0x000e6400082c0000 */
        /* <DEDUP_REMOVED lines=17> */
.L_x_267:
        /* <DEDUP_REMOVED lines=23> */
.L_x_268:
[C---:B------:R-:W-:Y:S01]  /*124a0*/  FMNMX3 R3, R156.reuse, R124, R128, !PT ;  /* 0x0000007c9c037276 */ /* 0x040fe20007800080 */
[----:B------:R-:W-:Y:S05]  /*124b0*/  WARPSYNC.ALL ;  /* 0x0000000000007948 */ /* 0x000fea0003800000 */
[C---:B------:R-:W-:Y:S02]  /*124c0*/  FMNMX3 R0, R156.reuse, R125, R129, !PT ;  /* 0x0000007d9c007276 */ /* 0x040fe40007800081 */
[----:B------:R-:W-:Y:S02]  /*124d0*/  FMNMX3 R5, R156, R126, R130, !PT ;  /* 0x0000007e9c057276 */ /* 0x000fe40007800082 */
[----:B------:R-:W-:-:S02]  /*124e0*/  FMNMX3 R3, R3, R132, R136, !PT ;  /* 0x0000008403037276 */ /* 0x000fc40007800088 */
[----:B------:R-:W-:Y:S02]  /*124f0*/  FMNMX3 R0, R0, R133, R137, !PT ;  /* 0x0000008500007276 */ /* 0x000fe40007800089 */
[----:B------:R-:W-:Y:S02]  /*12500*/  FMNMX3 R6, R156, R127, R131, !PT ;  /* 0x0000007f9c067276 */ /* 0x000fe40007800083 */
[----:B------:R-:W-:Y:S02]  /*12510*/  FMNMX3 R5, R5, R134, R138, !PT ;  /* 0x0000008605057276 */ /* 0x000fe4000780008a */
[----:B------:R-:W-:Y:S02]  /*12520*/  FMNMX3 R3, R3, R140, R144, !PT ;  /* 0x0000008c03037276 */ /* 0x000fe40007800090 */
[----:B------:R-:W-:Y:S02]  /*12530*/  FMNMX3 R0, R0, R141, R145, !PT ;  /* 0x0000008d00007276 */ /* 0x000fe40007800091 */
[----:B------:R-:W-:-:S02]  /*12540*/  FMNMX3 R6, R6, R135, R139, !PT ;  /* 0x0000008706067276 */ /* 0x000fc4000780008b */
[----:B------:R-:W-:Y:S02]  /*12550*/  FMNMX3 R5, R5, R142, R146, !PT ;  /* 0x0000008e05057276 */ /* 0x000fe40007800092 */
[----:B------:R-:W-:Y:S02]  /*12560*/  R2UR UR4, R18 ;  /* 0x00000000120472ca */ /* 0x000fe400000e0000 */
[----:B------:R-:W-:Y:S02]  /*12570*/  FMNMX3 R3, R3, R148, R152, !PT ;  /* 0x0000009403037276 */ /* 0x000fe40007800098 */
[----:B------:R-:W-:Y:S02]  /*12580*/  FMNMX3 R0, R0, R149, R153, !PT ;  /* 0x0000009500007276 */ /* 0x000fe40007800099 */
[----:B------:R-:W-:Y:S02]  /*12590*/  FMNMX3 R6, R6, R143, R147, !PT ;  /* 0x0000008f06067276 */ /* 0x000fe40007800093 */
[----:B------:R-:W-:-:S02]  /*125a0*/  FMNMX3 R5, R5, R150, R154, !PT ;  /* 0x0000009605057276 */ /* 0x000fc4000780009a */
[----:B------:R-:W-:Y:S02]  /*125b0*/  FMNMX3 R3, R3, R92, R96, !PT ;  /* 0x0000005c03037276 */ /* 0x000fe40007800060 */
[----:B------:R-:W-:Y:S01]  /*125c0*/  FMNMX3 R0, R0, R93, R97, !PT ;  /* 0x0000005d00007276 */ /* 0x000fe20007800061 */
[----:B------:R-:W1:Y:S01]  /*125d0*/  LDTM.x32 R60, tmem[UR4+0x60] ;  /* 0x00006004003c79ee */ /* 0x000e6200082c0000 */
[----:B------:R-:W-:Y:S02]  /*125e0*/  FMNMX3 R6, R6, R151, R155, !PT ;  /* 0x0000009706067276 */ /* 0x000fe4000780009b */
[----:B------:R-:W-:Y:S02]  /*125f0*/  FMNMX3 R5, R5, R94, R98, !PT ;  /* 0x0000005e05057276 */ /* 0x000fe40007800062 */
        /* <DEDUP_REMOVED lines=28> */
[----:B-1----:R-:W-:Y:S02]  /*127c0*/  FMNMX3 R3, R3, R60, R64, !PT ;  /* 0x0000003c03037276 */ /* 0x002fe40007800040 */
        /* <DEDUP_REMOVED lines=15> */
[----:B------:R-:W-:Y:S02]  /*128c0*/  ISETP.NE.AND P0, PT, R19, R22, PT ;  /* 0x000000161300720c */ /* 0x000fe40003f05270 */
[----:B------:R-:W-:Y:S02]  /*128d0*/  FMNMX3 R17, R6, R87, R91, !PT ;  /* 0x0000005706117276 */ /* 0x000fe4000780005b */
[----:B------:R-:W-:-:S04]  /*128e0*/  FMNMX3 R0, R4, R3, R0, !PT ;  /* 0x0000000304007276 */ /* 0x000fc80007800000 */
[----:B------:R-:W-:-:S04]  /*128f0*/  FMNMX R17, R17, R0, !PT ;  /* 0x0000000011117209 */ /* 0x000fc80007800000 */
[----:B------:R-:W-:-:S04]  /*12900*/  FSETP.NEU.AND P1, PT, R17, -INF , PT ;  /* 0xff8000001100780b */ /* 0x000fc80003f2d000 */
[----:B------:R-:W-:Y:S01]  /*12910*/  FSEL R157, R17, RZ, P1 ;  /* 0x000000ff119d7208 */ /* 0x000fe20000800000 */
[----:B------:R-:W-:Y:S08]  /*12920*/  @!P0 BRA `(.L_x_269) ;  /* 0x0000000000408947 */ /* 0x000ff00003800000 */
        /* <DEDUP_REMOVED lines=16> */
.L_x_269:
[----:B------:R-:W-:Y:S05]  /*12a30*/  WARPSYNC.ALL ;  /* 0x0000000000007948 */ /* 0x000fea0003800000 */
[----:B------:R-:W-:Y:S02]  /*12a40*/  R2UR UR4, R18 ;  /* 0x00000000120472ca */ /* 0x000fe400000e0000 */
[----:B------:R-:W-:-:S11]  /*12a50*/  ISETP.NE.AND P0, PT, RZ, UR48, PT ;  /* 0x00000030ff007c0c */ /* 0x000fd6000bf05270 */
[----:B------:R1:W-:Y:S02]  /*12a60*/  STTM.x2 tmem[UR4], R156 ;  /* 0x0000009c000079ed */ /* 0x0003e400080c0004 */
[----:B------:R-:W-:Y:S05]  /*12a70*/  @P0 BRA `(.L_x_270) ;  /* 0x0000000000040947 */ /* 0x000fea0003800000 */
[----:B--2---:R-:W-:Y:S05]  /*12a80*/  BPT.TRAP 0x1 ;  /* 0x000000040000795c */ /* 0x004fea0000300000 */
.L_x_270:
[----:B------:R-:W-:Y:S01]  /*12a90*/  UISETP.NE.AND UP0, UPT, UR56, URZ, UPT ;  /* 0x000000ff3800728c */ /* 0x000fe2000bf05270 */
[----:B------:R-:W-:Y:S01]  /*12aa0*/  MOV R3, UR55 ;  /* 0x0000003700037c02 */ /* 0x000fe20008000f00 */
[----:B------:R-:W-:Y:S01]  /*12ab0*/  UIADD3 UR4, UPT, UPT, UR39, 0x38080, URZ ;  /* 0x0003808027047890 */ /* 0x000fe2000fffe0ff */
[----:B------:R-:W-:Y:S02]  /*12ac0*/  FSETP.NEU.AND P0, PT, R17, -INF , PT ;  /* 0xff8000001100780b */ /* 0x000fe40003f0d000 */
[----:B------:R-:W-:Y:S02]  /*12ad0*/  SHF.L.U32 R3, R3, 0x1f, RZ ;  /* 0x0000001f03037819 */ /* 0x000fe400000006ff */
[----:B------:R-:W-:-:S04]  /*12ae0*/  FSEL R0, R17, RZ, P0 ;  /* 0x000000ff11007208 */ /* 0x000fc80000000000 */
[----:B------:R-:W-:Y:S01]  /*12af0*/  @UP0 UIADD3 UR4, UPT, UPT, UR39, 0x38070, URZ ;  /* 0x0003807027040890 */ /* 0x000fe2000fffe0ff */
[----:B--2---:R-:W-:Y:S01]  /*12b00*/  FMUL R0, R0, -UR36 ;  /* 0x8000002400007c20 */ /* 0x004fe20008400000 */
[----:B------:R-:W-:-:S03]  /*12b10*/  USEL UR39, UR52, UR53, UP0 ;  /* 0x0000003534277287 */ /* 0x000fc60008000000 */
[--C-:B------:R-:W-:Y:S01]  /*12b20*/  FFMA2 R18, R124.F32x2.HI_LO, UR36.F32, R0.reuse.F32 ;  /* 0x000000247c127c49 */ /* 0x100fe20009200000 */
[----:B------:R-:W-:Y:S01]  /*12b30*/  ULOP3.LUT UR39, UR39, 0x1, URZ, 0x3c, !UPT ;  /* 0x0000000127277892 */ /* 0x000fe2000f8e3cff */
[--C-:B------:R-:W-:Y:S02]  /*12b40*/  FFMA2 R22, R126.F32x2.HI_LO, UR36.F32, R0.reuse.F32 ;  /* 0x000000247e167c49 */ /* 0x100fe40009200000 */
[----:B------:R-:W-:Y:S01]  /*12b50*/  SYNCS.ARRIVE.TRANS64.A1T0 RZ, [UR4], RZ ;  /* 0x000000ffffff79a7 */ /* 0x000fe20008100004 */
[----:B------:R-:W-:Y:S01]  /*12b60*/  FSETP.GEU.AND P4, PT, R18, -126, PT ;  /* 0xc2fc00001200780b */ /* 0x000fe20003f8e000 */
[--C-:B------:R-:W-:Y:S01]  /*12b70*/  FFMA2 R124, R128.F32x2.HI_LO, UR36.F32, R0.reuse.F32 ;  /* 0x00000024807c7c49 */ /* 0x100fe20009200000 */
[----:B------:R-:W-:Y:S01]  /*12b80*/  FSETP.GEU.AND P3, PT, R19, -126, PT ;  /* 0xc2fc00001300780b */ /* 0x000fe20003f6e000 */
[----:B------:R-:W-:Y:S01]  /*12b90*/  FFMA2 R126, R130.F32x2.HI_LO, UR36.F32, R0.F32 ;  /* 0x00000024827e7c49 */ /* 0x000fe20009200000 */
[----:B------:R-:W-:Y:S02]  /*12ba0*/  FSETP.GEU.AND P2, PT, R22, -126, PT ;  /* 0xc2fc00001600780b */ /* 0x000fe40003f4e000 */
[----:B------:R-:W-:Y:S01]  /*12bb0*/  FSETP.GEU.AND P1, PT, R23, -126, PT ;  /* 0xc2fc00001700780b */ /* 0x000fe20003f2e000 */
[----:B------:R-:W2:Y:S01]  /*12bc0*/  SYNCS.PHASECHK.TRANS64.TRYWAIT P5, [UR46], R3 ;  /* 0x00000003ff0075a7 */ /* 0x000ea200080a112e */
[----:B------:R-:W-:-:S02]  /*12bd0*/  FSETP.GEU.AND P0, PT, R124, -126, PT ;  /* 0xc2fc00007c00780b */ /* 0x000fc40003f0e000 */
[----:B------:R-:W-:-:S03]  /*12be0*/  FSETP.GEU.AND P6, PT, R125, -126, PT ;  /* 0xc2fc00007d00780b */ /* 0x000fc60003fce000 */
[----:B------:R-:W-:Y:S02]  /*12bf0*/  @!P4 FMUL R18, R18, 0.5 ;  /* 0x3f0000001212c820 */ /* 0x000fe40000400000 */
[----:B------:R-:W-:Y:S02]  /*12c00*/  @!P3 FMUL R19, R19, 0.5 ;  /* 0x3f0000001313b820 */ /* 0x000fe40000400000 */
[----:B------:R-:W-:Y:S02]  /*12c10*/  @!P2 FMUL R22, R22, 0.5 ;  /* 0x3f0000001616a820 */ /* 0x000fe40000400000 */
[----:B------:R-:W-:Y:S01]  /*12c20*/  @!P1 FMUL R23, R23, 0.5 ;  /* 0x3f00000017179820 */ /* 0x000fe20000400000 */
[----:B------:R-:W3:Y:S08]  /*12c30*/  MUFU.EX2 R18, R18 ;  /* 0x0000001200127308 */ /* 0x000ef00000000800 */
[----:B------:R-:W4:Y:S08]  /*12c40*/  MUFU.EX2 R19, R19 ;  /* 0x0000001300137308 */ /* 0x000f300000000800 */
[----:B------:R-:W1:Y:S08]  /*12c50*/  MUFU.EX2 R22, R22 ;  /* 0x0000001600167308 */ /* 0x000e700000000800 */
[----:B------:R-:W1:Y:S02]  /*12c60*/  MUFU.EX2 R23, R23 ;  /* 0x0000001700177308 */ /* 0x000e640000000800 */
[----:B-1234-:R-:W-:Y:S05]  /*12c70*/  @!P5 BRA `(.L_x_271) ;  /* 0x0000010c00fcd947 */ /* 0x01efea0003800000 */
.L_x_474:
[----:B------:R-:W-:Y:S01]  /*12c80*/  @!P0 FMUL R124, R124, 0.5 ;  /* 0x3f0000007c7c8820 */ /* 0x000fe20000400000 */
[--C-:B------:R-:W-:Y:S01]  /*12c90*/  FFMA2 R128, R132.F32x2.HI_LO, UR36.F32, R0.reuse.F32 ;  /* 0x0000002484807c49 */ /* 0x100fe20009200000 */
[----:B------:R-:W-:Y:S01]  /*12ca0*/  FSETP.GEU.AND P5, PT, R126, -126, PT ;  /* 0xc2fc00007e00780b */ /* 0x000fe20003fae000 */
[----:B------:R-:W-:Y:S01]  /*12cb0*/  @!P4 FMUL R18, R18, R18 ;  /* 0x000000121212c220 */ /* 0x000fe20000400000 */
[--C-:B------:R-:W-:Y:S01]  /*12cc0*/  FFMA2 R130, R134.F32x2.HI_LO, UR36.F32, R0.reuse.F32 ;  /* 0x0000002486827c49 */ /* 0x100fe20009200000 */
[----:B------:R-:W-:Y:S01]  /*12cd0*/  FSETP.GEU.AND P4, PT, R127, -126, PT ;  /* 0xc2fc00007f00780b */ /* 0x000fe20003f8e000 */
[----:B------:R-:W2:Y:S01]  /*12ce0*/  MUFU.EX2 R124, R124 ;  /* 0x0000007c007c7308 */ /* 0x000ea20000000800 */
[----:B------:R-:W-:Y:S01]  /*12cf0*/  @!P3 FMUL R19, R19, R19 ;  /* 0x000000131313b220 */ /* 0x000fe20000400000 */
[----:B------:R-:W-:Y:S01]  /*12d00*/  FSETP.GEU.AND P3, PT, R128, -126, PT ;  /* 0xc2fc00008000780b */ /* 0x000fe20003f6e000 */
[----:B------:R-:W-:Y:S01]  /*12d10*/  @!P2 FMUL R22, R22, R22 ;  /* 0x000000161616a220 */ /* 0x000fe20000400000 */
[----:B------:R-:W-:Y:S01]  /*12d20*/  @!P1 FMUL R23, R23, R23 ;  /* 0x0000001717179220 */ /* 0x000fe20000400000 */
[----:B------:R-:W-:Y:S01]  /*12d30*/  FSETP.GEU.AND P2, PT, R129, -126, PT ;  /* 0xc2fc00008100780b */ /* 0x000fe20003f4e000 */
[----:B------:R-:W-:Y:S01]  /*12d40*/  @!P6 FMUL R125, R125, 0.5 ;  /* 0x3f0000007d7de820 */ /* 0x000fe20000400000 */
[----:B------:R-:W-:Y:S01]  /*12d50*/  FSETP.GEU.AND P1, PT, R130, -126, PT ;  /* 0xc2fc00008200780b */ /* 0x000fe20003f2e000 */
[--C-:B------:R-:W-:Y:S01]  /*12d60*/  FFMA2 R132, R136.F32x2.HI_LO, UR36.F32, R0.reuse.F32 ;  /* 0x0000002488847c49 */ /* 0x100fe20009200000 */
[----:B------:R-:W-:Y:S01]  /*12d70*/  USHF.R.U32.HI UR4, URZ, 0x15, UR40 ;  /* 0x00000015ff047899 */ /* 0x000fe20008011628 */
[----:B------:R-:W-:Y:S01]  /*12d80*/  @!P5 FMUL R126, R126, 0.5 ;  /* 0x3f0000007e7ed820 */ /* 0x000fe20000400000 */
[--C-:B------:R-:W-:Y:S01]  /*12d90*/  FFMA2 R134, R138.F32x2.HI_LO, UR36.F32, R0.reuse.F32 ;  /* 0x000000248a867c49 */ /* 0x100fe20009200000 */
[----:B------:R-:W3:Y:S01]  /*12da0*/  MUFU.EX2 R125, R125 ;  /* 0x0000007d007d7308 */ /* 0x000ee20000000800 */
[----:B------:R-:W-:Y:S01]  /*12db0*/  @!P4 FMUL R127, R127, 0.5 ;  /* 0x3f0000007f7fc820 */ /* 0x000fe20000400000 */
[--C-:B------:R-:W-:Y:S01]  /*12dc0*/  FFMA2 R136, R140.F32x2.HI_LO, UR36.F32, R0.reuse.F32 ;  /* 0x000000248c887c49 */ /* 0x100fe20009200000 */
[----:B-1----:R-:W-:Y:S01]  /*12dd0*/  MOV R3, UR4 ;  /* 0x0000000400037c02 */ /* 0x002fe20008000f00 */
[----:B------:R-:W-:Y:S01]  /*12de0*/  @!P3 FMUL R128, R128, 0.5 ;  /* 0x3f0000008080b820 */ /* 0x000fe20000400000 */
[----:B--2---:R-:W-:Y:S01]  /*12df0*/  @!P0 FMUL R124, R124, R124 ;  /* 0x0000007c7c7c8220 */ /* 0x004fe20000400000 */
[----:B------:R-:W-:Y:S01]  /*12e00*/  FSETP.GEU.AND P0, PT, R131, -126, PT ;  /* 0xc2fc00008300780b */ /* 0x000fe20003f0e000 */
[----:B------:R-:W-:Y:S01]  /*12e10*/  @!P2 FMUL R129, R129, 0.5 ;  /* 0x3f0000008181a820 */ /* 0x000fe20000400000 */
[----:B------:R-:W-:Y:S01]  /*12e20*/  @!P1 FMUL R130, R130, 0.5 ;  /* 0x3f00000082829820 */ /* 0x000fe20000400000 */
[----:B------:R-:W1:Y:S01]  /*12e30*/  MUFU.EX2 R126, R126 ;  /* 0x0000007e007e7308 */ /* 0x000e620000000800 */
[--C-:B------:R-:W-:Y:S01]  /*12e40*/  FFMA2 R138, R142.F32x2.HI_LO, UR36.F32, R0.reuse.F32 ;  /* 0x000000248e8a7c49 */ /* 0x100fe20009200000 */
[----:B------:R-:W-:Y:S01]  /*12e50*/  UISETP.NE.AND UP0, UPT, UR56, URZ, UPT ;  /* 0x000000ff3800728c */ /* 0x000fe2000bf05270 */
[--C-:B------:R-:W-:Y:S01]  /*12e60*/  FFMA2 R140, R144.F32x2.HI_LO, UR36.F32, R0.reuse.F32 ;  /* 0x00000024908c7c49 */ /* 0x100fe20009200000 */
[----:B------:R-:W-:Y:S01]  /*12e70*/  ULOP3.LUT UR55, UR55, 0x1, URZ, 0x3c, !UPT ;  /* 0x0000000137377892 */ /* 0x000fe2000f8e3cff */
[--C-:B------:R-:W-:Y:S01]  /*12e80*/  FFMA2 R142, R146.F32x2.HI_LO, UR36.F32, R0.reuse.F32 ;  /* 0x00000024928e7c49 */ /* 0x100fe20009200000 */
[----:B------:R-:W-:Y:S01]  /*12e90*/  USEL UR52, UR39, UR52, UP0 ;  /* 0x0000003427347287 */ /* 0x000fe20008000000 */
[--C-:B------:R-:W-:Y:S01]  /*12ea0*/  FFMA2 R144, R148.F32x2.HI_LO, UR36.F32, R0.reuse.F32 ;  /* 0x0000002494907c49 */ /* 0x100fe20009200000 */
[----:B------:R-:W2:Y:S01]  /*12eb0*/  MUFU.EX2 R127, R127 ;  /* 0x0000007f007f7308 */ /* 0x000ea20000000800 */
[----:B---3--:R-:W-:Y:S01]  /*12ec0*/  @!P6 FMUL R125, R125, R125 ;  /* 0x0000007d7d7de220 */ /* 0x008fe20000400000 */
[----:B------:R-:W-:Y:S01]  /*12ed0*/  @!P0 FMUL R131, R131, 0.5 ;  /* 0x3f00000083838820 */ /* 0x000fe20000400000 */
[----:B------:R-:W-:Y:S01]  /*12ee0*/  FSETP.GEU.AND P6, PT, R132, -126, PT ;  /* 0xc2fc00008400780b */ /* 0x000fe20003fce000 */
[--C-:B------:R-:W-:Y:S01]  /*12ef0*/  FFMA2 R146, R150.F32x2.HI_LO, UR36.F32, R0.reuse.F32 ;  /* 0x0000002496927c49 */ /* 0x100fe20009200000 */
[----:B------:R-:W-:Y:S01]  /*12f00*/  USEL UR53, UR53, UR39, UP0 ;  /* 0x0000002735357287 */ /* 0x000fe20008000000 */
[--C-:B------:R-:W-:Y:S01]  /*12f10*/  FFMA2 R148, R152.F32x2.HI_LO, UR36.F32, R0.reuse.F32 ;  /* 0x0000002498947c49 */ /* 0x100fe20009200000 */
[----:B------:R-:W-:Y:S01]  /*12f20*/  SYNCS.ARRIVE.TRANS64.A1T0 RZ, [UR45], RZ ;  /* 0x000000ffffff79a7 */ /* 0x000fe2000810002d */
[----:B------:R-:W3:Y:S01]  /*12f30*/  MUFU.EX2 R128, R128 ;  /* 0x0000008000807308 */ /* 0x000ee20000000800 */
[----:B-1----:R-:W-:Y:S01]  /*12f40*/  @!P5 FMUL R126, R126, R126 ;  /* 0x0000007e7e7ed220 */ /* 0x002fe20000400000 */
[----:B------:R-:W-:Y:S01]  /*12f50*/  FSETP.GEU.AND P5, PT, R133, -126, PT ;  /* 0xc2fc00008500780b */ /* 0x000fe20003fae000 */
[--C-:B------:R-:W-:Y:S01]  /*12f60*/  FFMA2 R154, R154.F32x2.HI_LO, UR36.F32, R0.reuse.F32 ;  /* 0x000000249a9a7c49 */ /* 0x100fe20009200000 */
[----:B------:R-:W-:Y:S01]  /*12f70*/  F2FP.BF16.F32.PACK_AB R56, R19, R18 ;  /* 0x000000121338723e */ /* 0x000fe200000010ff */
[--C-:B------:R-:W-:Y:S01]  /*12f80*/  FFMA2 R8, R92.F32x2.HI_LO, UR36.F32, R0.reuse.F32 ;  /* 0x000000245c087c49 */ /* 0x100fe20009200000 */
[----:B------:R-:W-:Y:S01]  /*12f90*/  F2FP.BF16.F32.PACK_AB R57, R23, R22 ;  /* 0x000000161739723e */ /* 0x000fe200000010ff */
[--C-:B------:R-:W-:Y:S01]  /*12fa0*/  FFMA2 R6, R94.F32x2.HI_LO, UR36.F32, R0.reuse.F32 ;  /* 0x000000245e067c49 */ /* 0x100fe20009200000 */
[----:B------:R-:W1:Y:S01]  /*12fb0*/  MUFU.EX2 R129, R129 ;  /* 0x0000008100817308 */ /* 0x000e620000000800 */
[----:B--2---:R-:W-:Y:S01]  /*12fc0*/  @!P4 FMUL R127, R127, R127 ;  /* 0x0000007f7f7fc220 */ /* 0x004fe20000400000 */
[----:B------:R-:W-:Y:S01]  /*12fd0*/  FSETP.GEU.AND P4, PT, R134, -126, PT ;  /* 0xc2fc00008600780b */ /* 0x000fe20003f8e000 */
[----:B------:R-:W-:Y:S01]  /*12fe0*/  @!P6 FMUL R132, R132, 0.5 ;  /* 0x3f0000008484e820 */ /* 0x000fe20000400000 */
[--C-:B------:R-:W-:Y:S01]  /*12ff0*/  FFMA2 R4, R96.F32x2.HI_LO, UR36.F32, R0.reuse.F32 ;  /* 0x0000002460047c49 */ /* 0x100fe20009200000 */
[----:B------:R-:W-:Y:S01]  /*13000*/  F2FP.BF16.F32.PACK_AB R58, R125, R124 ;  /* 0x0000007c7d3a723e */ /* 0x000fe200000010ff */
[--C-:B------:R-:W-:Y:S01]  /*13010*/  FFMA2 R10, R98.F32x2.HI_LO, UR36.F32, R0.reuse.F32 ;  /* 0x00000024620a7c49 */ /* 0x100fe20009200000 */
[----:B------:R-:W-:Y:S01]  /*13020*/  F2FP.BF16.F32.PACK_AB R59, R127, R126 ;  /* 0x0000007e7f3b723e */ /* 0x000fe200000010ff */
[----:B------:R-:W2:Y:S01]  /*13030*/  MUFU.EX2 R130, R130 ;  /* 0x0000008200827308 */ /* 0x000ea20000000800 */
[----:B---3--:R-:W-:Y:S01]  /*13040*/  @!P3 FMUL R128, R128, R128 ;  /* 0x000000808080b220 */ /* 0x008fe20000400000 */
[----:B------:R-:W-:Y:S01]  /*13050*/  FSETP.GEU.AND P3, PT, R135, -126, PT ;  /* 0xc2fc00008700780b */ /* 0x000fe20003f6e000 */
[----:B------:R-:W-:Y:S01]  /*13060*/  @!P5 FMUL R133, R133, 0.5 ;  /* 0x3f0000008585d820 */ /* 0x000fe20000400000 */
[----:B------:R-:W-:-:S02]  /*13070*/  FFMA2 R150, R122.F32x2.HI_LO, UR36.F32, R0.F32 ;  /* 0x000000247a967c49 */ /* 0x000fc40009200000 */
[--C-:B------:R-:W-:Y:S02]  /*13080*/  FFMA2 R24, R24.F32x2.HI_LO, UR36.F32, R0.reuse.F32 ;  /* 0x0000002418187c49 */ /* 0x100fe40009200000 */
[----:B------:R-:W3:Y:S01]  /*13090*/  MUFU.EX2 R131, R131 ;  /* 0x0000008300837308 */ /* 0x000ee20000000800 */
[----:B-1----:R-:W-:Y:S01]  /*130a0*/  @!P2 FMUL R129, R129, R129 ;  /* 0x000000818181a220 */ /* 0x002fe20000400000 */
[----:B------:R-:W-:Y:S01]  /*130b0*/  FSETP.GEU.AND P2, PT, R136, -126, PT ;  /* 0xc2fc00008800780b */ /* 0x000fe20003f4e000 */
[----:B------:R-:W-:Y:S01]  /*130c0*/  @!P4 FMUL R134, R134, 0.5 ;  /* 0x3f0000008686c820 */ /* 0x000fe20000400000 */
[--C-:B------:R-:W-:Y:S02]  /*130d0*/  FFMA2 R26, R26.F32x2.HI_LO, UR36.F32, R0.reuse.F32 ;  /* 0x000000241a1a7c49 */ /* 0x100fe40009200000 */
[--C-:B------:R-:W-:Y:S02]  /*130e0*/  FFMA2 R28, R28.F32x2.HI_LO, UR36.F32, R0.reuse.F32 ;  /* 0x000000241c1c7c49 */ /* 0x100fe40009200000 */
[----:B------:R-:W-:Y:S01]  /*130f0*/  @!P3 FMUL R135, R135, 0.5 ;  /* 0x3f0000008787b820 */ /* 0x000fe20000400000 */
[----:B--2---:R-:W-:Y:S01]  /*13100*/  @!P1 FMUL R130, R130, R130 ;  /* 0x0000008282829220 */ /* 0x004fe20000400000 */
[----:B------:R-:W-:Y:S01]  /*13110*/  FSETP.GEU.AND P1, PT, R137, -126, PT ;  /* 0xc2fc00008900780b */ /* 0x000fe20003f2e000 */
[----:B------:R-:W1:Y:S01]  /*13120*/  MUFU.EX2 R132, R132 ;  /* 0x0000008400847308 */ /* 0x000e620000000800 */
[----:B------:R-:W-:-:S02]  /*13130*/  FFMA2 R30, R30.F32x2.HI_LO, UR36.F32, R0.F32 ;  /* 0x000000241e1e7c49 */ /* 0x000fc40009200000 */
[--C-:B------:R-:W-:Y:S02]  /*13140*/  FFMA2 R32, R32.F32x2.HI_LO, UR36.F32, R0.reuse.F32 ;  /* 0x0000002420207c49 */ /* 0x100fe40009200000 */
[----:B------:R-:W-:Y:S01]  /*13150*/  @!P2 FMUL R136, R136, 0.5 ;  /* 0x3f0000008888a820 */ /* 0x000fe20000400000 */
[----:B---3--:R-:W-:Y:S01]  /*13160*/  @!P0 FMUL R131, R131, R131 ;  /* 0x0000008383838220 */ /* 0x008fe20000400000 */
[----:B------:R-:W-:Y:S01]  /*13170*/  FSETP.GEU.AND P0, PT, R138, -126, PT ;  /* 0xc2fc00008a00780b */ /* 0x000fe20003f0e000 */
[----:B------:R-:W2:Y:S01]  /*13180*/  MUFU.EX2 R133, R133 ;  /* 0x0000008500857308 */ /* 0x000ea20000000800 */
[--C-:B------:R-:W-:Y:S02]  /*13190*/  FFMA2 R34, R34.F32x2.HI_LO, UR36.F32, R0.reuse.F32 ;  /* 0x0000002422227c49 */ /* 0x100fe40009200000 */
[--C-:B------:R-:W-:Y:S02]  /*131a0*/  FFMA2 R36, R36.F32x2.HI_LO, UR36.F32, R0.reuse.F32 ;  /* 0x0000002424247c49 */ /* 0x100fe40009200000 */
[----:B------:R-:W-:Y:S01]  /*131b0*/  @!P1 FMUL R137, R137, 0.5 ;  /* 0x3f00000089899820 */ /* 0x000fe20000400000 */
[----:B------:R-:W-:-:S02]  /*131c0*/  FFMA2 R38, R38.F32x2.HI_LO, UR36.F32, R0.F32 ;  /* 0x0000002426267c49 */ /* 0x000fc40009200000 */
[----:B------:R-:W3:Y:S01]  /*131d0*/  MUFU.EX2 R134, R134 ;  /* 0x0000008600867308 */ /* 0x000ee20000000800 */
[----:B-1----:R-:W-:Y:S01]  /*131e0*/  @!P6 FMUL R132, R132, R132 ;  /* 0x000000848484e220 */ /* 0x002fe20000400000 */
[----:B------:R-:W-:Y:S01]  /*131f0*/  FSETP.GEU.AND P6, PT, R139, -126, PT ;  /* 0xc2fc00008b00780b */ /* 0x000fe20003fce000 */
[--C-:B------:R-:W-:Y:S02]  /*13200*/  FFMA2 R40, R40.F32x2.HI_LO, UR36.F32, R0.reuse.F32 ;  /* 0x0000002428287c49 */ /* 0x100fe40009200000 */
[----:B------:R-:W-:Y:S01]  /*13210*/  @!P0 FMUL R138, R138, 0.5 ;  /* 0x3f0000008a8a8820 */ /* 0x000fe20000400000 */
[--C-:B------:R-:W-:Y:S02]  /*13220*/  FFMA2 R42, R42.F32x2.HI_LO, UR36.F32, R0.reuse.F32 ;  /* 0x000000242a2a7c49 */ /* 0x100fe40009200000 */
[----:B------:R-:W1:Y:S01]  /*13230*/  MUFU.EX2 R135, R135 ;  /* 0x0000008700877308 */ /* 0x000e620000000800 */
[----:B--2---:R-:W-:Y:S01]  /*13240*/  @!P5 FMUL R133, R133, R133 ;  /* 0x000000858585d220 */ /* 0x004fe20000400000 */
[----:B------:R-:W-:Y:S01]  /*13250*/  FSETP.GEU.AND P5, PT, R140, -126, PT ;  /* 0xc2fc00008c00780b */ /* 0x000fe20003fae000 */
[----:B------:R-:W-:-:S02]  /*13260*/  FFMA2 R44, R44.F32x2.HI_LO, UR36.F32, R0.F32 ;  /* 0x000000242c2c7c49 */ /* 0x000fc40009200000 */
[--C-:B------:R-:W-:Y:S02]  /*13270*/  FFMA2 R46, R46.F32x2.HI_LO, UR36.F32, R0.reuse.F32 ;  /* 0x000000242e2e7c49 */ /* 0x100fe40009200000 */
[----:B------:R-:W-:Y:S01]  /*13280*/  @!P6 FMUL R139, R139, 0.5 ;  /* 0x3f0000008b8be820 */ /* 0x000fe20000400000 */
[----:B------:R-:W2:Y:S01]  /*13290*/  MUFU.EX2 R136, R136 ;  /* 0x0000008800887308 */ /* 0x000ea20000000800 */
[----:B---3--:R-:W-:Y:S01]  /*132a0*/  @!P4 FMUL R134, R134, R134 ;  /* 0x000000868686c220 */ /* 0x008fe20000400000 */
[----:B------:R-:W-:Y:S01]  /*132b0*/  FSETP.GEU.AND P4, PT, R141, -126, PT ;  /* 0xc2fc00008d00780b */ /* 0x000fe20003f8e000 */
[--C-:B------:R-:W-:Y:S02]  /*132c0*/  FFMA2 R48, R48.F32x2.HI_LO, UR36.F32, R0.reuse.F32 ;  /* 0x0000002430307c49 */ /* 0x100fe40009200000 */
[--C-:B------:R-:W-:Y:S02]  /*132d0*/  FFMA2 R50, R50.F32x2.HI_LO, UR36.F32, R0.reuse.F32 ;  /* 0x0000002432327c49 */ /* 0x100fe40009200000 */
[----:B------:R-:W-:Y:S01]  /*132e0*/  @!P5 FMUL R140, R140, 0.5 ;  /* 0x3f0000008c8cd820 */ /* 0x000fe20000400000 */
[----:B------:R-:W3:Y:S01]  /*132f0*/  MUFU.EX2 R137, R137 ;  /* 0x0000008900897308 */ /* 0x000ee20000000800 */
[----:B-1----:R-:W-:Y:S01]  /*13300*/  @!P3 FMUL R135, R135, R135 ;  /* 0x000000878787b220 */ /* 0x002fe20000400000 */
[----:B------:R-:W-:Y:S01]  /*13310*/  FSETP.GEU.AND P3, PT, R142, -126, PT ;  /* 0xc2fc00008e00780b */ /* 0x000fe20003f6e000 */
[----:B------:R-:W-:-:S02]  /*13320*/  FFMA2 R52, R52.F32x2.HI_LO, UR36.F32, R0.F32 ;  /* 0x0000002434347c49 */ /* 0x000fc40009200000 */
[--C-:B------:R-:W-:Y:S02]  /*13330*/  FFMA2 R54, R54.F32x2.HI_LO, UR36.F32, R0.reuse.F32 ;  /* 0x0000002436367c49 */ /* 0x100fe40009200000 */
[----:B------:R-:W-:Y:S01]  /*13340*/  @!P4 FMUL R141, R141, 0.5 ;  /* 0x3f0000008d8dc820 */ /* 0x000fe20000400000 */
[----:B------:R-:W1:Y:S01]  /*13350*/  MUFU.EX2 R138, R138 ;  /* 0x0000008a008a7308 */ /* 0x000e620000000800 */
[----:B--2---:R-:W-:Y:S01]  /*13360*/  @!P2 FMUL R136, R136, R136 ;  /* 0x000000888888a220 */ /* 0x004fe20000400000 */
[----:B------:R-:W-:Y:S01]  /*13370*/  FSETP.GEU.AND P2, PT, R143, -126, PT ;  /* 0xc2fc00008f00780b */ /* 0x000fe20003f4e000 */
[--C-:B------:R-:W-:Y:S02]  /*13380*/  FFMA2 R60, R60.F32x2.HI_LO, UR36.F32, R0.reuse.F32 ;  /* 0x000000243c3c7c49 */ /* 0x100fe40009200000 */
[--C-:B------:R-:W-:Y:S02]  /*13390*/  FFMA2 R62, R62.F32x2.HI_LO, UR36.F32, R0.reuse.F32 ;  /* 0x000000243e3e7c49 */ /* 0x100fe40009200000 */
[----:B------:R-:W-:Y:S01]  /*133a0*/  @!P3 FMUL R142, R142, 0.5 ;  /* 0x3f0000008e8eb820 */ /* 0x000fe20000400000 */
[----:B------:R-:W2:Y:S01]  /*133b0*/  MUFU.EX2 R139, R139 ;  /* 0x0000008b008b7308 */ /* 0x000ea20000000800 */
[----:B---3--:R-:W-:Y:S01]  /*133c0*/  @!P1 FMUL R137, R137, R137 ;  /* 0x0000008989899220 */ /* 0x008fe20000400000 */
[----:B------:R-:W-:Y:S01]  /*133d0*/  FSETP.GEU.AND P1, PT, R144, -126, PT ;  /* 0xc2fc00009000780b */ /* 0x000fe20003f2e000 */
[----:B------:R-:W-:-:S02]  /*133e0*/  FFMA2 R64, R64.F32x2.HI_LO, UR36.F32, R0.F32 ;  /* 0x0000002440407c49 */ /* 0x000fc40009200000 */
[--C-:B------:R-:W-:Y:S02]  /*133f0*/  FFMA2 R66, R66.F32x2.HI_LO, UR36.F32, R0.reuse.F32 ;  /* 0x0000002442427c49 */ /* 0x100fe40009200000 */
[----:B------:R-:W-:Y:S01]  /*13400*/  @!P2 FMUL R143, R143, 0.5 ;  /* 0x3f0000008f8fa820 */ /* 0x000fe20000400000 */
[----:B------:R-:W3:Y:S01]  /*13410*/  MUFU.EX2 R140, R140 ;  /* 0x0000008c008c7308 */ /* 0x000ee20000000800 */
[----:B-1----:R-:W-:Y:S01]  /*13420*/  @!P0 FMUL R138, R138, R138 ;  /* 0x0000008a8a8a8220 */ /* 0x002fe20000400000 */
[----:B------:R-:W-:Y:S01]  /*13430*/  FSETP.GEU.AND P0, PT, R145, -126, PT ;  /* 0xc2fc00009100780b */ /* 0x000fe20003f0e000 */
[--C-:B------:R-:W-:Y:S02]  /*13440*/  FFMA2 R68, R68.F32x2.HI_LO, UR36.F32, R0.reuse.F32 ;  /* 0x0000002444447c49 */ /* 0x100fe40009200000 */
[--C-:B------:R-:W-:Y:S02]  /*13450*/  FFMA2 R70, R70.F32x2.HI_LO, UR36.F32, R0.reuse.F32 ;  /* 0x0000002446467c49 */ /* 0x100fe40009200000 */
[----:B------:R-:W-:Y:S01]  /*13460*/  @!P1 FMUL R144, R144, 0.5 ;  /* 0x3f00000090909820 */ /* 0x000fe20000400000 */
        /* <DEDUP_REMOVED lines=22> */
[----:B------:R-:W-:Y:S02]  /*135d0*/  FFMA2 R86, R86.F32x2.HI_LO, UR36.F32, R0.F32 ;  /* 0x0000002456567c49 */ /* 0x000fe40009200000 */
[----:B------:R-:W-:Y:S01]  /*135e0*/  @!P4 FMUL R148, R148, 0.5 ;  /* 0x3f0000009494c820 */ /* 0x000fe20000400000 */
[----:B------:R-:W2:Y:S01]  /*135f0*/  MUFU.EX2 R145, R145 ;  /* 0x0000009100917308 */ /* 0x000ea20000000800 */
[----:B---3--:R-:W-:Y:S01]  /*13600*/  @!P2 FMUL R143, R143, R143 ;  /* 0x0000008f8f8fa220 */ /* 0x008fe20000400000 */
[----:B------:R-:W-:-:S05]  /*13610*/  FSETP.GEU.AND P2, PT, R154, -126, PT ;  /* 0xc2fc00009a00780b */ /* 0x000fca0003f4e000 */
[----:B------:R-:W-:Y:S01]  /*13620*/  @!P3 FMUL R149, R149, 0.5 ;  /* 0x3f0000009595b820 */ /* 0x000fe20000400000 */
[----:B------:R-:W3:Y:S01]  /*13630*/  MUFU.EX2 R146, R146 ;  /* 0x0000009200927308 */ /* 0x000ee20000000800 */
[----:B-1----:R-:W-:Y:S01]  /*13640*/  @!P1 FMUL R144, R144, R144 ;  /* 0x0000009090909220 */ /* 0x002fe20000400000 */
[----:B------:R-:W-:-:S05]  /*13650*/  FSETP.GEU.AND P1, PT, R155, -126, PT ;  /* 0xc2fc00009b00780b */ /* 0x000fca0003f2e000 */
[----:B------:R-:W-:Y:S01]  /*13660*/  @!P2 FMUL R154, R154, 0.5 ;  /* 0x3f0000009a9aa820 */ /* 0x000fe20000400000 */
[----:B------:R-:W1:Y:S01]  /*13670*/  MUFU.EX2 R147, R147 ;  /* 0x0000009300937308 */ /* 0x000e620000000800 */
[----:B--2---:R-:W-:Y:S01]  /*13680*/  @!P0 FMUL R145, R145, R145 ;  /* 0x0000009191918220 */ /* 0x004fe20000400000 */
[----:B------:R-:W-:-:S05]  /*13690*/  FSETP.GEU.AND P0, PT, R8, -126, PT ;  /* 0xc2fc00000800780b */ /* 0x000fca0003f0e000 */
        /* <DEDUP_REMOVED lines=21> */
[----:B------:R1:W4:Y:S01]  /*137f0*/  MUFU.EX2 R95, R9 ;  /* 0x00000009005f7308 */ /* 0x0003220000000800 */
[----:B--2---:R-:W-:Y:S01]  /*13800*/  @!P1 FMUL R93, R93, R93 ;  /* 0x0000005d5d5d9220 */ /* 0x004fe20000400000 */
[----:B------:R-:W-:-:S05]  /*13810*/  FSETP.GEU.AND P1, PT, R10, -126, PT ;  /* 0xc2fc00000a00780b */ /* 0x000fca0003f2e000 */
[----:B------:R-:W-:Y:S01]  /*13820*/  @!P2 FMUL R5, R5, 0.5 ;  /* 0x3f0000000505a820 */ /* 0x000fe20000400000 */
[----:B------:R-:W2:Y:S01]  /*13830*/  MUFU.EX2 R96, R6 ;  /* 0x0000000600607308 */ /* 0x000ea20000000800 */
[----:B---3--:R-:W-:Y:S01]  /*13840*/  @!P0 FMUL R94, R94, R94 ;  /* 0x0000005e5e5e8220 */ /* 0x008fe20000400000 */
[----:B------:R-:W-:-:S05]  /*13850*/  FSETP.GEU.AND P0, PT, R11, -126, PT ;  /* 0xc2fc00000b00780b */ /* 0x000fca0003f0e000 */
[----:B------:R-:W-:Y:S01]  /*13860*/  @!P1 FMUL R10, R10, 0.5 ;  /* 0x3f0000000a0a9820 */ /* 0x000fe20000400000 */
[----:B------:R3:W5:Y:S01]  /*13870*/  MUFU.EX2 R97, R7 ;  /* 0x0000000700617308 */ /* 0x0007620000000800 */
[----:B-1----:R-:W-:Y:S02]  /*13880*/  FFMA2 R8, R100.F32x2.HI_LO, UR36.F32, R0.F32 ;  /* 0x0000002464087c49 */ /* 0x002fe40009200000 */
[----:B----4-:R-:W-:-:S03]  /*13890*/  @!P6 FMUL R95, R95, R95 ;  /* 0x0000005f5f5fe220 */ /* 0x010fc60000400000 */
[----:B------:R-:W-:Y:S01]  /*138a0*/  FSETP.GEU.AND P6, PT, R8, -126, PT ;  /* 0xc2fc00000800780b */ /* 0x000fe20003fce000 */
[----:B------:R-:W-:Y:S01]  /*138b0*/  @!P0 FMUL R11, R11, 0.5 ;  /* 0x3f0000000b0b8820 */ /* 0x000fe20000400000 */
[----:B------:R-:W1:Y:S01]  /*138c0*/  MUFU.EX2 R98, R4 ;  /* 0x0000000400627308 */ /* 0x000e620000000800 */
[----:B--2---:R-:W-:Y:S01]  /*138d0*/  @!P5 FMUL R96, R96, R96 ;  /* 0x000000606060d220 */ /* 0x004fe20000400000 */
[----:B------:R-:W-:-:S06]  /*138e0*/  FSETP.GEU.AND P5, PT, R9, -126, PT ;  /* 0xc2fc00000900780b */ /* 0x000fcc0003fae000 */
[----:B------:R2:W4:Y:S01]  /*138f0*/  MUFU.EX2 R99, R5 ;  /* 0x0000000500637308 */ /* 0x0005220000000800 */
[----:B---3--:R-:W-:Y:S02]  /*13900*/  FFMA2 R6, R102.F32x2.HI_LO, UR36.F32, R0.F32 ;  /* 0x0000002466067c49 */ /* 0x008fe40009200000 */
[----:B-----5:R-:W-:Y:S01]  /*13910*/  @!P4 FMUL R97, R97, R97 ;  /* 0x000000616161c220 */ /* 0x020fe20000400000 */
[----:B------:R-:W-:Y:S02]  /*13920*/  @!P6 FMUL R8, R8, 0.5 ;  /* 0x3f0000000808e820 */ /* 0x000fe40000400000 */
[----:B------:R-:W-:Y:S01]  /*13930*/  FSETP.GEU.AND P4, PT, R6, -126, PT ;  /* 0xc2fc00000600780b */ /* 0x000fe20003f8e000 */
[----:B------:R-:W-:Y:S01]  /*13940*/  @!P5 FMUL R9, R9, 0.5 ;  /* 0x3f0000000909d820 */ /* 0x000fe20000400000 */
[----:B------:R-:W3:Y:S01]  /*13950*/  MUFU.EX2 R100, R10 ;  /* 0x0000000a00647308 */ /* 0x000ee20000000800 */
[----:B-1----:R-:W-:Y:S01]  /*13960*/  @!P3 FMUL R98, R98, R98 ;  /* 0x000000626262b220 */ /* 0x002fe20000400000 */
[----:B------:R-:W-:-:S06]  /*13970*/  FSETP.GEU.AND P3, PT, R7, -126, PT ;  /* 0xc2fc00000700780b */ /* 0x000fcc0003f6e000 */
[----:B------:R1:W5:Y:S01]  /*13980*/  MUFU.EX2 R101, R11 ;  /* 0x0000000b00657308 */ /* 0x0003620000000800 */
[----:B--2---:R-:W-:Y:S02]  /*13990*/  FFMA2 R4, R104.F32x2.HI_LO, UR36.F32, R0.F32 ;  /* 0x0000002468047c49 */ /* 0x004fe40009200000 */
[----:B----4-:R-:W-:Y:S01]  /*139a0*/  @!P2 FMUL R99, R99, R99 ;  /* 0x000000636363a220 */ /* 0x010fe20000400000 */
[----:B------:R-:W-:Y:S02]  /*139b0*/  @!P4 FMUL R6, R6, 0.5 ;  /* 0x3f0000000606c820 */ /* 0x000fe40000400000 */
[----:B------:R-:W-:Y:S01]  /*139c0*/  FSETP.GEU.AND P2, PT, R4, -126, PT ;  /* 0xc2fc00000400780b */ /* 0x000fe20003f4e000 */
[----:B------:R-:W-:Y:S01]  /*139d0*/  @!P3 FMUL R7, R7, 0.5 ;  /* 0x3f0000000707b820 */ /* 0x000fe20000400000 */
[----:B------:R-:W2:Y:S01]  /*139e0*/  MUFU.EX2 R102, R8 ;  /* 0x0000000800667308 */ /* 0x000ea20000000800 */
[----:B---3--:R-:W-:Y:S01]  /*139f0*/  @!P1 FMUL R100, R100, R100 ;  /* 0x0000006464649220 */ /* 0x008fe20000400000 */
[----:B------:R-:W-:-:S06]  /*13a00*/  FSETP.GEU.AND P1, PT, R5, -126, PT ;  /* 0xc2fc00000500780b */ /* 0x000fcc0003f2e000 */
[----:B------:R3:W4:Y:S01]  /*13a10*/  MUFU.EX2 R103, R9 ;  /* 0x0000000900677308 */ /* 0x0007220000000800 */
[----:B-1----:R-:W-:Y:S02]  /*13a20*/  FFMA2 R10, R106.F32x2.HI_LO, UR36.F32, R0.F32 ;  /* 0x000000246a0a7c49 */ /* 0x002fe40009200000 */
[----:B-----5:R-:W-:Y:S01]  /*13a30*/  @!P0 FMUL R101, R101, R101 ;  /* 0x0000006565658220 */ /* 0x020fe20000400000 */
[----:B------:R-:W-:Y:S02]  /*13a40*/  @!P2 FMUL R4, R4, 0.5 ;  /* 0x3f0000000404a820 */ /* 0x000fe40000400000 */
[----:B------:R-:W-:Y:S01]  /*13a50*/  FSETP.GEU.AND P0, PT, R10, -126, PT ;  /* 0xc2fc00000a00780b */ /* 0x000fe20003f0e000 */
[----:B------:R-:W-:Y:S01]  /*13a60*/  @!P1 FMUL R5, R5, 0.5 ;  /* 0x3f00000005059820 */ /* 0x000fe20000400000 */
[----:B------:R-:W1:Y:S01]  /*13a70*/  MUFU.EX2 R104, R6 ;  /* 0x0000000600687308 */ /* 0x000e620000000800 */
[----:B--2---:R-:W-:Y:S01]  /*13a80*/  @!P6 FMUL R102, R102, R102 ;  /* 0x000000666666e220 */ /* 0x004fe20000400000 */
[----:B------:R-:W-:-:S06]  /*13a90*/  FSETP.GEU.AND P6, PT, R11, -126, PT ;  /* 0xc2fc00000b00780b */ /* 0x000fcc0003fce000 */
[----:B------:R2:W5:Y:S01]  /*13aa0*/  MUFU.EX2 R105, R7 ;  /* 0x0000000700697308 */ /* 0x0005620000000800 */
[----:B---3--:R-:W-:Y:S02]  /*13ab0*/  FFMA2 R8, R108.F32x2.HI_LO, UR36.F32, R0.F32 ;  /* 0x000000246c087c49 */ /* 0x008fe40009200000 */
[----:B------:R-:W-:Y:S01]  /*13ac0*/  @!P0 FMUL R10, R10, 0.5 ;  /* 0x3f0000000a0a8820 */ /* 0x000fe20000400000 */
[----:B----4-:R-:W-:Y:S02]  /*13ad0*/  @!P5 FMUL R103, R103, R103 ;  /* 0x000000676767d220 */ /* 0x010fe40000400000 */
[----:B------:R-:W-:Y:S01]  /*13ae0*/  FSETP.GEU.AND P5, PT, R8, -126, PT ;  /* 0xc2fc00000800780b */ /* 0x000fe20003fae000 */
[----:B------:R-:W-:Y:S01]  /*13af0*/  @!P6 FMUL R11, R11, 0.5 ;  /* 0x3f0000000b0be820 */ /* 0x000fe20000400000 */
[----:B------:R-:W3:Y:S01]  /*13b00*/  MUFU.EX2 R106, R4 ;  /* 0x00000004006a7308 */ /* 0x000ee20000000800 */
[----:B-1----:R-:W-:Y:S01]  /*13b10*/  @!P4 FMUL R104, R104, R104 ;  /* 0x000000686868c220 */ /* 0x002fe20000400000 */
[----:B------:R-:W-:-:S06]  /*13b20*/  FSETP.GEU.AND P4, PT, R9, -126, PT ;  /* 0xc2fc00000900780b */ /* 0x000fcc0003f8e000 */
[----:B------:R1:W4:Y:S01]  /*13b30*/  MUFU.EX2 R107, R5 ;  /* 0x00000005006b7308 */ /* 0x0003220000000800 */
[----:B--2---:R-:W-:Y:S02]  /*13b40*/  FFMA2 R6, R110.F32x2.HI_LO, UR36.F32, R0.F32 ;  /* 0x000000246e067c49 */ /* 0x004fe40009200000 */
[----:B-----5:R-:W-:Y:S01]  /*13b50*/  @!P3 FMUL R105, R105, R105 ;  /* 0x000000696969b220 */ /* 0x020fe20000400000 */
[----:B------:R-:W-:Y:S02]  /*13b60*/  @!P5 FMUL R8, R8, 0.5 ;  /* 0x3f0000000808d820 */ /* 0x000fe40000400000 */
[----:B------:R-:W-:Y:S01]  /*13b70*/  FSETP.GEU.AND P3, PT, R6, -126, PT ;  /* 0xc2fc00000600780b */ /* 0x000fe20003f6e000 */
[----:B------:R-:W-:Y:S01]  /*13b80*/  @!P4 FMUL R9, R9, 0.5 ;  /* 0x3f0000000909c820 */ /* 0x000fe20000400000 */
[----:B------:R-:W2:Y:S01]  /*13b90*/  MUFU.EX2 R108, R10 ;  /* 0x0000000a006c7308 */ /* 0x000ea20000000800 */
[----:B---3--:R-:W-:Y:S01]  /*13ba0*/  @!P2 FMUL R106, R106, R106 ;  /* 0x0000006a6a6aa220 */ /* 0x008fe20000400000 */
[----:B------:R-:W-:-:S06]  /*13bb0*/  FSETP.GEU.AND P2, PT, R7, -126, PT ;  /* 0xc2fc00000700780b */ /* 0x000fcc0003f4e000 */
[----:B------:R3:W5:Y:S01]  /*13bc0*/  MUFU.EX2 R109, R11 ;  /* 0x0000000b006d7308 */ /* 0x0007620000000800 */
[----:B-1----:R-:W-:Y:S02]  /*13bd0*/  FFMA2 R4, R112.F32x2.HI_LO, UR36.F32, R0.F32 ;  /* 0x0000002470047c49 */ /* 0x002fe40009200000 */
[----:B----4-:R-:W-:Y:S01]  /*13be0*/  @!P1 FMUL R107, R107, R107 ;  /* 0x0000006b6b6b9220 */ /* 0x010fe20000400000 */
[----:B------:R-:W-:Y:S02]  /*13bf0*/  @!P3 FMUL R6, R6, 0.5 ;  /* 0x3f0000000606b820 */ /* 0x000fe40000400000 */
[----:B------:R-:W-:Y:S01]  /*13c00*/  FSETP.GEU.AND P1, PT, R4, -126, PT ;  /* 0xc2fc00000400780b */ /* 0x000fe20003f2e000 */
[----:B------:R-:W-:Y:S01]  /*13c10*/  @!P2 FMUL R7, R7, 0.5 ;  /* 0x3f0000000707a820 */ /* 0x000fe20000400000 */
[----:B------:R-:W1:Y:S01]  /*13c20*/  MUFU.EX2 R110, R8 ;  /* 0x00000008006e7308 */ /* 0x000e620000000800 */
[----:B--2---:R-:W-:Y:S01]  /*13c30*/  @!P0 FMUL R108, R108, R108 ;  /* 0x0000006c6c6c8220 */ /* 0x004fe20000400000 */
[----:B------:R-:W-:-:S06]  /*13c40*/  FSETP.GEU.AND P0, PT, R5, -126, PT ;  /* 0xc2fc00000500780b */ /* 0x000fcc0003f0e000 */
[----:B------:R2:W4:Y:S01]  /*13c50*/  MUFU.EX2 R111, R9 ;  /* 0x00000009006f7308 */ /* 0x0005220000000800 */
[----:B---3--:R-:W-:Y:S02]  /*13c60*/  FFMA2 R10, R114.F32x2.HI_LO, UR36.F32, R0.F32 ;  /* 0x00000024720a7c49 */ /* 0x008fe40009200000 */
[----:B------:R-:W-:Y:S01]  /*13c70*/  @!P1 FMUL R4, R4, 0.5 ;  /* 0x3f00000004049820 */ /* 0x000fe20000400000 */
[----:B-----5:R-:W-:Y:S02]  /*13c80*/  @!P6 FMUL R109, R109, R109 ;  /* 0x0000006d6d6de220 */ /* 0x020fe40000400000 */
        /* <DEDUP_REMOVED lines=23> */
[----:B------:R-:W2:Y:S01]  /*13e00*/  MUFU.EX2 R118, R8 ;  /* 0x0000000800767308 */ /* 0x000ea20000000800 */
[----:B---3--:R-:W-:Y:S02]  /*13e10*/  FFMA2 R4, R120.F32x2.HI_LO, UR36.F32, R0.F32 ;  /* 0x0000002478047c49 */ /* 0x008fe40009200000 */
[----:B----4-:R-:W-:Y:S01]  /*13e20*/  @!P0 FMUL R115, R115, R115 ;  /* 0x0000007373738220 */ /* 0x010fe20000400000 */
[----:B------:R-:W-:Y:S02]  /*13e30*/  @!P2 FMUL R6, R6, 0.5 ;  /* 0x3f0000000606a820 */ /* 0x000fe40000400000 */
[----:B------:R-:W-:Y:S01]  /*13e40*/  FSETP.GEU.AND P0, PT, R4, -126, PT ;  /* 0xc2fc00000400780b */ /* 0x000fe20003f0e000 */
[----:B------:R-:W-:Y:S01]  /*13e50*/  @!P1 FMUL R7, R7, 0.5 ;  /* 0x3f00000007079820 */ /* 0x000fe20000400000 */
[----:B------:R-:W3:Y:S01]  /*13e60*/  MUFU.EX2 R116, R10 ;  /* 0x0000000a00747308 */ /* 0x000ee20000000800 */
[----:B-1----:R-:W-:Y:S01]  /*13e70*/  @!P5 FMUL R117, R117, R117 ;  /* 0x000000757575d220 */ /* 0x002fe20000400000 */
[----:B------:R-:W-:-:S06]  /*13e80*/  FSETP.GEU.AND P5, PT, R150, -126, PT ;  /* 0xc2fc00009600780b */ /* 0x000fcc0003fae000 */
[----:B------:R-:W1:Y:S01]  /*13e90*/  MUFU.EX2 R119, R9 ;  /* 0x0000000900777308 */ /* 0x000e620000000800 */
[----:B--2---:R-:W-:Y:S01]  /*13ea0*/  @!P4 FMUL R118, R118, R118 ;  /* 0x000000767676c220 */ /* 0x004fe20000400000 */
[----:B------:R-:W-:Y:S01]  /*13eb0*/  FSETP.GEU.AND P4, PT, R151, -126, PT ;  /* 0xc2fc00009700780b */ /* 0x000fe20003f8e000 */
[----:B------:R-:W-:-:S04]  /*13ec0*/  @!P0 FMUL R4, R4, 0.5 ;  /* 0x3f00000004048820 */ /* 0x000fc80000400000 */
        /* <DEDUP_REMOVED lines=39> */
[----:B------:R-:W-:-:S04]  /*14140*/  FSETP.GEU.AND P2, PT, R32, -126, PT ;  /* 0xc2fc00002000780b */ /* 0x000fc80003f4e000 */
[----:B------:R-:W-:Y:S01]  /*14150*/  F2FP.BF16.F32.PACK_AB R24, R153, R152 ;  /* 0x000000989918723e */ /* 0x000fe200000010ff */
[----:B------:R-:W-:Y:S01]  /*14160*/  @!P3 FMUL R31, R31, 0.5 ;  /* 0x3f0000001f1fb820 */ /* 0x000fe20000400000 */
[----:B------:R-:W3:Y:S01]  /*14170*/  MUFU.EX2 R158, R28 ;  /* 0x0000001c009e7308 */ /* 0x000ee20000000800 */
[----:B-1----:R-:W-:Y:S01]  /*14180*/  @!P1 FMUL R154, R154, R154 ;  /* 0x0000009a9a9a9220 */ /* 0x002fe20000400000 */
[----:B------:R-:W-:-:S05]  /*14190*/  FSETP.GEU.AND P1, PT, R33, -126, PT ;  /* 0xc2fc00002100780b */ /* 0x000fca0003f2e000 */
[----:B------:R-:W-:Y:S01]  /*141a0*/  @!P2 FMUL R32, R32, 0.5 ;  /* 0x3f0000002020a820 */ /* 0x000fe20000400000 */
[----:B------:R-:W1:Y:S01]  /*141b0*/  MUFU.EX2 R159, R29 ;  /* 0x0000001d009f7308 */ /* 0x000e620000000800 */
[----:B--2---:R-:W-:Y:S01]  /*141c0*/  @!P0 FMUL R155, R155, R155 ;  /* 0x0000009b9b9b8220 */ /* 0x004fe20000400000 */
[----:B------:R-:W-:-:S04]  /*141d0*/  FSETP.GEU.AND P0, PT, R34, -126, PT ;  /* 0xc2fc00002200780b */ /* 0x000fc80003f0e000 */
[----:B------:R-:W-:Y:S01]  /*141e0*/  F2FP.BF16.F32.PACK_AB R25, R155, R154 ;  /* 0x0000009a9b19723e */ /* 0x000fe200000010ff */
[----:B------:R-:W-:Y:S01]  /*141f0*/  @!P1 FMUL R33, R33, 0.5 ;  /* 0x3f00000021219820 */ /* 0x000fe20000400000 */
[----:B------:R-:W2:Y:S01]  /*14200*/  MUFU.EX2 R160, R30 ;  /* 0x0000001e00a07308 */ /* 0x000ea20000000800 */
[----:B---3--:R-:W-:Y:S01]  /*14210*/  @!P6 FMUL R158, R158, R158 ;  /* 0x0000009e9e9ee220 */ /* 0x008fe20000400000 */
[----:B------:R-:W-:-:S05]  /*14220*/  FSETP.GEU.AND P6, PT, R35, -126, PT ;  /* 0xc2fc00002300780b */ /* 0x000fca0003fce000 */
[----:B------:R-:W-:Y:S01]  /*14230*/  @!P0 FMUL R34, R34, 0.5 ;  /* 0x3f00000022228820 */ /* 0x000fe20000400000 */
[----:B------:R-:W3:Y:S01]  /*14240*/  MUFU.EX2 R161, R31 ;  /* 0x0000001f00a17308 */ /* 0x000ee20000000800 */
[----:B-1----:R-:W-:Y:S01]  /*14250*/  @!P5 FMUL R159, R159, R159 ;  /* 0x0000009f9f9fd220 */ /* 0x002fe20000400000 */
[----:B------:R-:W-:-:S04]  /*14260*/  FSETP.GEU.AND P5, PT, R36, -126, PT ;  /* 0xc2fc00002400780b */ /* 0x000fc80003fae000 */
[----:B------:R-:W-:Y:S01]  /*14270*/  F2FP.BF16.F32.PACK_AB R26, R159, R158 ;  /* 0x0000009e9f1a723e */ /* 0x000fe200000010ff */
        /* <DEDUP_REMOVED lines=120> */
[----:B------:R-:W-:Y:S02]  /*14a00*/  FSETP.GEU.AND P6, PT, R67, -126, PT ;  /* 0xc2fc00004300780b */ /* 0x000fe40003fce000 */
[----:B------:R-:W-:-:S03]  /*14a10*/  F2FP.BF16.F32.PACK_AB R60, R129, R128 ;  /* 0x00000080813c723e */ /* 0x000fc600000010ff */
[----:B------:R-:W-:Y:S01]  /*14a20*/  @!P0 FMUL R66, R66, 0.5 ;  /* 0x3f00000042428820 */ /* 0x000fe20000400000 */
[----:B------:R-:W1:Y:S01]  /*14a30*/  MUFU.EX2 R189, R63 ;  /* 0x0000003f00bd7308 */ /* 0x000e620000000800 */
[----:B--2---:R-:W-:Y:S01]  /*14a40*/  @!P5 FMUL R187, R187, R187 ;  /* 0x000000bbbbbbd220 */ /* 0x004fe20000400000 */
[----:B------:R-:W-:Y:S02]  /*14a50*/  FSETP.GEU.AND P5, PT, R68, -126, PT ;  /* 0xc2fc00004400780b */ /* 0x000fe40003fae000 */
[----:B------:R-:W-:Y:S02]  /*14a60*/  F2FP.BF16.F32.PACK_AB R61, R131, R130 ;  /* 0x00000082833d723e */ /* 0x000fe400000010ff */
[----:B------:R-:W-:Y:S01]  /*14a70*/  F2FP.BF16.F32.PACK_AB R40, R187, R186 ;  /* 0x000000babb28723e */ /* 0x000fe200000010ff */
[----:B------:R-:W-:Y:S01]  /*14a80*/  @!P6 FMUL R67, R67, 0.5 ;  /* 0x3f0000004343e820 */ /* 0x000fe20000400000 */
[----:B------:R-:W2:Y:S01]  /*14a90*/  MUFU.EX2 R42, R64 ;  /* 0x00000040002a7308 */ /* 0x000ea20000000800 */
[----:B---3--:R-:W-:Y:S01]  /*14aa0*/  @!P4 FMUL R188, R188, R188 ;  /* 0x000000bcbcbcc220 */ /* 0x008fe20000400000 */
[----:B------:R-:W-:-:S02]  /*14ab0*/  FSETP.GEU.AND P4, PT, R69, -126, PT ;  /* 0xc2fc00004500780b */ /* 0x000fc40003f8e000 */
[----:B------:R-:W-:-:S03]  /*14ac0*/  F2FP.BF16.F32.PACK_AB R62, R133, R132 ;  /* 0x00000084853e723e */ /* 0x000fc600000010ff */
[----:B------:R-:W-:Y:S01]  /*14ad0*/  @!P5 FMUL R68, R68, 0.5 ;  /* 0x3f0000004444d820 */ /* 0x000fe20000400000 */
[----:B------:R-:W3:Y:S01]  /*14ae0*/  MUFU.EX2 R50, R65 ;  /* 0x0000004100327308 */ /* 0x000ee20000000800 */
[----:B-1----:R-:W-:Y:S01]  /*14af0*/  @!P3 FMUL R189, R189, R189 ;  /* 0x000000bdbdbdb220 */ /* 0x002fe20000400000 */
[----:B------:R-:W-:Y:S02]  /*14b00*/  FSETP.GEU.AND P3, PT, R70, -126, PT ;  /* 0xc2fc00004600780b */ /* 0x000fe40003f6e000 */
[----:B------:R-:W-:Y:S02]  /*14b10*/  F2FP.BF16.F32.PACK_AB R63, R135, R134 ;  /* 0x00000086873f723e */ /* 0x000fe400000010ff */
[----:B------:R-:W-:Y:S01]  /*14b20*/  F2FP.BF16.F32.PACK_AB R41, R189, R188 ;  /* 0x000000bcbd29723e */ /* 0x000fe200000010ff */
[----:B------:R-:W-:Y:S01]  /*14b30*/  @!P4 FMUL R69, R69, 0.5 ;  /* 0x3f0000004545c820 */ /* 0x000fe20000400000 */
[----:B------:R-:W1:Y:S01]  /*14b40*/  MUFU.EX2 R43, R66 ;  /* 0x00000042002b7308 */ /* 0x000e620000000800 */
[----:B--2---:R-:W-:Y:S01]  /*14b50*/  @!P2 FMUL R42, R42, R42 ;  /* 0x0000002a2a2aa220 */ /* 0x004fe20000400000 */
[----:B------:R-:W-:-:S02]  /*14b60*/  FSETP.GEU.AND P2, PT, R71, -126, PT ;  /* 0xc2fc00004700780b */ /* 0x000fc40003f4e000 */
[----:B------:R-:W-:Y:S02]  /*14b70*/  F2FP.BF16.F32.PACK_AB R64, R137, R136 ;  /* 0x000000888940723e */ /* 0x000fe400000010ff */
[----:B------:R2:W-:Y:S01]  /*14b80*/  STL [R1+0x10], R42 ;  /* 0x0000102a01007387 */ /* 0x0005e20000100800 */
[----:B------:R-:W-:Y:S01]  /*14b90*/  @!P3 FMUL R70, R70, 0.5 ;  /* 0x3f0000004646b820 */ /* 0x000fe20000400000 */
[----:B------:R-:W4:Y:S01]  /*14ba0*/  MUFU.EX2 R49, R67 ;  /* 0x0000004300317308 */ /* 0x000f220000000800 */
[----:B---3--:R-:W-:Y:S01]  /*14bb0*/  @!P1 FMUL R50, R50, R50 ;  /* 0x0000003232329220 */ /* 0x008fe20000400000 */
[----:B------:R-:W-:Y:S02]  /*14bc0*/  FSETP.GEU.AND P1, PT, R72, -126, PT ;  /* 0xc2fc00004800780b */ /* 0x000fe40003f2e000 */
[----:B------:R-:W-:Y:S02]  /*14bd0*/  F2FP.BF16.F32.PACK_AB R65, R139, R138 ;  /* 0x0000008a8b41723e */ /* 0x000fe400000010ff */
[----:B------:R-:W-:Y:S01]  /*14be0*/  STL [R1+0x14], R50 ;  /* 0x0000143201007387 */ /* 0x000fe20000100800 */
[----:B------:R-:W-:Y:S01]  /*14bf0*/  @!P2 FMUL R71, R71, 0.5 ;  /* 0x3f0000004747a820 */ /* 0x000fe20000400000 */
[----:B------:R-:W3:Y:S01]  /*14c00*/  MUFU.EX2 R44, R68 ;  /* 0x00000044002c7308 */ /* 0x000ee20000000800 */
[----:B-1----:R-:W-:Y:S01]  /*14c10*/  @!P0 FMUL R43, R43, R43 ;  /* 0x0000002b2b2b8220 */ /* 0x002fe20000400000 */
[----:B------:R-:W-:-:S02]  /*14c20*/  FSETP.GEU.AND P0, PT, R73, -126, PT ;  /* 0xc2fc00004900780b */ /* 0x000fc40003f0e000 */
[----:B------:R-:W-:Y:S02]  /*14c30*/  F2FP.BF16.F32.PACK_AB R66, R141, R140 ;  /* 0x0000008c8d42723e */ /* 0x000fe400000010ff */
[----:B------:R1:W-:Y:S01]  /*14c40*/  STL [R1+0x18], R43 ;  /* 0x0000182b01007387 */ /* 0x0003e20000100800 */
[----:B------:R-:W-:Y:S01]  /*14c50*/  @!P1 FMUL R72, R72, 0.5 ;  /* 0x3f00000048489820 */ /* 0x000fe20000400000 */
[----:B------:R-:W5:Y:S01]  /*14c60*/  MUFU.EX2 R48, R69 ;  /* 0x0000004500307308 */ /* 0x000f620000000800 */
[----:B----4-:R-:W-:Y:S01]  /*14c70*/  @!P6 FMUL R49, R49, R49 ;  /* 0x000000313131e220 */ /* 0x010fe20000400000 */
[----:B------:R-:W-:Y:S02]  /*14c80*/  FSETP.GEU.AND P6, PT, R74, -126, PT ;  /* 0xc2fc00004a00780b */ /* 0x000fe40003fce000 */
[----:B------:R-:W-:Y:S02]  /*14c90*/  F2FP.BF16.F32.PACK_AB R67, R143, R142 ;  /* 0x0000008e8f43723e */ /* 0x000fe400000010ff */
[----:B------:R-:W-:Y:S01]  /*14ca0*/  STL [R1+0x1c], R49 ;  /* 0x00001c3101007387 */ /* 0x000fe20000100800 */
[----:B------:R-:W-:Y:S01]  /*14cb0*/  @!P0 FMUL R73, R73, 0.5 ;  /* 0x3f00000049498820 */ /* 0x000fe20000400000 */
[----:B------:R-:W4:Y:S01]  /*14cc0*/  MUFU.EX2 R45, R70 ;  /* 0x00000046002d7308 */ /* 0x000f220000000800 */
[----:B---3--:R-:W-:Y:S01]  /*14cd0*/  @!P5 FMUL R44, R44, R44 ;  /* 0x0000002c2c2cd220 */ /* 0x008fe20000400000 */
[----:B------:R-:W-:-:S02]  /*14ce0*/  FSETP.GEU.AND P5, PT, R75, -126, PT ;  /* 0xc2fc00004b00780b */ /* 0x000fc40003fae000 */
[----:B--2---:R-:W-:Y:S02]  /*14cf0*/  F2FP.BF16.F32.PACK_AB R42, R50, R42 ;  /* 0x0000002a322a723e */ /* 0x004fe400000010ff */
[----:B------:R2:W-:Y:S01]  /*14d00*/  STL [R1+0x20], R44 ;  /* 0x0000202c01007387 */ /* 0x0005e20000100800 */
[----:B------:R-:W-:Y:S01]  /*14d10*/  @!P6 FMUL R74, R74, 0.5 ;  /* 0x3f0000004a4ae820 */ /* 0x000fe20000400000 */
[----:B------:R-:W3:Y:S01]  /*14d20*/  MUFU.EX2 R47, R71 ;  /* 0x00000047002f7308 */ /* 0x000ee20000000800 */
[----:B-----5:R-:W-:Y:S01]  /*14d30*/  @!P4 FMUL R48, R48, R48 ;  /* 0x000000303030c220 */ /* 0x020fe20000400000 */
[----:B------:R-:W-:Y:S02]  /*14d40*/  FSETP.GEU.AND P4, PT, R76, -126, PT ;  /* 0xc2fc00004c00780b */ /* 0x000fe40003f8e000 */
[----:B------:R-:W-:Y:S02]  /*14d50*/  F2FP.BF16.F32.PACK_AB R68, R145, R144 ;  /* 0x000000909144723e */ /* 0x000fe400000010ff */
[----:B------:R-:W-:Y:S01]  /*14d60*/  STL [R1+0x24], R48 ;  /* 0x0000243001007387 */ /* 0x000fe20000100800 */
[----:B------:R-:W-:Y:S01]  /*14d70*/  @!P5 FMUL R75, R75, 0.5 ;  /* 0x3f0000004b4bd820 */ /* 0x000fe20000400000 */
[----:B------:R-:W5:Y:S01]  /*14d80*/  MUFU.EX2 R5, R72 ;  /* 0x0000004800057308 */ /* 0x000f620000000800 */
[----:B----4-:R-:W-:Y:S01]  /*14d90*/  @!P3 FMUL R45, R45, R45 ;  /* 0x0000002d2d2db220 */ /* 0x010fe20000400000 */
[----:B------:R-:W-:-:S02]  /*14da0*/  FSETP.GEU.AND P3, PT, R77, -126, PT ;  /* 0xc2fc00004d00780b */ /* 0x000fc40003f6e000 */
[----:B-1----:R-:W-:Y:S02]  /*14db0*/  F2FP.BF16.F32.PACK_AB R43, R49, R43 ;  /* 0x0000002b312b723e */ /* 0x002fe400000010ff */
        /* <DEDUP_REMOVED lines=9> */
[----:B-----5:R-:W-:Y:S01]  /*14e50*/  @!P1 FMUL R5, R5, R5 ;  /* 0x0000000505059220 */ /* 0x020fe20000400000 */
[----:B------:R-:W-:-:S02]  /*14e60*/  FSETP.GEU.AND P1, PT, R79, -126, PT ;  /* 0xc2fc00004f00780b */ /* 0x000fc40003f2e000 */
[----:B--2---:R-:W-:Y:S02]  /*14e70*/  F2FP.BF16.F32.PACK_AB R44, R48, R44 ;  /* 0x0000002c302c723e */ /* 0x004fe400000010ff */
[----:B------:R-:W-:Y:S01]  /*14e80*/  STL [R1+0x30], R5 ;  /* 0x0000300501007387 */ /* 0x000fe20000100800 */
[----:B------:R-:W-:Y:S01]  /*14e90*/  @!P2 FMUL R78, R78, 0.5 ;  /* 0x3f0000004e4ea820 */ /* 0x000fe20000400000 */
[----:B------:R-:W2:Y:S01]  /*14ea0*/  MUFU.EX2 R4, R75 ;  /* 0x0000004b00047308 */ /* 0x000ea20000000800 */
[----:B----4-:R-:W-:Y:S01]  /*14eb0*/  @!P0 FMUL R46, R46, R46 ;  /* 0x0000002e2e2e8220 */ /* 0x010fe20000400000 */
[----:B------:R-:W-:Y:S02]  /*14ec0*/  FSETP.GEU.AND P0, PT, R80, -126, PT ;  /* 0xc2fc00005000780b */ /* 0x000fe40003f0e000 */
[----:B------:R-:W-:Y:S02]  /*14ed0*/  F2FP.BF16.F32.PACK_AB R70, R149, R148 ;  /* 0x000000949546723e */ /* 0x000fe400000010ff */
[----:B------:R4:W-:Y:S01]  /*14ee0*/  STL [R1+0x34], R46 ;  /* 0x0000342e01007387 */ /* 0x0009e20000100800 */
[----:B------:R-:W-:Y:S01]  /*14ef0*/  @!P1 FMUL R79, R79, 0.5 ;  /* 0x3f0000004f4f9820 */ /* 0x000fe20000400000 */
[----:B------:R-:W5:Y:S01]  /*14f00*/  MUFU.EX2 R9, R76 ;  /* 0x0000004c00097308 */ /* 0x000f620000000800 */
[----:B---3--:R-:W-:Y:S01]  /*14f10*/  @!P6 FMUL R7, R7, R7 ;  /* 0x000000070707e220 */ /* 0x008fe20000400000 */
[----:B------:R-:W-:-:S02]  /*14f20*/  FSETP.GEU.AND P6, PT, R81, -126, PT ;  /* 0xc2fc00005100780b */ /* 0x000fc40003fce000 */
[----:B-1----:R-:W-:Y:S02]  /*14f30*/  F2FP.BF16.F32.PACK_AB R45, R47, R45 ;  /* 0x0000002d2f2d723e */ /* 0x002fe400000010ff */
[----:B------:R1:W-:Y:S01]  /*14f40*/  STL [R1+0x38], R7 ;  /* 0x0000380701007387 */ /* 0x0003e20000100800 */
[----:B------:R-:W-:Y:S01]  /*14f50*/  @!P0 FMUL R80, R80, 0.5 ;  /* 0x3f00000050508820 */ /* 0x000fe20000400000 */
[----:B------:R-:W3:Y:S01]  /*14f60*/  MUFU.EX2 R6, R77 ;  /* 0x0000004d00067308 */ /* 0x000ee20000000800 */
[----:B--2---:R-:W-:Y:S01]  /*14f70*/  @!P5 FMUL R4, R4, R4 ;  /* 0x000000040404d220 */ /* 0x004fe20000400000 */
[----:B------:R-:W-:Y:S02]  /*14f80*/  FSETP.GEU.AND P5, PT, R82, -126, PT ;  /* 0xc2fc00005200780b */ /* 0x000fe40003fae000 */
[----:B------:R-:W-:Y:S02]  /*14f90*/  F2FP.BF16.F32.PACK_AB R71, R93, R92 ;  /* 0x0000005c5d47723e */ /* 0x000fe400000010ff */
[----:B------:R1:W-:Y:S01]  /*14fa0*/  STL [R1+0x3c], R4 ;  /* 0x00003c0401007387 */ /* 0x0003e20000100800 */
[----:B------:R-:W-:Y:S01]  /*14fb0*/  @!P6 FMUL R81, R81, 0.5 ;  /* 0x3f0000005151e820 */ /* 0x000fe20000400000 */
[----:B------:R-:W2:Y:S01]  /*14fc0*/  MUFU.EX2 R11, R78 ;  /* 0x0000004e000b7308 */ /* 0x000ea20000000800 */
[----:B-----5:R-:W-:Y:S01]  /*14fd0*/  @!P4 FMUL R9, R9, R9 ;  /* 0x000000090909c220 */ /* 0x020fe20000400000 */
[----:B------:R-:W-:-:S02]  /*14fe0*/  FSETP.GEU.AND P4, PT, R83, -126, PT ;  /* 0xc2fc00005300780b */ /* 0x000fc40003f8e000 */
[----:B------:R-:W-:Y:S02]  /*14ff0*/  F2FP.BF16.F32.PACK_AB R72, R95, R94 ;  /* 0x0000005e5f48723e */ /* 0x000fe400000010ff */
[----:B------:R1:W-:Y:S01]  /*15000*/  STL [R1+0x40], R9 ;  /* 0x0000400901007387 */ /* 0x0003e20000100800 */
[----:B------:R-:W-:Y:S01]  /*15010*/  @!P5 FMUL R82, R82, 0.5 ;  /* 0x3f0000005252d820 */ /* 0x000fe20000400000 */
[----:B------:R-:W5:Y:S01]  /*15020*/  MUFU.EX2 R8, R79 ;  /* 0x0000004f00087308 */ /* 0x000f620000000800 */
[----:B---3--:R-:W-:Y:S01]  /*15030*/  @!P3 FMUL R6, R6, R6 ;  /* 0x000000060606b220 */ /* 0x008fe20000400000 */
[----:B------:R-:W-:Y:S02]  /*15040*/  FSETP.GEU.AND P3, PT, R84, -126, PT ;  /* 0xc2fc00005400780b */ /* 0x000fe40003f6e000 */
[----:B------:R-:W-:Y:S02]  /*15050*/  F2FP.BF16.F32.PACK_AB R73, R97, R96 ;  /* 0x000000606149723e */ /* 0x000fe400000010ff */
[----:B------:R1:W-:Y:S01]  /*15060*/  STL [R1+0x44], R6 ;  /* 0x0000440601007387 */ /* 0x0003e20000100800 */
[----:B------:R-:W-:Y:S01]  /*15070*/  @!P4 FMUL R83, R83, 0.5 ;  /* 0x3f0000005353c820 */ /* 0x000fe20000400000 */
[----:B------:R-:W3:Y:S01]  /*15080*/  MUFU.EX2 R157, R80 ;  /* 0x00000050009d7308 */ /* 0x000ee20000000800 */
[----:B--2---:R-:W-:Y:S01]  /*15090*/  @!P2 FMUL R11, R11, R11 ;  /* 0x0000000b0b0ba220 */ /* 0x004fe20000400000 */
[----:B------:R-:W-:-:S02]  /*150a0*/  FSETP.GEU.AND P2, PT, R85, -126, PT ;  /* 0xc2fc00005500780b */ /* 0x000fc40003f4e000 */
[----:B------:R-:W-:Y:S02]  /*150b0*/  F2FP.BF16.F32.PACK_AB R74, R99, R98 ;  /* 0x00000062634a723e */ /* 0x000fe400000010ff */
[----:B------:R1:W-:Y:S01]  /*150c0*/  STL [R1+0x48], R11 ;  /* 0x0000480b01007387 */ /* 0x0003e20000100800 */
[----:B------:R-:W-:Y:S01]  /*150d0*/  @!P3 FMUL R84, R84, 0.5 ;  /* 0x3f0000005454b820 */ /* 0x000fe20000400000 */
[----:B------:R-:W2:Y:S01]  /*150e0*/  MUFU.EX2 R10, R81 ;  /* 0x00000051000a7308 */ /* 0x000ea20000000800 */
[----:B-----5:R-:W-:Y:S01]  /*150f0*/  @!P1 FMUL R8, R8, R8 ;  /* 0x0000000808089220 */ /* 0x020fe20000400000 */
[----:B------:R-:W-:Y:S02]  /*15100*/  FSETP.GEU.AND P1, PT, R86, -126, PT ;  /* 0xc2fc00005600780b */ /* 0x000fe40003f2e000 */
[----:B------:R-:W-:Y:S02]  /*15110*/  F2FP.BF16.F32.PACK_AB R75, R101, R100 ;  /* 0x00000064654b723e */ /* 0x000fe400000010ff */
[----:B------:R1:W-:Y:S01]  /*15120*/  STL [R1+0x4c], R8 ;  /* 0x00004c0801007387 */ /* 0x0003e20000100800 */
[----:B------:R-:W-:Y:S01]  /*15130*/  @!P2 FMUL R85, R85, 0.5 ;  /* 0x3f0000005555a820 */ /* 0x000fe20000400000 */
[----:B------:R-:W5:Y:S01]  /*15140*/  MUFU.EX2 R20, R82 ;  /* 0x0000005200147308 */ /* 0x000f620000000800 */
[----:B---3--:R-:W-:Y:S01]  /*15150*/  @!P0 FMUL R157, R157, R157 ;  /* 0x0000009d9d9d8220 */ /* 0x008fe20000400000 */
[----:B------:R-:W-:-:S02]  /*15160*/  FSETP.GEU.AND P0, PT, R87, -126, PT ;  /* 0xc2fc00005700780b */ /* 0x000fc40003f0e000 */
[----:B------:R-:W-:Y:S02]  /*15170*/  F2FP.BF16.F32.PACK_AB R76, R103, R102 ;  /* 0x00000066674c723e */ /* 0x000fe400000010ff */
[----:B------:R1:W-:Y:S01]  /*15180*/  STL [R1+0x50], R157 ;  /* 0x0000509d01007387 */ /* 0x0003e20000100800 */
[----:B------:R-:W-:Y:S01]  /*15190*/  @!P1 FMUL R86, R86, 0.5 ;  /* 0x3f00000056569820 */ /* 0x000fe20000400000 */
[----:B------:R-:W3:Y:S01]  /*151a0*/  MUFU.EX2 R21, R83 ;  /* 0x0000005300157308 */ /* 0x000ee20000000800 */
[----:B--2---:R-:W-:Y:S01]  /*151b0*/  @!P6 FMUL R10, R10, R10 ;  /* 0x0000000a0a0ae220 */ /* 0x004fe20000400000 */
[----:B------:R-:W-:Y:S02]  /*151c0*/  LOP3.LUT P6, RZ, R3, 0x3, R2, 0x48, !PT ;  /* 0x0000000303ff7812 */ /* 0x000fe400078c4802 */
[----:B------:R-:W-:Y:S02]  /*151d0*/  F2FP.BF16.F32.PACK_AB R77, R105, R104 ;  /* 0x00000068694d723e */ /* 0x000fe400000010ff */
[----:B------:R1:W-:Y:S01]  /*151e0*/  STL [R1+0x54], R10 ;  /* 0x0000540a01007387 */ /* 0x0003e20000100800 */
[----:B------:R-:W-:Y:S01]  /*151f0*/  @!P0 FMUL R87, R87, 0.5 ;  /* 0x3f00000057578820 */ /* 0x000fe20000400000 */
[----:B------:R-:W2:Y:S01]  /*15200*/  MUFU.EX2 R14, R84 ;  /* 0x00000054000e7308 */ /* 0x000ea20000000800 */
[----:B-----5:R-:W-:Y:S01]  /*15210*/  @!P5 FMUL R20, R20, R20 ;  /* 0x000000141414d220 */ /* 0x020fe20000400000 */
[----:B------:R-:W-:-:S02]  /*15220*/  F2FP.BF16.F32.PACK_AB R78, R107, R106 ;  /* 0x0000006a6b4e723e */ /* 0x000fc400000010ff */
[----:B------:R-:W-:Y:S02]  /*15230*/  F2FP.BF16.F32.PACK_AB R79, R109, R108 ;  /* 0x0000006c6d4f723e */ /* 0x000fe400000010ff */
[----:B------:R1:W-:Y:S01]  /*15240*/  STL [R1+0x58], R20 ;  /* 0x0000581401007387 */ /* 0x0003e20000100800 */
[----:B------:R-:W-:Y:S01]  /*15250*/  F2FP.BF16.F32.PACK_AB R80, R111, R110 ;  /* 0x0000006e6f50723e */ /* 0x000fe200000010ff */
[----:B------:R-:W5:Y:S01]  /*15260*/  MUFU.EX2 R15, R85 ;  /* 0x00000055000f7308 */ /* 0x000f620000000800 */
[----:B---3--:R-:W-:Y:S01]  /*15270*/  @!P4 FMUL R21, R21, R21 ;  /* 0x000000151515c220 */ /* 0x008fe20000400000 */
[----:B------:R-:W-:Y:S02]  /*15280*/  F2FP.BF16.F32.PACK_AB R81, R113, R112 ;  /* 0x000000707151723e */ /* 0x000fe400000010ff */
[----:B------:R-:W-:Y:S02]  /*15290*/  F2FP.BF16.F32.PACK_AB R82, R115, R114 ;  /* 0x000000727352723e */ /* 0x000fe400000010ff */
[----:B------:R1:W-:Y:S01]  /*152a0*/  STL [R1+0x5c], R21 ;  /* 0x00005c1501007387 */ /* 0x0003e20000100800 */
[----:B------:R-:W-:Y:S01]  /*152b0*/  F2FP.BF16.F32.PACK_AB R83, R117, R116 ;  /* 0x000000747553723e */ /* 0x000fe200000010ff */
[----:B------:R-:W3:Y:S01]  /*152c0*/  MUFU.EX2 R12, R86 ;  /* 0x00000056000c7308 */ /* 0x000ee20000000800 */
[----:B--2---:R-:W-:Y:S01]  /*152d0*/  @!P3 FMUL R14, R14, R14 ;  /* 0x0000000e0e0eb220 */ /* 0x004fe20000400000 */
[----:B------:R-:W-:-:S02]  /*152e0*/  F2FP.BF16.F32.PACK_AB R84, R119, R118 ;  /* 0x000000767754723e */ /* 0x000fc400000010ff */
[----:B----4-:R-:W-:Y:S02]  /*152f0*/  F2FP.BF16.F32.PACK_AB R46, R46, R5 ;  /* 0x000000052e2e723e */ /* 0x010fe400000010ff */
[----:B------:R1:W-:Y:S01]  /*15300*/  STL [R1+0x68], R14 ;  /* 0x0000680e01007387 */ /* 0x0003e20000100800 */
[----:B------:R-:W-:Y:S01]  /*15310*/  F2FP.BF16.F32.PACK_AB R47, R4, R7 ;  /* 0x00000007042f723e */ /* 0x000fe200000010ff */
[----:B------:R-:W2:Y:S01]  /*15320*/  MUFU.EX2 R13, R87 ;  /* 0x00000057000d7308 */ /* 0x000ea20000000800 */
[----:B-----5:R-:W-:Y:S01]  /*15330*/  @!P2 FMUL R15, R15, R15 ;  /* 0x0000000f0f0fa220 */ /* 0x020fe20000400000 */
[----:B------:R-:W-:Y:S02]  /*15340*/  F2FP.BF16.F32.PACK_AB R85, R121, R120 ;  /* 0x000000787955723e */ /* 0x000fe400000010ff */
[----:B------:R-:W-:Y:S02]  /*15350*/  F2FP.BF16.F32.PACK_AB R48, R6, R9 ;  /* 0x000000090630723e */ /* 0x000fe400000010ff */
[----:B------:R1:W-:Y:S01]  /*15360*/  STL [R1+0x6c], R15 ;  /* 0x00006c0f01007387 */ /* 0x0003e20000100800 */
[----:B------:R-:W-:Y:S01]  /*15370*/  F2FP.BF16.F32.PACK_AB R49, R8, R11 ;  /* 0x0000000b0831723e */ /* 0x000fe200000010ff */
[----:B---3--:R-:W-:Y:S01]  /*15380*/  @!P1 FMUL R12, R12, R12 ;  /* 0x0000000c0c0c9220 */ /* 0x008fe20000400000 */
[----:B------:R-:W-:-:S02]  /*15390*/  F2FP.BF16.F32.PACK_AB R86, R123, R122 ;  /* 0x0000007a7b56723e */ /* 0x000fc400000010ff */
[----:B------:R-:W-:Y:S02]  /*153a0*/  F2FP.BF16.F32.PACK_AB R50, R10, R157 ;  /* 0x0000009d0a32723e */ /* 0x000fe400000010ff */
[----:B------:R1:W-:Y:S01]  /*153b0*/  STL [R1+0x60], R12 ;  /* 0x0000600c01007387 */ /* 0x0003e20000100800 */
[----:B------:R-:W-:Y:S01]  /*153c0*/  F2FP.BF16.F32.PACK_AB R51, R21, R20 ;  /* 0x000000141533723e */ /* 0x000fe200000010ff */
[----:B--2---:R-:W-:Y:S01]  /*153d0*/  @!P0 FMUL R13, R13, R13 ;  /* 0x0000000d0d0d8220 */ /* 0x004fe20000400000 */
[----:B------:R-:W-:Y:S02]  /*153e0*/  F2FP.BF16.F32.PACK_AB R87, R151, R150 ;  /* 0x000000969757723e */ /* 0x000fe400000010ff */
[----:B------:R-:W-:Y:S02]  /*153f0*/  F2FP.BF16.F32.PACK_AB R52, R15, R14 ;  /* 0x0000000e0f34723e */ /* 0x000fe400000010ff */
[----:B------:R1:W-:Y:S01]  /*15400*/  STL [R1+0x64], R13 ;  /* 0x0000640d01007387 */ /* 0x0003e20000100800 */
[----:B------:R-:W-:Y:S01]  /*15410*/  F2FP.BF16.F32.PACK_AB R53, R13, R12 ;  /* 0x0000000c0d35723e */ /* 0x000fe200000010ff */
[----:B------:R-:W-:Y:S06]  /*15420*/  @!P6 BRA `(.L_x_272) ;  /* 0x000000000040e947 */ /* 0x000fec0003800000 */
[----:B------:R-:W-:Y:S01]  /*15430*/  MOV R2, 0x8 ;  /* 0x0000000800027802 */ /* 0x000fe20000000f00 */
[----:B------:R-:W2:Y:S01]  /*15440*/  LDCU.64 UR6, c[0x4][0xb0] ;  /* 0x01001600ff0677ac */ /* 0x000ea20008000a00 */
[----:B-1----:R-:W-:Y:S02]  /*15450*/  HFMA2 R12, -RZ, RZ, 0, 5.9604644775390625e-08 ;  /* 0x00000001ff0c7431 */ /* 0x002fe400000001ff */
[----:B------:R-:W-:Y:S01]  /*15460*/  IMAD.MOV.U32 R8, RZ, RZ, 0x1be ;  /* 0x000001beff087424 */ /* 0x000fe200078e00ff */
[----:B------:R-:W1:Y:S01]  /*15470*/  LDCU.64 UR4, c[0x4][0xb8] ;  /* 0x01001700ff0477ac */ /* 0x000e620008000a00 */
[----:B------:R-:W3:Y:S01]  /*15480*/  LDC.64 R2, c[0x4][R2] ;  /* 0x0100000002027b82 */ /* 0x000ee20000000a00 */
[----:B------:R-:W-:Y:S01]  /*15490*/  IMAD.MOV.U32 R13, RZ, RZ, RZ ;  /* 0x000000ffff0d7224 */ /* 0x000fe200078e00ff */
[----:B------:R-:W4:Y:S01]  /*154a0*/  LDCU.64 UR8, c[0x4][0x20] ;  /* 0x01000400ff0877ac */ /* 0x000f220008000a00 */
[----:B--2---:R-:W-:Y:S01]  /*154b0*/  IMAD.U32 R4, RZ, RZ, UR6 ;  /* 0x00000006ff047e24 */ /* 0x004fe2000f8e00ff */
[----:B------:R-:W-:Y:S01]  /*154c0*/  MOV R5, UR7 ;  /* 0x0000000700057c02 */ /* 0x000fe20008000f00 */
[----:B-1----:R-:W-:Y:S01]  /*154d0*/  IMAD.U32 R6, RZ, RZ, UR4 ;  /* 0x00000004ff067e24 */ /* 0x002fe2000f8e00ff */
[----:B------:R-:W-:Y:S01]  /*154e0*/  MOV R7, UR5 ;  /* 0x0000000500077c02 */ /* 0x000fe20008000f00 */
[----:B----4-:R-:W-:Y:S01]  /*154f0*/  IMAD.U32 R10, RZ, RZ, UR8 ;  /* 0x00000008ff0a7e24 */ /* 0x010fe2000f8e00ff */
[----:B------:R-:W-:-:S02]  /*15500*/  MOV R11, UR9 ;  /* 0x00000009000b7c02 */ /* 0x000fc40008000f00 */
[----:B------:R-:W-:-:S07]  /*15510*/  LEPC R20, `(.L_x_272) ;  /* 0x000000001014794e */ /* 0x000fce0000000000 */
[----:B---3--:R-:W-:Y:S05]  /*15520*/  CALL.ABS.NOINC R2 ;  /* 0x0000000002007343 */ /* 0x008fea0003c00000 */
.L_x_272:
[C---:B------:R-:W-:Y:S01]  /*15530*/  FSETP.NEU.AND P0, PT, R17.reuse, -INF , PT ;  /* 0xff8000001100780b */ /* 0x040fe20003f0d000 */
[----:B------:R-:W2:Y:S01]  /*15540*/  S2R R2, SR_TID.X ;  /* 0x0000000000027919 */ /* 0x000ea20000002100 */
[----:B------:R-:W-:Y:S05]  /*15550*/  WARPSYNC.ALL ;  /* 0x0000000000007948 */ /* 0x000fea0003800000 */
[----:B------:R-:W-:Y:S01]  /*15560*/  FSEL R0, R17, RZ, P0 ;  /* 0x000000ff11007208 */ /* 0x000fe20000000000 */
[----:B------:R-:W-:Y:S01]  /*15570*/  UIADD3 UR4, UPT, UPT, UR40, 0x20, URZ ;  /* 0x0000002028047890 */ /* 0x000fe2000fffe0ff */
[----:B------:R3:W-:Y:S03]  /*15580*/  STTM.x32 tmem[UR40], R56 ;  /* 0x00000038000079ed */ /* 0x0007e600082c0028 */
[----:B------:R-:W-:Y:S01]  /*15590*/  FMUL R0, R0, -UR36 ;  /* 0x8000002400007c20 */ /* 0x000fe20008400000 */
[----:B------:R-:W-:-:S03]  /*155a0*/  USHF.R.U32.HI UR4, URZ, 0x15, UR4 ;  /* 0x00000015ff047899 */ /* 0x000fc60008011604 */
[--C-:B------:R-:W-:Y:S02]  /*155b0*/  FFMA2 R88, R88.F32x2.HI_LO, UR36.F32, R0.reuse.F32 ;  /* 0x0000002458587c49 */ /* 0x100fe40009200000 */
[----:B------:R-:W-:Y:S01]  /*155c0*/  FFMA2 R90, R90.F32x2.HI_LO, UR36.F32, R0.F32 ;  /* 0x000000245a5a7c49 */ /* 0x000fe20009200000 */
[----:B------:R-:W-:Y:S02]  /*155d0*/  MOV R3, UR4 ;  /* 0x0000000400037c02 */ /* 0x000fe40008000f00 */
[----:B------:R-:W-:Y:S02]  /*155e0*/  FSETP.GEU.AND P4, PT, R88, -126, PT ;  /* 0xc2fc00005800780b */ /* 0x000fe40003f8e000 */
[----:B------:R-:W-:Y:S02]  /*155f0*/  FSETP.GEU.AND P3, PT, R89, -126, PT ;  /* 0xc2fc00005900780b */ /* 0x000fe40003f6e000 */
[----:B------:R-:W-:Y:S02]  /*15600*/  FSETP.GEU.AND P2, PT, R90, -126, PT ;  /* 0xc2fc00005a00780b */ /* 0x000fe40003f4e000 */
[----:B------:R-:W-:-:S07]  /*15610*/  FSETP.GEU.AND P1, PT, R91, -126, PT ;  /* 0xc2fc00005b00780b */ /* 0x000fce0003f2e000 */
[----:B------:R-:W-:Y:S02]  /*15620*/  @!P4 FMUL R88, R88, 0.5 ;  /* 0x3f0000005858c820 */ /* 0x000fe40000400000 */
[----:B------:R-:W-:Y:S02]  /*15630*/  @!P3 FMUL R89, R89, 0.5 ;  /* 0x3f0000005959b820 */ /* 0x000fe40000400000 */
[----:B------:R-:W-:Y:S02]  /*15640*/  @!P2 FMUL R90, R90, 0.5 ;  /* 0x3f0000005a5aa820 */ /* 0x000fe40000400000 */
[----:B------:R-:W-:Y:S01]  /*15650*/  @!P1 FMUL R91, R91, 0.5 ;  /* 0x3f0000005b5b9820 */ /* 0x000fe20000400000 */
[----:B---3--:R-:W3:Y:S01]  /*15660*/  MUFU.EX2 R58, R88 ;  /* 0x00000058003a7308 */ /* 0x008ee20000000800 */
[----:B--2---:R-:W-:-:S04]  /*15670*/  SHF.R.U32.HI R60, RZ, 0x5, R2 ;  /* 0x00000005ff3c7819 */ /* 0x004fc80000011602 */
[----:B------:R-:W-:-:S03]  /*15680*/  LOP3.LUT P0, RZ, R3, 0x3, R60, 0x48, !PT ;  /* 0x0000000303ff7812 */ /* 0x000fc6000780483c */
[----:B------:R-:W2:Y:S08]  /*15690*/  MUFU.EX2 R59, R89 ;  /* 0x00000059003b7308 */ /* 0x000eb00000000800 */
[----:B------:R-:W4:Y:S01]  /*156a0*/  MUFU.EX2 R56, R90 ;  /* 0x0000005a00387308 */ /* 0x000f220000000800 */
[----:B---3--:R-:W-:-:S07]  /*156b0*/  @!P4 FMUL R58, R58, R58 ;  /* 0x0000003a3a3ac220 */ /* 0x008fce0000400000 */
[----:B------:R-:W3:Y:S01]  /*156c0*/  MUFU.EX2 R57, R91 ;  /* 0x0000005b00397308 */ /* 0x000ee20000000800 */
[----:B--2---:R-:W-:-:S05]  /*156d0*/  @!P3 FMUL R59, R59, R59 ;  /* 0x0000003b3b3bb220 */ /* 0x004fca0000400000 */
[----:B------:R-:W-:Y:S01]  /*156e0*/  F2FP.BF16.F32.PACK_AB R54, R59, R58 ;  /* 0x0000003a3b36723e */ /* 0x000fe200000010ff */
[----:B----4-:R-:W-:Y:S01]  /*156f0*/  @!P2 FMUL R56, R56, R56 ;  /* 0x000000383838a220 */ /* 0x010fe20000400000 */
[----:B---3--:R-:W-:-:S05]  /*15700*/  @!P1 FMUL R57, R57, R57 ;  /* 0x0000003939399220 */ /* 0x008fca0000400000 */
[----:B------:R-:W-:Y:S01]  /*15710*/  F2FP.BF16.F32.PACK_AB R55, R57, R56 ;  /* 0x000000383937723e */ /* 0x000fe200000010ff */
[----:B------:R-:W-:Y:S06]  /*15720*/  @!P0 BRA `(.L_x_273) ;  /* 0x0000000000408947 */ /* 0x000fec0003800000 */
[----:B-1----:R-:W-:Y:S01]  /*15730*/  MOV R14, 0x8 ;  /* 0x00000008000e7802 */ /* 0x002fe20000000f00 */
[----:B------:R-:W1:Y:S01]  /*15740*/  LDCU.64 UR8, c[0x4][0xb0] ;  /* 0x01001600ff0877ac */ /* 0x000e620008000a00 */
[----:B------:R-:W-:Y:S02]  /*15750*/  HFMA2 R12, -RZ, RZ, 0, 5.9604644775390625e-08 ;  /* 0x00000001ff0c7431 */ /* 0x000fe400000001ff */
[----:B------:R-:W-:Y:S01]  /*15760*/  IMAD.MOV.U32 R8, RZ, RZ, 0x1be ;  /* 0x000001beff087424 */ /* 0x000fe200078e00ff */
[----:B------:R-:W2:Y:S01]  /*15770*/  LDCU.64 UR6, c[0x4][0xb8] ;  /* 0x01001700ff0677ac */ /* 0x000ea20008000a00 */
[----:B------:R-:W3:Y:S01]  /*15780*/  LDC.64 R14, c[0x4][R14] ;  /* 0x010000000e0e7b82 */ /* 0x000ee20000000a00 */
[----:B------:R-:W-:Y:S01]  /*15790*/  IMAD.MOV.U32 R13, RZ, RZ, RZ ;  /* 0x000000ffff0d7224 */ /* 0x000fe200078e00ff */
[----:B------:R-:W4:Y:S01]  /*157a0*/  LDCU.64 UR4, c[0x4][0x20] ;  /* 0x01000400ff0477ac */ /* 0x000f220008000a00 */
[----:B-1----:R-:W-:Y:S01]  /*157b0*/  IMAD.U32 R4, RZ, RZ, UR8 ;  /* 0x00000008ff047e24 */ /* 0x002fe2000f8e00ff */
[----:B------:R-:W-:Y:S01]  /*157c0*/  MOV R5, UR9 ;  /* 0x0000000900057c02 */ /* 0x000fe20008000f00 */
[----:B--2---:R-:W-:Y:S01]  /*157d0*/  IMAD.U32 R6, RZ, RZ, UR6 ;  /* 0x00000006ff067e24 */ /* 0x004fe2000f8e00ff */
[----:B------:R-:W-:Y:S01]  /*157e0*/  MOV R7, UR7 ;  /* 0x0000000700077c02 */ /* 0x000fe20008000f00 */
[----:B----4-:R-:W-:Y:S01]  /*157f0*/  IMAD.U32 R10, RZ, RZ, UR4 ;  /* 0x00000004ff0a7e24 */ /* 0x010fe2000f8e00ff */
[----:B------:R-:W-:-:S02]  /*15800*/  MOV R11, UR5 ;  /* 0x00000005000b7c02 */ /* 0x000fc40008000f00 */
[----:B------:R-:W-:-:S07]  /*15810*/  LEPC R20, `(.L_x_273) ;  /* 0x000000001014794e */ /* 0x000fce0000000000 */
[----:B---3--:R-:W-:Y:S05]  /*15820*/  CALL.ABS.NOINC R14 ;  /* 0x000000000e007343 */ /* 0x008fea0003c00000 */
.L_x_273:
[----:B------:R-:W-:Y:S01]  /*15830*/  MOV R0, UR47 ;  /* 0x0000002f00007c02 */ /* 0x000fe20008000f00 */
[----:B------:R-:W-:Y:S05]  /*15840*/  WARPSYNC.ALL ;  /* 0x0000000000007948 */ /* 0x000fea0003800000 */
[----:B------:R-:W-:Y:S01]  /*15850*/  ISETP.GT.U32.AND P1, PT, R0, 0x1, PT ;  /* 0x000000010000780c */ /* 0x000fe20003f24070 */
[----:B------:R2:W-:Y:S01]  /*15860*/  STTM.x32 tmem[UR40+0x20], R24 ;  /* 0x00002018000079ed */ /* 0x0005e200082c0028 */
[----:B------:R-:W3:Y:S11]  /*15870*/  FENCE.VIEW.ASYNC.T ;  /* 0x00000000000073c6 */ /* 0x000ef60000000200 */
[----:B------:R-:W-:Y:S05]  /*15880*/  @P1 BRA `(.L_x_274) ;  /* 0x0000000000081947 */ /* 0x000fea0003800000 */
[----:B------:R-:W-:Y:S05]  /*15890*/  BPT.TRAP 0x1 ;  /* 0x000000040000795c */ /* 0x000fea0000300000 */
[----:B------:R-:W-:Y:S05]  /*158a0*/  BPT.TRAP 0x1 ;  /* 0x000000040000795c */ /* 0x000fea0000300000 */
.L_x_274:
[----:B------:R-:W4:Y:S01]  /*158b0*/  S2UR UR4, SR_CgaCtaId ;  /* 0x00000000000479c3 */ /* 0x000f220000008800 */
[----:B------:R-:W-:Y:S01]  /*158c0*/  UISETP.NE.AND UP0, UPT, UR56, URZ, UPT ;  /* 0x000000ff3800728c */ /* 0x000fe2000bf05270 */
[----:B------:R-:W-:Y:S02]  /*158d0*/  UMOV UR5, 0x400 ;  /* 0x0000040000057882 */ /* 0x000fe40000000000 */
[----:B----4-:R-:W-:-:S04]  /*158e0*/  ULEA UR4, UR4, UR5, 0x18 ;  /* 0x0000000504047291 */ /* 0x010fc8000f8ec0ff */
[----:B------:R-:W-:-:S04]  /*158f0*/  UIADD3 UR5, UPT, UPT, UR4, 0x38068, URZ ;  /* 0x0003806804057890 */ /* 0x000fc8000fffe0ff */
[----:B------:R-:W-:-:S04]  /*15900*/  @UP0 UIADD3 UR5, UPT, UPT, UR4, 0x38058, URZ ;  /* 0x0003805804050890 */ /* 0x000fc8000fffe0ff */
[----:B------:R-:W-:-:S09]  /*15910*/  UPRMT UR5, UR43, 0x654, UR5 ;  /* 0x000006542b057896 */ /* 0x000fd20008000005 */
[----:B---3--:R-:W-:Y:S01]  /*15920*/  SYNCS.ARRIVE.TRANS64.RED.A1T0 RZ, [UR5], RZ ;  /* 0x000000ffffff79a7 */ /* 0x008fe20008100405 */
[----:B------:R-:W-:-:S04]  /*15930*/  USEL UR5, UR51, UR54, UP0 ;  /* 0x0000003633057287 */ /* 0x000fc80008000000 */
[----:B------:R-:W-:-:S04]  /*15940*/  ULOP3.LUT UR5, UR5, 0x1, URZ, 0x3c, !UPT ;  /* 0x0000000105057892 */ /* 0x000fc8000f8e3cff */
[----:B------:R-:W-:Y:S02]  /*15950*/  USEL UR51, UR5, UR51, UP0 ;  /* 0x0000003305337287 */ /* 0x000fe40008000000 */
[----:B------:R-:W-:Y:S02]  /*15960*/  USEL UR54, UR54, UR5, UP0 ;  /* 0x0000000536367287 */ /* 0x000fe40008000000 */
[----:B------:R-:W-:-:S09]  /*15970*/  UISETP.NE.AND UP0, UPT, UR48, URZ, UPT ;  /* 0x000000ff3000728c */ /* 0x000fd2000bf05270 */
[----:B------:R-:W-:Y:S05]  /*15980*/  BRA.U UP0, `(.L_x_275) ;  /* 0x0000000100047547 */ /* 0x000fea000b800000 */
[----:B------:R-:W-:Y:S05]  /*15990*/  BPT.TRAP 0x1 ;  /* 0x000000040000795c */ /* 0x000fea0000300000 */
.L_x_275:
[----:B------:R-:W-:Y:S01]  /*159a0*/  UISETP.NE.AND UP0, UPT, UR56, URZ, UPT ;  /* 0x000000ff3800728c */ /* 0x000fe2000bf05270 */
[----:B------:R-:W-:Y:S01]  /*159b0*/  MOV R0, UR39 ;  /* 0x0000002700007c02 */ /* 0x000fe20008000f00 */
[----:B------:R-:W-:Y:S01]  /*159c0*/  UIADD3 UR6, UPT, UPT, UR4, 0x38078, URZ ;  /* 0x0003807804067890 */ /* 0x000fe2000fffe0ff */
[----:B------:R-:W-:Y:S01]  /*159d0*/  FADD2 R22, R22.F32x2.HI_LO, RZ.F32 ;  /* 0x000000ff1616724b */ /* 0x000fe20000200000 */
[----:B------:R-:W-:Y:S01]  /*159e0*/  FSETP.NEU.AND P0, PT, R17, -INF , PT ;  /* 0xff8000001100780b */ /* 0x000fe20003f0d000 */
[----:B------:R-:W-:Y:S01]  /*159f0*/  FADD2 R124, R124.F32x2.HI_LO, RZ.F32 ;  /* 0x000000ff7c7c724b */ /* 0x000fe20000200000 */
[----:B------:R-:W-:Y:S01]  /*15a00*/  SHF.L.U32 R0, R0, 0x1f, RZ ;  /* 0x0000001f00007819 */ /* 0x000fe200000006ff */
[----:B------:R-:W-:Y:S01]  /*15a10*/  FADD2 R22, R22.F32x2.HI_LO, R130.F32x2.HI_LO ;  /* 0x000000821616724b */ /* 0x000fe20000000000 */
[----:B------:R-:W-:Y:S01]  /*15a20*/  FSEL R3, R17, RZ, P0 ;  /* 0x000000ff11037208 */ /* 0x000fe20000000000 */
[----:B------:R-:W-:Y:S02]  /*15a30*/  FADD2 R126, R126.F32x2.HI_LO, RZ.F32 ;  /* 0x000000ff7e7e724b */ /* 0x000fe40000200000 */
[----:B------:R-:W-:Y:S01]  /*15a40*/  @!UP0 UIADD3 UR6, UPT, UPT, UR4, 0x38088, URZ ;  /* 0x0003808804068890 */ /* 0x000fe2000fffe0ff */
[----:B------:R-:W-:Y:S01]  /*15a50*/  FADD2 R124, R124.F32x2.HI_LO, R132.F32x2.HI_LO ;  /* 0x000000847c7c724b */ /* 0x000fe20000000000 */
[----:B------:R-:W-:Y:S01]  /*15a60*/  FSETP.NEU.AND P0, PT, R156, R3, PT ;  /* 0x000000039c00720b */ /* 0x000fe20003f0d000 */
[----:B------:R-:W-:-:S02]  /*15a70*/  FADD2 R126, R126.F32x2.HI_LO, R134.F32x2.HI_LO ;  /* 0x000000867e7e724b */ /* 0x000fc40000000000 */
[----:B------:R-:W-:Y:S02]  /*15a80*/  FADD2 R22, R22.F32x2.HI_LO, R138.F32x2.HI_LO ;  /* 0x0000008a1616724b */ /* 0x000fe40000000000 */
[----:B------:R-:W-:Y:S02]  /*15a90*/  FADD2 R124, R124.F32x2.HI_LO, R140.F32x2.HI_LO ;  /* 0x0000008c7c7c724b */ /* 0x000fe40000000000 */
[----:B------:R-:W3:Y:S01]  /*15aa0*/  SYNCS.PHASECHK.TRANS64.TRYWAIT P2, [UR6], R0 ;  /* 0x00000000ff0075a7 */ /* 0x000ee20008041106 */
[----:B------:R-:W-:Y:S02]  /*15ab0*/  FADD2 R126, R126.F32x2.HI_LO, R142.F32x2.HI_LO ;  /* 0x0000008e7e7e724b */ /* 0x000fe40000000000 */
[----:B------:R-:W-:Y:S02]  /*15ac0*/  FADD2 R22, R22.F32x2.HI_LO, R146.F32x2.HI_LO ;  /* 0x000000921616724b */ /* 0x000fe40000000000 */
[----:B------:R-:W-:Y:S02]  /*15ad0*/  FADD2 R124, R124.F32x2.HI_LO, R148.F32x2.HI_LO ;  /* 0x000000947c7c724b */ /* 0x000fe40000000000 */
[----:B------:R-:W-:-:S02]  /*15ae0*/  FADD2 R126, R126.F32x2.HI_LO, R92.F32x2.HI_LO ;  /* 0x0000005c7e7e724b */ /* 0x000fc40000000000 */
[----:B------:R-:W-:Y:S02]  /*15af0*/  FADD2 R22, R22.F32x2.HI_LO, R96.F32x2.HI_LO ;  /* 0x000000601616724b */ /* 0x000fe40000000000 */
[----:B------:R-:W-:Y:S02]  /*15b00*/  FADD2 R124, R124.F32x2.HI_LO, R98.F32x2.HI_LO ;  /* 0x000000627c7c724b */ /* 0x000fe40000000000 */
[----:B------:R-:W-:Y:S02]  /*15b10*/  FADD2 R126, R126.F32x2.HI_LO, R100.F32x2.HI_LO ;  /* 0x000000647e7e724b */ /* 0x000fe40000000000 */
[----:B------:R-:W-:Y:S01]  /*15b20*/  FADD2 R22, R22.F32x2.HI_LO, R104.F32x2.HI_LO ;  /* 0x000000681616724b */ /* 0x000fe20000000000 */
[----:B---3--:R-:W-:Y:S06]  /*15b30*/  @!P2 BRA `(.L_x_276) ;  /* 0x000000e00064a947 */ /* 0x008fec0003800000 */
.L_x_476:
[----:B------:R-:W-:Y:S01]  /*15b40*/  BSSY.RECONVERGENT B0, `(.L_x_277) ;  /* 0x000000a000007945 */ /* 0x000fe20003800200 */
[----:B---3--:R-:W-:-:S03]  /*15b50*/  MOV R5, 0x3f000000 ;  /* 0x3f00000000057802 */ /* 0x008fc60000000f00 */
[----:B------:R-:W-:Y:S05]  /*15b60*/  @!P0 BRA `(.L_x_278) ;  /* 0x00000000001c8947 */ /* 0x000fea0003800000 */
[----:B------:R-:W-:-:S04]  /*15b70*/  FADD R0, -R3, R156 ;  /* 0x0000009c03007221 */ /* 0x000fc80000000100 */
[----:B------:R-:W-:-:S05]  /*15b80*/  FMUL R0, R0, UR36 ;  /* 0x0000002400007c20 */ /* 0x000fca0008400000 */
[----:B------:R-:W-:-:S13]  /*15b90*/  FSETP.GEU.AND P0, PT, R0, -126, PT ;  /* 0xc2fc00000000780b */ /* 0x000fda0003f0e000 */
[----:B------:R-:W-:-:S04]  /*15ba0*/  @!P0 FMUL R0, R0, 0.5 ;  /* 0x3f00000000008820 */ /* 0x000fc80000400000 */
[----:B------:R-:W3:Y:S02]  /*15bb0*/  MUFU.EX2 R5, R0 ;  /* 0x0000000000057308 */ /* 0x000ee40000000800 */
[----:B---3--:R-:W-:-:S04]  /*15bc0*/  @!P0 FMUL R5, R5, R5 ;  /* 0x0000000505058220 */ /* 0x008fc80000400000 */
[----:B------:R-:W-:Y:S02]  /*15bd0*/  FMUL R5, R5, 0.5 ;  /* 0x3f00000005057820 */ /* 0x000fe40000400000 */
.L_x_278:
[----:B------:R-:W-:Y:S05]  /*15be0*/  BSYNC.RECONVERGENT B0 ;  /* 0x0000000000007941 */ /* 0x000fea0003800200 */
.L_x_277:
[----:B--2---:R-:W2:Y:S04]  /*15bf0*/  LDL.LU.64 R34, [R1+0x10] ;  /* 0x0000100001227983 */ /* 0x004ea80000300a00 */
[----:B------:R-:W3:Y:S04]  /*15c00*/  LDL.LU.64 R32, [R1+0x18] ;  /* 0x0000180001207983 */ /* 0x000ee80000300a00 */
[----:B------:R-:W4:Y:S04]  /*15c10*/  LDL.LU.64 R30, [R1+0x28] ;  /* 0x00002800011e7983 */ /* 0x000f280000300a00 */
[----:B------:R-:W5:Y:S04]  /*15c20*/  LDL.LU.64 R28, [R1+0x30] ;  /* 0x00003000011c7983 */ /* 0x000f680000300a00 */
[----:B------:R-:W5:Y:S04]  /*15c30*/  LDL.LU.64 R26, [R1+0x38] ;  /* 0x00003800011a7983 */ /* 0x000f680000300a00 */
[----:B-1----:R-:W5:Y:S04]  /*15c40*/  LDL.LU.64 R14, [R1+0x20] ;  /* 0x00002000010e7983 */ /* 0x002f680000300a00 */
[----:B------:R-:W5:Y:S04]  /*15c50*/  LDL.LU.64 R24, [R1+0x48] ;  /* 0x0000480001187983 */ /* 0x000f680000300a00 */
[----:B------:R-:W5:Y:S04]  /*15c60*/  LDL.LU.64 R20, [R1+0x50] ;  /* 0x0000500001147983 */ /* 0x000f680000300a00 */
[----:B------:R-:W5:Y:S04]  /*15c70*/  LDL.LU.64 R12, [R1+0x58] ;  /* 0x00005800010c7983 */ /* 0x000f680000300a00 */
[----:B------:R-:W5:Y:S04]  /*15c80*/  LDL.LU.64 R8, [R1+0x40] ;  /* 0x0000400001087983 */ /* 0x000f680000300a00 */
[----:B------:R-:W5:Y:S04]  /*15c90*/  LDL.LU.64 R10, [R1+0x60] ;  /* 0x00006000010a7983 */ /* 0x000f680000300a00 */
[----:B------:R-:W5:Y:S01]  /*15ca0*/  LDL.LU.64 R6, [R1+0x68] ;  /* 0x0000680001067983 */ /* 0x000f620000300a00 */
[----:B------:R-:W-:-:S04]  /*15cb0*/  FMUL R16, R5, R16 ;  /* 0x0000001005107220 */ /* 0x000fc80000400000 */
[----:B------:R-:W-:-:S04]  /*15cc0*/  FADD2 R18, R16.F32, R18.F32x2.HI_LO ;  /* 0x000000121012724b */ /* 0x000fc80000040000 */
[----:B------:R-:W-:-:S04]  /*15cd0*/  FADD2 R18, R18.F32x2.HI_LO, R128.F32x2.HI_LO ;  /* 0x000000801212724b */ /* 0x000fc80000000000 */
[----:B------:R-:W-:-:S04]  /*15ce0*/  FADD2 R18, R18.F32x2.HI_LO, R136.F32x2.HI_LO ;  /* 0x000000881212724b */ /* 0x000fc80000000000 */
[----:B------:R-:W-:-:S04]  /*15cf0*/  FADD2 R18, R18.F32x2.HI_LO, R144.F32x2.HI_LO ;  /* 0x000000901212724b */ /* 0x000fc80000000000 */
[----:B------:R-:W-:Y:S02]  /*15d00*/  FADD2 R18, R18.F32x2.HI_LO, R94.F32x2.HI_LO ;  /* 0x0000005e1212724b */ /* 0x000fe40000000000 */
[----:B------:R-:W-:Y:S02]  /*15d10*/  FADD2 R124, R124.F32x2.HI_LO, R106.F32x2.HI_LO ;  /* 0x0000006a7c7c724b */ /* 0x000fe40000000000 */
[----:B------:R-:W-:Y:S02]  /*15d20*/  FADD2 R126, R126.F32x2.HI_LO, R108.F32x2.HI_LO ;  /* 0x0000006c7e7e724b */ /* 0x000fe40000000000 */
[----:B------:R-:W-:Y:S02]  /*15d30*/  FADD2 R18, R18.F32x2.HI_LO, R102.F32x2.HI_LO ;  /* 0x000000661212724b */ /* 0x000fe40000000000 */
[----:B------:R-:W-:Y:S02]  /*15d40*/  FADD2 R22, R22.F32x2.HI_LO, R112.F32x2.HI_LO ;  /* 0x000000701616724b */ /* 0x000fe40000000000 */
[----:B------:R-:W-:-:S02]  /*15d50*/  FADD2 R124, R124.F32x2.HI_LO, R114.F32x2.HI_LO ;  /* 0x000000727c7c724b */ /* 0x000fc40000000000 */
        /* <DEDUP_REMOVED lines=23> */
[----:B------:R-:W-:Y:S01]  /*15ed0*/  FADD2 R18, R18.F32x2.HI_LO, R186.F32x2.HI_LO ;  /* 0x000000ba1212724b */ /* 0x000fe20000000000 */
[----:B------:R-:W-:Y:S01]  /*15ee0*/  ULOP3.LUT UP0, URZ, UR37, UR41, URZ, 0xfc, !UPT ;  /* 0x0000002925ff7292 */ /* 0x000fe2000f80fcff */
[----:B--2---:R-:W-:-:S02]  /*15ef0*/  FADD2 R124, R124.F32x2.HI_LO, R34.F32x2.HI_LO ;  /* 0x000000227c7c724b */ /* 0x004fc40000000000 */
[----:B---3--:R-:W-:Y:S02]  /*15f00*/  FADD2 R126, R126.F32x2.HI_LO, R32.F32x2.HI_LO ;  /* 0x000000207e7e724b */ /* 0x008fe40000000000 */
[----:B----4-:R-:W-:Y:S02]  /*15f10*/  FADD2 R22, R22.F32x2.HI_LO, R30.F32x2.HI_LO ;  /* 0x0000001e1616724b */ /* 0x010fe40000000000 */
[----:B-----5:R-:W-:Y:S02]  /*15f20*/  FADD2 R124, R124.F32x2.HI_LO, R28.F32x2.HI_LO ;  /* 0x0000001c7c7c724b */ /* 0x020fe40000000000 */
        /* <DEDUP_REMOVED lines=11> */
[----:B------:R-:W-:-:S04]  /*15fe0*/  FADD2 R18, R18.F32x2.HI_LO, R22.F32x2.HI_LO ;  /* 0x000000161212724b */ /* 0x000fc80000000000 */
[----:B------:R-:W-:-:S04]  /*15ff0*/  FADD2 R18, R18.F32x2.HI_LO, R124.F32x2.HI_LO ;  /* 0x0000007c1212724b */ /* 0x000fc80000000000 */
[----:B------:R-:W-:Y:S01]  /*16000*/  FADD R16, R18, R19 ;  /* 0x0000001312107221 */ /* 0x000fe20000000000 */
[----:B------:R-:W-:Y:S06]  /*16010*/  BRA.U UP0, `(.L_x_279) ;  /* 0x0000000100907547 */ /* 0x000fec000b800000 */
[----:B------:R-:W-:Y:S05]  /*16020*/  @P1 BRA `(.L_x_280) ;  /* 0x0000000000041947 */ /* 0x000fea0003800000 */
[----:B------:R-:W-:Y:S05]  /*16030*/  BPT.TRAP 0x1 ;  /* 0x000000040000795c */ /* 0x000fea0000300000 */
.L_x_280:
[----:B------:R-:W-:Y:S01]  /*16040*/  UISETP.NE.AND UP0, UPT, UR56, URZ, UPT ;  /* 0x000000ff3800728c */ /* 0x000fe2000bf05270 */
[----:B------:R-:W-:Y:S01]  /*16050*/  IMAD.U32 R0, RZ, RZ, UR5 ;  /* 0x00000005ff007e24 */ /* 0x000fe2000f8e00ff */
[----:B------:R-:W-:Y:S01]  /*16060*/  UIADD3 UR6, UPT, UPT, UR4, 0x38060, URZ ;  /* 0x0003806004067890 */ /* 0x000fe2000fffe0ff */
[----:B------:R-:W-:Y:S01]  /*16070*/  IMAD.U32 R2, R2, 0x10000, RZ ;  /* 0x0001000002027824 */ /* 0x000fe200078e00ff */
[----:B------:R-:W-:Y:S02]  /*16080*/  LOP3.LUT R60, R60, 0x3, RZ, 0xc0, !PT ;  /* 0x000000033c3c7812 */ /* 0x000fe400078ec0ff */
[----:B------:R-:W-:Y:S02]  /*16090*/  SHF.L.U32 R0, R0, 0x1f, RZ ;  /* 0x0000001f00007819 */ /* 0x000fe400000006ff */
[----:B------:R-:W-:-:S03]  /*160a0*/  LOP3.LUT R2, R2, 0x600000, RZ, 0xc0, !PT ;  /* 0x0060000002027812 */ /* 0x000fc600078ec0ff */
[----:B------:R-:W-:Y:S01]  /*160b0*/  @UP0 UIADD3 UR6, UPT, UPT, UR4, 0x38050, URZ ;  /* 0x0003805004060890 */ /* 0x000fe2000fffe0ff */
[----:B------:R-:W-:Y:S01]  /*160c0*/  SHF.R.U32.HI R3, RZ, 0x15, R2 ;  /* 0x00000015ff037819 */ /* 0x000fe20000011602 */
[----:B------:R-:W-:-:S03]  /*160d0*/  USEL UR4, URZ, 0x80, UP0 ;  /* 0x00000080ff047887 */ /* 0x000fc60008000000 */
[----:B------:R-:W-:-:S03]  /*160e0*/  ISETP.NE.AND P0, PT, R60, R3, PT ;  /* 0x000000033c00720c */ /* 0x000fc60003f05270 */
[----:B------:R-:W-:Y:S01]  /*160f0*/  LOP3.LUT R2, R2, UR4, RZ, 0xfc, !PT ;  /* 0x0000000402027c12 */ /* 0x000fe2000f8efcff */
[----:B------:R-:W1:Y:S02]  /*16100*/  SYNCS.PHASECHK.TRANS64.TRYWAIT P1, [UR6], R0 ;  /* 0x00000000ff0075a7 */ /* 0x000e640008021106 */
[----:B-1----:R-:W-:Y:S07]  /*16110*/  @!P1 BRA `(.L_x_281) ;  /* 0x000000dc00049947 */ /* 0x002fee0003800000 */
.L_x_478:
[----:B------:R-:W-:Y:S05]  /*16120*/  @!P0 BRA `(.L_x_282) ;  /* 0x0000000000408947 */ /* 0x000fea0003800000 */
        /* <DEDUP_REMOVED lines=16> */
.L_x_282:
[----:B------:R-:W-:Y:S05]  /*16230*/  WARPSYNC.ALL ;  /* 0x0000000000007948 */ /* 0x000fea0003800000 */
[----:B------:R-:W-:-:S13]  /*16240*/  R2UR UR4, R2 ;  /* 0x00000000020472ca */ /* 0x000fda00000e0000 */
[----:B------:R2:W-:Y:S02]  /*16250*/  STTM.x2 tmem[UR4], R16 ;  /* 0x00000010000079ed */ /* 0x0005e400080c0004 */
.L_x_279:
[----:B------:R-:W-:Y:S01]  /*16260*/  UIADD3 UR4, UPT, UPT, UR37, 0x1, URZ ;  /* 0x0000000125047890 */ /* 0x000fe2000fffe0ff */
[----:B------:R-:W-:Y:S01]  /*16270*/  MOV R156, R17 ;  /* 0x00000011009c7202 */ /* 0x000fe20000000f00 */
[----:B------:R-:W-:Y:S02]  /*16280*/  UIADD3 UR49, UPT, UPT, UR41, -UR50, URZ ;  /* 0x8000003229317290 */ /* 0x000fe4000fffe0ff */
[----:B------:R-:W-:Y:S02]  /*16290*/  UISETP.GT.U32.AND UP0, UPT, UR4, 0x1, UPT ;  /* 0x000000010400788c */ /* 0x000fe4000bf04070 */
[----:B------:R-:W-:Y:S02]  /*162a0*/  UIADD3 UR37, UPT, UPT, UR37, -0x1, URZ ;  /* 0xffffffff25257890 */ /* 0x000fe4000fffe0ff */
[----:B------:R-:W-:-:S05]  /*162b0*/  USHF.L.U32 UR49, UR49, 0x7, URZ ;  /* 0x0000000731317899 */ /* 0x000fca00080006ff */
[----:B------:R-:W-:Y:S07]  /*162c0*/  BRA.U UP0, `(.L_x_283) ;  /* 0xffffffb900a87547 */ /* 0x000fee000b83ffff */
.L_x_262:
[----:B------:R-:W-:Y:S01]  /*162d0*/  UISETP.GE.AND UP0, UPT, UR41, 0x1, UPT ;  /* 0x000000012900788c */ /* 0x000fe2000bf06270 */
[----:B------:R-:W3:Y:S01]  /*162e0*/  LDCU UR40, c[0x0][0x904] ;  /* 0x00012080ff2877ac */ /* 0x000ee20008000800 */
[----:B------:R-:W4:Y:S01]  /*162f0*/  LDCU UR39, c[0x0][0x704] ;  /* 0x0000e080ff2777ac */ /* 0x000f220008000800 */
[----:B------:R-:W1:Y:S06]  /*16300*/  LDCU.64 UR36, c[0x0][0x908] ;  /* 0x00012100ff2477ac */ /* 0x000e6c0008000a00 */
[----:B------:R-:W-:Y:S05]  /*16310*/  BRA.U !UP0, `(.L_x_284) ;  /* 0x0000006d08dc7547 */ /* 0x000fea000b800000 */
.L_x_305:
[----:B--2---:R-:W5:Y:S01]  /*16320*/  S2R R18, SR_TID.X ;  /* 0x0000000000127919 */ /* 0x004f620000002100 */
[----:B------:R-:W-:Y:S01]  /*16330*/  UISETP.NE.AND UP0, UPT, UR56, URZ, UPT ;  /* 0x000000ff3800728c */ /* 0x000fe2000bf05270 */
[----:B------:R-:W-:-:S03]  /*16340*/  UMOV UR4, 0x20 ;  /* 0x0000002000047882 */ /* 0x000fc60000000000 */
[----:B------:R-:W-:Y:S02]  /*16350*/  USEL UR4, UR4, 0xa0, UP0 ;  /* 0x000000a004047887 */ /* 0x000fe40008000000 */
[----:B------:R-:W-:Y:S02]  /*16360*/  USEL UR5, UR51, UR54, UP0 ;  /* 0x0000003633057287 */ /* 0x000fe40008000000 */
[----:B------:R-:W-:Y:S01]  /*16370*/  UISETP.GT.U32.AND UP0, UPT, UR47, 0x1, UPT ;  /* 0x000000012f00788c */ /* 0x000fe2000bf04070 */
[----:B-----5:R-:W-:-:S05]  /*16380*/  IMAD.U32 R174, R18, 0x10000, RZ ;  /* 0x0001000012ae7824 */ /* 0x020fca00078e00ff */
[----:B------:R-:W-:-:S05]  /*16390*/  LOP3.LUT R174, R174, 0x600000, RZ, 0xc0, !PT ;  /* 0x00600000aeae7812 */ /* 0x000fca00078ec0ff */
[----:B-1----:R-:W-:-:S06]  /*163a0*/  VIADD R0, R174, UR4 ;  /* 0x00000004ae007c36 */ /* 0x002fcc0008000000 */
[----:B------:R-:W1:Y:S02]  /*163b0*/  SHFL.IDX PT, R0, R0, RZ, 0x1f ;  /* 0x00001fff00007589 */ /* 0x000e6400000e0000 */
[----:B-1----:R-:W-:Y:S01]  /*163c0*/  R2UR UR44, R0 ;  /* 0x00000000002c72ca */ /* 0x002fe200000e0000 */
[----:B------:R-:W-:-:S14]  /*163d0*/  BRA.U UP0, `(.L_x_285) ;  /* 0x0000000100047547 */ /* 0x000fdc000b800000 */
[----:B---34-:R-:W-:Y:S05]  /*163e0*/  BPT.TRAP 0x1 ;  /* 0x000000040000795c */ /* 0x018fea0000300000 */
.L_x_285:
        /* <DEDUP_REMOVED lines=8> */
[----:B------:R-:W-:-:S04]  /*16470*/  LOP3.LUT R175, R2, 0x3, RZ, 0xc0, !PT ;  /* 0x0000000302af7812 */ /* 0x000fc800078ec0ff */
[----:B------:R-:W-:Y:S01]  /*16480*/  ISETP.NE.AND P0, PT, R175, R176, PT ;  /* 0x000000b0af00720c */ /* 0x000fe20003f05270 */
[----:B-1----:R-:W-:-:S04]  /*16490*/  ULEA UR41, UR41, UR4, 0x18 ;  /* 0x0000000429297291 */ /* 0x002fc8000f8ec0ff */
[----:B------:R-:W-:Y:S02]  /*164a0*/  UIADD3 UR4, UPT, UPT, UR41, 0x38060, URZ ;  /* 0x0003806029047890 */ /* 0x000fe4000fffe0ff */
[----:B------:R-:W-:-:S09]  /*164b0*/  @UP0 UIADD3 UR4, UPT, UPT, UR41, 0x38050, URZ ;  /* 0x0003805029040890 */ /* 0x000fd2000fffe0ff */
[----:B------:R-:W1:Y:S02]  /*164c0*/  SYNCS.PHASECHK.TRANS64.TRYWAIT P1, [UR4], R3 ;  /* 0x00000003ff0075a7 */ /* 0x000e640008021104 */
[----:B-1----:R-:W-:Y:S05]  /*164d0*/  @!P1 BRA `(.L_x_286) ;  /* 0x000000d8002c9947 */ /* 0x002fea0003800000 */
.L_x_480:
[----:B------:R-:W-:Y:S01]  /*164e0*/  LOP3.LUT R174, R174, UR42, RZ, 0xfc, !PT ;  /* 0x0000002aaeae7c12 */ /* 0x000fe2000f8efcff */
[----:B------:R-:W-:Y:S06]  /*164f0*/  @!P0 BRA `(.L_x_287) ;  /* 0x0000000000408947 */ /* 0x000fec0003800000 */
[----:B------:R-:W-:Y:S01]  /*16500*/  MOV R14, 0x8 ;  /* 0x00000008000e7802 */ /* 0x000fe20000000f00 */
[----:B------:R-:W1:Y:S01]  /*16510*/  LDCU.64 UR8, c[0x4][0xb0] ;  /* 0x01001600ff0877ac */ /* 0x000e620008000a00 */
[----:B------:R-:W-:Y:S02]  /*16520*/  HFMA2 R12, -RZ, RZ, 0, 5.9604644775390625e-08 ;  /* 0x00000001ff0c7431 */ /* 0x000fe400000001ff */
[----:B------:R-:W-:Y:S01]  /*16530*/  IMAD.MOV.U32 R8, RZ, RZ, 0x192 ;  /* 0x00000192ff087424 */ /* 0x000fe200078e00ff */
[----:B------:R-:W5:Y:S01]  /*16540*/  LDCU.64 UR6, c[0x4][0xb8] ;  /* 0x01001700ff0677ac */ /* 0x000f620008000a00 */
[----:B------:R-:W2:Y:S01]  /*16550*/  LDC.64 R14, c[0x4][R14] ;  /* 0x010000000e0e7b82 */ /* 0x000ea20000000a00 */
[----:B------:R-:W-:Y:S01]  /*16560*/  IMAD.MOV.U32 R13, RZ, RZ, RZ ;  /* 0x000000ffff0d7224 */ /* 0x000fe200078e00ff */
[----:B------:R-:W3:Y:S01]  /*16570*/  LDCU.64 UR4, c[0x4][0x10] ;  /* 0x01000200ff0477ac */ /* 0x000ee20008000a00 */
[----:B-1----:R-:W-:Y:S01]  /*16580*/  IMAD.U32 R4, RZ, RZ, UR8 ;  /* 0x00000008ff047e24 */ /* 0x002fe2000f8e00ff */
[----:B------:R-:W-:Y:S01]  /*16590*/  MOV R5, UR9 ;  /* 0x0000000900057c02 */ /* 0x000fe20008000f00 */
[----:B-----5:R-:W-:Y:S01]  /*165a0*/  IMAD.U32 R6, RZ, RZ, UR6 ;  /* 0x00000006ff067e24 */ /* 0x020fe2000f8e00ff */
[----:B------:R-:W-:Y:S01]  /*165b0*/  MOV R7, UR7 ;  /* 0x0000000700077c02 */ /* 0x000fe20008000f00 */
[----:B---3--:R-:W-:Y:S01]  /*165c0*/  IMAD.U32 R10, RZ, RZ, UR4 ;  /* 0x00000004ff0a7e24 */ /* 0x008fe2000f8e00ff */
[----:B------:R-:W-:-:S02]  /*165d0*/  MOV R11, UR5 ;  /* 0x00000005000b7c02 */ /* 0x000fc40008000f00 */
[----:B------:R-:W-:-:S07]  /*165e0*/  LEPC R20, `(.L_x_287) ;  /* 0x000000001014794e */ /* 0x000fce0000000000 */
[----:B--2-4-:R-:W-:Y:S05]  /*165f0*/  CALL.ABS.NOINC R14 ;  /* 0x000000000e007343 */ /* 0x014fea0003c00000 */
.L_x_287:
[C---:B------:R-:W-:Y:S01]  /*16600*/  VIADD R0, R174.reuse, 0x20 ;  /* 0x00000020ae007836 */ /* 0x040fe20000000000 */
        /* <DEDUP_REMOVED lines=22> */
.L_x_288:
        /* <DEDUP_REMOVED lines=23> */
.L_x_289:
        /* <DEDUP_REMOVED lines=23> */
.L_x_290:
[----:B------:R-:W-:Y:S05]  /*16a50*/  WARPSYNC.ALL ;  /* 0x0000000000007948 */ /* 0x000fea0003800000 */
[----:B------:R-:W-:Y:S01]  /*16a60*/  R2UR UR66, R174 ;  /* 0x00000000ae4272ca */ /* 0x000fe200000e0000 */
[----:B------:R-:W-:Y:S01]  /*16a70*/  UIMAD.WIDE.U32 UR68, UR38, UR36, URZ ;  /* 0x00000024264472a5 */ /* 0x000fe2000f8e00ff */
[----:B------:R-:W1:Y:S01]  /*16a80*/  LDC R3, c[0x0][0x384] ;  /* 0x0000e100ff037b82 */ /* 0x000e620000000800 */
[----:B---3--:R-:W-:Y:S01]  /*16a90*/  UISETP.NE.AND UP0, UPT, UR40, 0x1, UPT ;  /* 0x000000012800788c */ /* 0x008fe2000bf05270 */
[----:B------:R-:W-:Y:S01]  /*16aa0*/  IMAD.U32 R5, RZ, RZ, UR42 ;  /* 0x0000002aff057e24 */ /* 0x000fe2000f8e00ff */
[----:B------:R-:W-:Y:S01]  /*16ab0*/  USHF.R.U32.HI UR67, URZ, UR37, UR69 ;  /* 0x00000025ff437299 */ /* 0x000fe20008011645 */
[----:B----4-:R-:W-:Y:S01]  /*16ac0*/  MOV.SPILL R4, UR39 ;  /* 0x0000002700047c02 */ /* 0x010fe20009000f00 */
[----:B------:R-:W-:-:S02]  /*16ad0*/  UIADD3 UR64, UPT, UPT, UR49, 0x2, URZ ;  /* 0x0000000231407890 */ /* 0x000fc4000fffe0ff */
[----:B------:R-:W-:Y:S01]  /*16ae0*/  USEL UR67, UR38, UR67, !UP0 ;  /* 0x0000004326437287 */ /* 0x000fe2000c000000 */
[----:B------:R-:W-:Y:S01]  /*16af0*/  LOP3.LUT R5, R5, 0x7f, R18, 0xf8, !PT ;  /* 0x0000007f05057812 */ /* 0x000fe200078ef812 */
[----:B------:R-:W-:Y:S02]  /*16b00*/  UIADD3 UR65, UPT, UPT, UR49, 0x7f, URZ ;  /* 0x0000007f31417890 */ /* 0x000fe4000fffe0ff */
[----:B------:R-:W3:Y:S01]  /*16b10*/  LDTM.x32 R120, tmem[UR66+0x60] ;  /* 0x00006042007879ee */ /* 0x000ee200082c0000 */
[----:B------:R-:W-:Y:S02]  /*16b20*/  UIADD3 UR67, UPT, UPT, -UR67, URZ, URZ ;  /* 0x000000ff43437290 */ /* 0x000fe4000fffe1ff */
[----:B------:R-:W-:Y:S02]  /*16b30*/  UIADD3 UR62, UPT, UPT, UR49, 0x5, URZ ;  /* 0x00000005313e7890 */ /* 0x000fe4000fffe0ff */
[----:B------:R-:W-:Y:S02]  /*16b40*/  UIMAD UR66, UR40, UR67, UR38 ;  /* 0x00000043284272a4 */ /* 0x000fe4000f8e0226 */
[----:B------:R-:W-:-:S02]  /*16b50*/  UIADD3 UR63, UPT, UPT, UR49, 0x4, URZ ;  /* 0x00000004313f7890 */ /* 0x000fc4000fffe0ff */
[----:B------:R-:W-:Y:S02]  /*16b60*/  UIADD3 UR60, UPT, UPT, UR49, 0x8, URZ ;  /* 0x00000008313c7890 */ /* 0x000fe4000fffe0ff */
[----:B------:R-:W-:Y:S01]  /*16b70*/  IMAD.U32 R0, RZ, RZ, UR66 ;  /* 0x00000042ff007e24 */ /* 0x000fe2000f8e00ff */
[----:B------:R-:W-:Y:S01]  /*16b80*/  UIADD3 UR61, UPT, UPT, UR49, 0x6, URZ ;  /* 0x00000006313d7890 */ /* 0x000fe2000fffe0ff */
[C---:B-1----:R-:W-:Y:S01]  /*16b90*/  ISETP.LE.AND P3, PT, R3.reuse, UR64, PT ;  /* 0x0000004003007c0c */ /* 0x042fe2000bf63270 */
[----:B------:R-:W-:Y:S01]  /*16ba0*/  UIADD3 UR58, UPT, UPT, UR49, 0xa, URZ ;  /* 0x0000000a313a7890 */ /* 0x000fe2000fffe0ff */
[----:B------:R-:W-:Y:S01]  /*16bb0*/  IMAD R0, R0, 0x100, R5 ;  /* 0x0000010000007824 */ /* 0x000fe200078e0205 */
[C---:B------:R-:W-:Y:S01]  /*16bc0*/  ISETP.LE.AND P0, PT, R3.reuse, UR65, PT ;  /* 0x0000004103007c0c */ /* 0x040fe2000bf03270 */
[----:B------:R-:W-:Y:S01]  /*16bd0*/  UIADD3 UR59, UPT, UPT, UR49, 0x9, URZ ;  /* 0x00000009313b7890 */ /* 0x000fe2000fffe0ff */
[----:B------:R-:W-:Y:S01]  /*16be0*/  ISETP.LE.AND P1, PT, R3, UR62, PT ;  /* 0x0000003e03007c0c */ /* 0x000fe2000bf23270 */
[----:B------:R-:W-:Y:S01]  /*16bf0*/  UIADD3 UR35, UPT, UPT, UR49, 0xd, URZ ;  /* 0x0000000d31237890 */ /* 0x000fe2000fffe0ff */
[----:B------:R-:W-:Y:S01]  /*16c00*/  ISETP.GE.AND P6, PT, R0, UR64, PT ;  /* 0x0000004000007c0c */ /* 0x000fe2000bfc6270 */
[----:B------:R-:W-:Y:S01]  /*16c10*/  UIADD3 UR57, UPT, UPT, UR49, 0xc, URZ ;  /* 0x0000000c31397890 */ /* 0x000fe2000fffe0ff */
[----:B------:R-:W-:Y:S01]  /*16c20*/  FSEL R90, R90, -INF , !P3 ;  /* 0xff8000005a5a7808 */ /* 0x000fe20005800000 */
[----:B------:R-:W-:Y:S01]  /*16c30*/  UIADD3 UR31, UPT, UPT, UR49, 0x10, URZ ;  /* 0x00000010311f7890 */ /* 0x000fe2000fffe0ff */
[----:B---3--:R-:W-:Y:S01]  /*16c40*/  FSEL R19, R151, -INF , !P0 ;  /* 0xff80000097137808 */ /* 0x008fe20004000000 */
[----:B------:R-:W-:Y:S01]  /*16c50*/  UIADD3 UR34, UPT, UPT, UR49, 0xe, URZ ;  /* 0x0000000e31227890 */ /* 0x000fe2000fffe0ff */
[----:B------:R-:W-:Y:S01]  /*16c60*/  ISETP.LE.AND P2, PT, R3, UR63, PT ;  /* 0x0000003f03007c0c */ /* 0x000fe2000bf43270 */
[----:B------:R-:W-:Y:S01]  /*16c70*/  UIADD3 UR23, UPT, UPT, UR49, 0x12, URZ ;  /* 0x0000001231177890 */ /* 0x000fe2000fffe0ff */
[----:B------:R-:W-:Y:S01]  /*16c80*/  ISETP.GE.AND P0, PT, R0, UR62, PT ;  /* 0x0000003e00007c0c */ /* 0x000fe2000bf06270 */
[----:B------:R-:W-:Y:S01]  /*16c90*/  UIADD3 UR27, UPT, UPT, UR49, 0x11, URZ ;  /* 0x00000011311b7890 */ /* 0x000fe2000fffe0ff */
[----:B------:R-:W-:Y:S01]  /*16ca0*/  FSEL R172, R90, -INF , P6 ;  /* 0xff8000005aac7808 */ /* 0x000fe20003000000 */
[----:B------:R-:W-:Y:S01]  /*16cb0*/  UIADD3 UR15, UPT, UPT, UR49, 0x15, URZ ;  /* 0x00000015310f7890 */ /* 0x000fe2000fffe0ff */
[----:B------:R-:W-:Y:S01]  /*16cc0*/  FSEL R93, R93, -INF , !P1 ;  /* 0xff8000005d5d7808 */ /* 0x000fe20004800000 */
[----:B------:R-:W-:Y:S01]  /*16cd0*/  UIADD3 UR19, UPT, UPT, UR49, 0x14, URZ ;  /* 0x0000001431137890 */ /* 0x000fe2000fffe0ff */
[C---:B------:R-:W-:Y:S01]  /*16ce0*/  ISETP.LE.AND P6, PT, R3.reuse, UR60, PT ;  /* 0x0000003c03007c0c */ /* 0x040fe2000bfc3270 */
[----:B------:R-:W-:Y:S01]  /*16cf0*/  UIADD3 UR7, UPT, UPT, UR49, 0x18, URZ ;  /* 0x0000001831077890 */ /* 0x000fe2000fffe0ff */
[----:B------:R-:W-:Y:S01]  /*16d00*/  ISETP.GE.AND P4, PT, R0, UR65, PT ;  /* 0x0000004100007c0c */ /* 0x000fe2000bf86270 */
[----:B------:R-:W-:Y:S01]  /*16d10*/  UIADD3 UR11, UPT, UPT, UR49, 0x16, URZ ;  /* 0x00000016310b7890 */ /* 0x000fe2000fffe0ff */
[----:B------:R-:W-:Y:S01]  /*16d20*/  ISETP.LE.AND P3, PT, R3, UR61, PT ;  /* 0x0000003d03007c0c */ /* 0x000fe2000bf63270 */
[----:B------:R-:W-:Y:S01]  /*16d30*/  UIADD3 UR32, UPT, UPT, UR49, 0x1a, URZ ;  /* 0x0000001a31207890 */ /* 0x000fe2000fffe0ff */
[----:B------:R-:W-:Y:S01]  /*16d40*/  FSEL R92, R92, -INF , !P2 ;  /* 0xff8000005c5c7808 */ /* 0x000fe20005000000 */
[----:B------:R-:W-:Y:S01]  /*16d50*/  UIADD3 UR33, UPT, UPT, UR49, 0x19, URZ ;  /* 0x0000001931217890 */ /* 0x000fe2000fffe0ff */
[----:B------:R-:W-:Y:S01]  /*16d60*/  FSEL R157, R93, -INF , P0 ;  /* 0xff8000005d9d7808 */ /* 0x000fe20000000000 */
        /* <DEDUP_REMOVED lines=11> */
[----:B------:R-:W-:Y:S01]  /*16e20*/  FSEL R94, R94, -INF , !P3 ;  /* 0xff8000005e5e7808 */ /* 0x000fe20005800000 */
[----:B------:R-:W-:Y:S01]  /*16e30*/  UIADD3 UR21, UPT, UPT, UR49, 0x25, URZ ;  /* 0x0000002531157890 */ /* 0x000fe2000fffe0ff */
[C---:B------:R-:W-:Y:S01]  /*16e40*/  ISETP.LE.AND P1, PT, R3.reuse, UR59, PT ;  /* 0x0000003b03007c0c */ /* 0x040fe2000bf23270 */
        /* <DEDUP_REMOVED lines=9> */
[----:B------:R-:W-:Y:S01]  /*16ee0*/  FSEL R170, R94, -INF , P4 ;  /* 0xff8000005eaa7808 */ /* 0x000fe20002000000 */
        /* <DEDUP_REMOVED lines=13> */
[----:B------:R-:W-:Y:S01]  /*16fc0*/  FSEL R100, R100, -INF , !P4 ;  /* 0xff80000064647808 */ /* 0x000fe20006000000 */
        /* <DEDUP_REMOVED lines=11> */
[C---:B------:R-:W-:Y:S01]  /*17080*/  ISETP.LE.AND P2, PT, R3.reuse, UR27, PT ;  /* 0x0000001b03007c0c */ /* 0x040fe2000bf43270 */
        /* <DEDUP_REMOVED lines=43> */
[----:B------:R-:W-:Y:S01]  /*17340*/  ISETP.GE.AND P5, PT, R0, UR63, PT ;  /* 0x0000003f00007c0c */ /* 0x000fe2000bfa6270 */
[----:B------:R-:W-:Y:S01]  /*17350*/  UIADD3 UR63, UPT, UPT, UR49, 0x4c, URZ ;  /* 0x0000004c313f7890 */ /* 0x000fe2000fffe0ff */
[----:B------:R-:W-:-:S02]  /*17360*/  ISETP.LE.AND P4, PT, R3, UR33, PT ;  /* 0x0000002103007c0c */ /* 0x000fc4000bf83270 */
[----:B------:R-:W-:Y:S01]  /*17370*/  ISETP.GE.AND P1, PT, R0, UR32, PT ;  /* 0x0000002000007c0c */ /* 0x000fe2000bf26270 */
[----:B------:R-:W-:Y:S01]  /*17380*/  UIADD3 UR32, UPT, UPT, UR49, 0x62, URZ ;  /* 0x0000006231207890 */ /* 0x000fe2000fffe0ff */
[----:B------:R-:W-:Y:S02]  /*17390*/  FSEL R104, R104, -INF , P3 ;  /* 0xff80000068687808 */ /* 0x000fe40001800000 */
[----:B------:R-:W-:Y:S02]  /*173a0*/  FSEL R114, R114, -INF , !P2 ;  /* 0xff80000072727808 */ /* 0x000fe40005000000 */
[----:B------:R-:W-:Y:S02]  /*173b0*/  ISETP.LE.AND P3, PT, R3, UR29, PT ;  /* 0x0000001d03007c0c */ /* 0x000fe4000bf63270 */
[----:B------:R-:W-:Y:S02]  /*173c0*/  FSEL R153, R105, -INF , P6 ;  /* 0xff80000069997808 */ /* 0x000fe40003000000 */
[----:B------:R-:W-:-:S02]  /*173d0*/  FSEL R156, R92, -INF , P5 ;  /* 0xff8000005c9c7808 */ /* 0x000fc40002800000 */
[----:B------:R-:W-:Y:S02]  /*173e0*/  ISETP.LE.AND P0, PT, R3, UR30, PT ;  /* 0x0000001e03007c0c */ /* 0x000fe4000bf03270 */
[----:B------:R-:W-:Y:S02]  /*173f0*/  FSEL R105, R113, -INF , !P4 ;  /* 0xff80000071697808 */ /* 0x000fe40006000000 */
[----:B------:R-:W-:Y:S02]  /*17400*/  FSEL R160, R114, -INF , P1 ;  /* 0xff80000072a07808 */ /* 0x000fe40000800000 */
[C---:B------:R-:W-:Y:S01]  /*17410*/  ISETP.GE.AND P5, PT, R0.reuse, UR59, PT ;  /* 0x0000003b00007c0c */ /* 0x040fe2000bfa6270 */
[----:B------:R-:W-:Y:S01]  /*17420*/  UIADD3 UR59, UPT, UPT, UR49, 0x51, URZ ;  /* 0x00000051313b7890 */ /* 0x000fe2000fffe0ff */
[----:B------:R-:W-:Y:S01]  /*17430*/  ISETP.GE.AND P4, PT, R0, UR29, PT ;  /* 0x0000001d00007c0c */ /* 0x000fe2000bf86270 */
[----:B------:R-:W-:Y:S01]  /*17440*/  UIADD3 UR29, UPT, UPT, UR49, 0x65, URZ ;  /* 0x00000065311d7890 */ /* 0x000fe2000fffe0ff */
[----:B------:R-:W-:-:S02]  /*17450*/  ISETP.LE.AND P1, PT, R3, UR26, PT ;  /* 0x0000001a03007c0c */ /* 0x000fc4000bf23270 */
[----:B------:R-:W-:Y:S02]  /*17460*/  FSEL R101, R117, -INF , !P3 ;  /* 0xff80000075657808 */ /* 0x000fe40005800000 */
[----:B------:R-:W-:Y:S02]  /*17470*/  FSEL R100, R116, -INF , !P0 ;  /* 0xff80000074647808 */ /* 0x000fe40004000000 */
[----:B------:R-:W-:Y:S02]  /*17480*/  FSEL R159, R97, -INF , P5 ;  /* 0xff800000619f7808 */ /* 0x000fe40002800000 */
[----:B------:R-:W-:Y:S02]  /*17490*/  ISETP.LE.AND P2, PT, R3, UR28, PT ;  /* 0x0000001c03007c0c */ /* 0x000fe4000bf43270 */
[----:B------:R-:W-:Y:S01]  /*174a0*/  ISETP.GE.AND P0, PT, R0, UR26, PT ;  /* 0x0000001a00007c0c */ /* 0x000fe2000bf06270 */
[----:B------:R-:W-:Y:S01]  /*174b0*/  UIADD3 UR26, UPT, UPT, UR49, 0x68, URZ ;  /* 0x00000068311a7890 */ /* 0x000fe2000fffe0ff */
[----:B------:R-:W-:-:S02]  /*174c0*/  FSEL R101, R101, -INF , P4 ;  /* 0xff80000065657808 */ /* 0x000fc40002000000 */
[----:B------:R-:W-:Y:S02]  /*174d0*/  FSEL R56, R56, -INF , !P1 ;  /* 0xff80000038387808 */ /* 0x000fe40004800000 */
[----:B------:R-:W-:Y:S01]  /*174e0*/  ISETP.GE.AND P5, PT, R0, UR34, PT ;  /* 0x0000002200007c0c */ /* 0x000fe2000bfa6270 */
[----:B------:R-:W-:Y:S01]  /*174f0*/  UIADD3 UR34, UPT, UPT, UR49, 0x56, URZ ;  /* 0x0000005631227890 */ /* 0x000fe2000fffe0ff */
[C---:B------:R-:W-:Y:S02]  /*17500*/  ISETP.LE.AND P4, PT, R3.reuse, UR24, PT ;  /* 0x0000001803007c0c */ /* 0x040fe4000bf83270 */
[----:B------:R-:W-:Y:S02]  /*17510*/  ISETP.LE.AND P3, PT, R3, UR25, PT ;  /* 0x0000001903007c0c */ /* 0x000fe4000bf63270 */
[----:B------:R-:W-:Y:S02]  /*17520*/  FSEL R112, R118, -INF , !P2 ;  /* 0xff80000076707808 */ /* 0x000fe40005000000 */
[----:B------:R-:W-:-:S02]  /*17530*/  FSEL R96, R56, -INF , P0 ;  /* 0xff80000038607808 */ /* 0x000fc40000000000 */
[----:B------:R-:W-:Y:S02]  /*17540*/  FSEL R166, R102, -INF , P5 ;  /* 0xff80000066a67808 */ /* 0x000fe40002800000 */
[----:B------:R-:W-:Y:S01]  /*17550*/  ISETP.GE.AND P2, PT, R0, UR24, PT ;  /* 0x0000001800007c0c */ /* 0x000fe2000bf46270 */
[----:B------:R-:W-:Y:S01]  /*17560*/  UIADD3 UR24, UPT, UPT, UR49, 0x6a, URZ ;  /* 0x0000006a31187890 */ /* 0x000fe2000fffe0ff */
[----:B------:R-:W-:Y:S02]  /*17570*/  ISETP.LE.AND P0, PT, R3, UR21, PT ;  /* 0x0000001503007c0c */ /* 0x000fe4000bf03270 */
[----:B------:R-:W-:Y:S02]  /*17580*/  FSEL R58, R58, -INF , !P4 ;  /* 0xff8000003a3a7808 */ /* 0x000fe40006000000 */
[----:B------:R-:W-:Y:S01]  /*17590*/  ISETP.GE.AND P5, PT, R0, UR19, PT ;  /* 0x0000001300007c0c */ /* 0x000fe2000bfa6270 */
[----:B------:R-:W-:Y:S01]  /*175a0*/  UIADD3 UR19, UPT, UPT, UR49, 0x5c, URZ ;  /* 0x0000005c31137890 */ /* 0x000fe2000fffe0ff */
[----:B------:R-:W-:-:S02]  /*175b0*/  FSEL R57, R57, -INF , !P3 ;  /* 0xff80000039397808 */ /* 0x000fc40005800000 */
[----:B------:R-:W-:Y:S02]  /*175c0*/  ISETP.LE.AND P1, PT, R3, UR22, PT ;  /* 0x0000001603007c0c */ /* 0x000fe4000bf23270 */
[----:B------:R-:W-:Y:S01]  /*175d0*/  ISETP.GE.AND P3, PT, R0, UR21, PT ;  /* 0x0000001500007c0c */ /* 0x000fe2000bf66270 */
[----:B------:R-:W-:Y:S01]  /*175e0*/  UIADD3 UR21, UPT, UPT, UR49, 0x6d, URZ ;  /* 0x0000006d31157890 */ /* 0x000fe2000fffe0ff */
[----:B------:R-:W-:Y:S02]  /*175f0*/  FSEL R106, R58, -INF , P2 ;  /* 0xff8000003a6a7808 */ /* 0x000fe40001000000 */
[----:B------:R-:W-:Y:S02]  /*17600*/  FSEL R61, R61, -INF , !P0 ;  /* 0xff8000003d3d7808 */ /* 0x000fe40004000000 */
[----:B------:R-:W-:Y:S02]  /*17610*/  FSEL R108, R108, -INF , P5 ;  /* 0xff8000006c6c7808 */ /* 0x000fe40002800000 */
[----:B------:R-:W-:-:S02]  /*17620*/  ISETP.LE.AND P2, PT, R3, UR18, PT ;  /* 0x0000001203007c0c */ /* 0x000fc4000bf43270 */
[C---:B------:R-:W-:Y:S01]  /*17630*/  ISETP.GE.AND P5, PT, R0.reuse, UR33, PT ;  /* 0x0000002100007c0c */ /* 0x040fe2000bfa6270 */
[----:B------:R-:W-:Y:S01]  /*17640*/  UIADD3 UR33, UPT, UPT, UR49, 0x61, URZ ;  /* 0x0000006131217890 */ /* 0x000fe2000fffe0ff */
[----:B------:R-:W-:Y:S01]  /*17650*/  ISETP.GE.AND P6, PT, R0, UR11, PT ;  /* 0x0000000b00007c0c */ /* 0x000fe2000bfc6270 */
[----:B------:R-:W-:Y:S01]  /*17660*/  UIADD3 UR11, UPT, UPT, UR49, 0x5e, URZ ;  /* 0x0000005e310b7890 */ /* 0x000fe2000fffe0ff */
[----:B------:R-:W-:Y:S02]  /*17670*/  ISETP.LE.AND P4, PT, R3, UR20, PT ;  /* 0x0000001403007c0c */ /* 0x000fe4000bf83270 */
[----:B------:R-:W-:Y:S02]  /*17680*/  FSEL R60, R60, -INF , !P1 ;  /* 0xff8000003c3c7808 */ /* 0x000fe40004800000 */
[----:B------:R-:W-:Y:S02]  /*17690*/  FSEL R93, R61, -INF , P3 ;  /* 0xff8000003d5d7808 */ /* 0x000fe40001800000 */
[----:B------:R-:W-:Y:S01]  /*176a0*/  ISETP.GE.AND P1, PT, R0, UR18, PT ;  /* 0x0000001200007c0c */ /* 0x000fe2000bf26270 */
[----:B------:R-:W-:Y:S01]  /*176b0*/  UIADD3 UR18, UPT, UPT, UR49, 0x70, URZ ;  /* 0x0000007031127890 */ /* 0x000fe2000fffe0ff */
[----:B------:R-:W-:-:S02]  /*176c0*/  ISETP.LE.AND P3, PT, R3, UR16, PT ;  /* 0x0000001003007c0c */ /* 0x000fc4000bf63270 */
[----:B------:R-:W-:Y:S02]  /*176d0*/  FSEL R64, R64, -INF , !P2 ;  /* 0xff80000040407808 */ /* 0x000fe40005000000 */
[----:B------:R-:W-:Y:S02]  /*176e0*/  FSEL R105, R105, -INF , P5 ;  /* 0xff80000069697808 */ /* 0x000fe40002800000 */
[----:B------:R-:W-:Y:S02]  /*176f0*/  FSEL R162, R110, -INF , P6 ;  /* 0xff8000006ea27808 */ /* 0x000fe40003000000 */
[C---:B------:R-:W-:Y:S01]  /*17700*/  ISETP.GE.AND P5, PT, R0.reuse, UR28, PT ;  /* 0x0000001c00007c0c */ /* 0x040fe2000bfa6270 */
[----:B------:R-:W-:Y:S01]  /*17710*/  UIADD3 UR28, UPT, UPT, UR49, 0x66, URZ ;  /* 0x00000066311c7890 */ /* 0x000fe2000fffe0ff */
[----:B------:R-:W-:Y:S01]  /*17720*/  ISETP.GE.AND P6, PT, R0, UR30, PT ;  /* 0x0000001e00007c0c */ /* 0x000fe2000bfc6270 */
[----:B------:R-:W-:Y:S01]  /*17730*/  UIADD3 UR30, UPT, UPT, UR49, 0x64, URZ ;  /* 0x00000064311e7890 */ /* 0x000fe2000fffe0ff */
[----:B------:R-:W-:-:S02]  /*17740*/  FSEL R62, R62, -INF , !P4 ;  /* 0xff8000003e3e7808 */ /* 0x000fc40006000000 */
[C---:B------:R-:W-:Y:S02]  /*17750*/  ISETP.LE.AND P0, PT, R3.reuse, UR17, PT ;  /* 0x0000001103007c0c */ /* 0x040fe4000bf03270 */
[----:B------:R-:W-:Y:S01]  /*17760*/  ISETP.GE.AND P4, PT, R0, UR16, PT ;  /* 0x0000001000007c0c */ /* 0x000fe2000bf86270 */
[----:B------:R-:W-:Y:S01]  /*17770*/  UIADD3 UR16, UPT, UPT, UR49, 0x72, URZ ;  /* 0x0000007231107890 */ /* 0x000fe2000fffe0ff */
[----:B------:R-:W-:Y:S02]  /*17780*/  FSEL R64, R64, -INF , P1 ;  /* 0xff80000040407808 */ /* 0x000fe40000800000 */
[----:B------:R-:W-:Y:S02]  /*17790*/  FSEL R66, R66, -INF , !P3 ;  /* 0xff80000042427808 */ /* 0x000fe40005800000 */
[----:B------:R-:W-:Y:S02]  /*177a0*/  ISETP.LE.AND P1, PT, R3, UR13, PT ;  /* 0x0000000d03007c0c */ /* 0x000fe4000bf23270 */
[----:B------:R-:W-:-:S02]  /*177b0*/  FSEL R112, R112, -INF , P5 ;  /* 0xff80000070707808 */ /* 0x000fc40002800000 */
[----:B------:R-:W-:Y:S02]  /*177c0*/  FSEL R100, R100, -INF , P6 ;  /* 0xff80000064647808 */ /* 0x000fe40003000000 */
[C---:B------:R-:W-:Y:S01]  /*177d0*/  ISETP.GE.AND P5, PT, R0.reuse, UR22, PT ;  /* 0x0000001600007c0c */ /* 0x040fe2000bfa6270 */
[----:B------:R-:W-:Y:S01]  /*177e0*/  UIADD3 UR22, UPT, UPT, UR49, 0x6c, URZ ;  /* 0x0000006c31167890 */ /* 0x000fe2000fffe0ff */
[----:B------:R-:W-:Y:S01]  /*177f0*/  ISETP.GE.AND P6, PT, R0, UR25, PT ;  /* 0x0000001900007c0c */ /* 0x000fe2000bfc6270 */
[----:B------:R-:W-:Y:S01]  /*17800*/  UIADD3 UR25, UPT, UPT, UR49, 0x69, URZ ;  /* 0x0000006931197890 */ /* 0x000fe2000fffe0ff */
[----:B------:R-:W-:Y:S02]  /*17810*/  ISETP.LE.AND P2, PT, R3, UR14, PT ;  /* 0x0000000e03007c0c */ /* 0x000fe4000bf43270 */
[----:B------:R-:W-:Y:S02]  /*17820*/  FSEL R65, R65, -INF , !P0 ;  /* 0xff80000041417808 */ /* 0x000fe40004000000 */
[----:B------:R-:W-:-:S02]  /*17830*/  FSEL R90, R66, -INF , P4 ;  /* 0xff800000425a7808 */ /* 0x000fc40002000000 */
[----:B------:R-:W-:Y:S01]  /*17840*/  ISETP.GE.AND P0, PT, R0, UR13, PT ;  /* 0x0000000d00007c0c */ /* 0x000fe2000bf06270 */
[----:B------:R-:W-:Y:S01]  /*17850*/  UIADD3 UR13, UPT, UPT, UR49, 0x75, URZ ;  /* 0x00000075310d7890 */ /* 0x000fe2000fffe0ff */
[----:B------:R-:W-:Y:S02]  /*17860*/  ISETP.LE.AND P4, PT, R3, UR10, PT ;  /* 0x0000000a03007c0c */ /* 0x000fe4000bf83270 */
[----:B------:R-:W-:Y:S02]  /*17870*/  FSEL R61, R69, -INF , !P1 ;  /* 0xff800000453d7808 */ /* 0x000fe40004800000 */
[----:B------:R-:W-:Y:S02]  /*17880*/  FSEL R92, R60, -INF , P5 ;  /* 0xff8000003c5c7808 */ /* 0x000fe40002800000 */
[----:B------:R-:W-:Y:S02]  /*17890*/  FSEL R97, R57, -INF , P6 ;  /* 0xff80000039617808 */ /* 0x000fe40003000000 */
[----:B------:R-:W-:-:S02]  /*178a0*/  FSEL R60, R68, -INF , !P2 ;  /* 0xff800000443c7808 */ /* 0x000fc40005000000 */
[C---:B------:R-:W-:Y:S01]  /*178b0*/  ISETP.GE.AND P6, PT, R0.reuse, UR20, PT ;  /* 0x0000001400007c0c */ /* 0x040fe2000bfc6270 */
[----:B------:R-:W-:Y:S01]  /*178c0*/  UIADD3 UR20, UPT, UPT, UR49, 0x6e, URZ ;  /* 0x0000006e31147890 */ /* 0x000fe2000fffe0ff */
[----:B------:R-:W-:Y:S02]  /*178d0*/  ISETP.LE.AND P3, PT, R3, UR12, PT ;  /* 0x0000000c03007c0c */ /* 0x000fe4000bf63270 */
[----:B------:R-:W-:Y:S01]  /*178e0*/  ISETP.GE.AND P2, PT, R0, UR10, PT ;  /* 0x0000000a00007c0c */ /* 0x000fe2000bf46270 */
[----:B------:R-:W-:Y:S01]  /*178f0*/  UIADD3 UR10, UPT, UPT, UR49, 0x78, URZ ;  /* 0x00000078310a7890 */ /* 0x000fe2000fffe0ff */
[----:B------:R-:W-:Y:S02]  /*17900*/  FSEL R61, R61, -INF , P0 ;  /* 0xff8000003d3d7808 */ /* 0x000fe40000000000 */
[----:B------:R-:W-:Y:S02]  /*17910*/  FSEL R56, R72, -INF , !P4 ;  /* 0xff80000048387808 */ /* 0x000fe40006000000 */
[----:B------:R-:W-:-:S02]  /*17920*/  ISETP.LE.AND P0, PT, R3, UR8, PT ;  /* 0x0000000803007c0c */ /* 0x000fc4000bf03270 */
[----:B------:R-:W-:Y:S02]  /*17930*/  FSEL R94, R62, -INF , P6 ;  /* 0xff8000003e5e7808 */ /* 0x000fe40003000000 */
[C---:B------:R-:W-:Y:S02]  /*17940*/  ISETP.LE.AND P1, PT, R3.reuse, UR9, PT ;  /* 0x0000000903007c0c */ /* 0x040fe4000bf23270 */
[----:B------:R-:W-:Y:S02]  /*17950*/  FSEL R70, R70, -INF , !P3 ;  /* 0xff80000046467808 */ /* 0x000fe40005800000 */
[----:B------:R-:W-:Y:S02]  /*17960*/  FSEL R56, R56, -INF , P2 ;  /* 0xff80000038387808 */ /* 0x000fe40001000000 */
[----:B------:R-:W-:Y:S01]  /*17970*/  ISETP.GE.AND P3, PT, R0, UR8, PT ;  /* 0x0000000800007c0c */ /* 0x000fe2000bf66270 */
[----:B------:R-:W-:Y:S01]  /*17980*/  UIADD3 UR8, UPT, UPT, UR49, 0x7a, URZ ;  /* 0x0000007a31087890 */ /* 0x000fe2000fffe0ff */
[----:B------:R-:W-:-:S02]  /*17990*/  ISETP.LE.AND P2, PT, R3, UR5, PT ;  /* 0x0000000503007c0c */ /* 0x000fc4000bf43270 */
[----:B------:R-:W-:Y:S02]  /*179a0*/  FSEL R62, R74, -INF , !P0 ;  /* 0xff8000004a3e7808 */ /* 0x000fe40004000000 */
[----:B------:R-:W-:Y:S02]  /*179b0*/  FSEL R57, R73, -INF , !P1 ;  /* 0xff80000049397808 */ /* 0x000fe40004800000 */
[----:B------:R-:W-:Y:S02]  /*179c0*/  ISETP.LE.AND P4, PT, R3, UR6, PT ;  /* 0x0000000603007c0c */ /* 0x000fe4000bf83270 */
[----:B------:R-:W-:Y:S01]  /*179d0*/  ISETP.GE.AND P1, PT, R0, UR5, PT ;  /* 0x0000000500007c0c */ /* 0x000fe2000bf26270 */
[----:B------:R-:W-:Y:S01]  /*179e0*/  UIADD3 UR5, UPT, UPT, UR49, 0x7d, URZ ;  /* 0x0000007d31057890 */ /* 0x000fe2000fffe0ff */
[----:B------:R-:W-:Y:S02]  /*179f0*/  FSEL R62, R62, -INF , P3 ;  /* 0xff8000003e3e7808 */ /* 0x000fe40001800000 */
[----:B------:R-:W-:-:S02]  /*17a00*/  FSEL R23, R77, -INF , !P2 ;  /* 0xff8000004d177808 */ /* 0x000fc40005000000 */
[----:B------:R-:W-:Y:S02]  /*17a10*/  ISETP.LE.AND P3, PT, R3, UR73, PT ;  /* 0x0000004903007c0c */ /* 0x000fe4000bf63270 */
[----:B------:R-:W-:Y:S02]  /*17a20*/  FSEL R22, R76, -INF , !P4 ;  /* 0xff8000004c167808 */ /* 0x000fe40006000000 */
[----:B------:R-:W-:Y:S02]  /*17a30*/  FSEL R23, R23, -INF , P1 ;  /* 0xff80000017177808 */ /* 0x000fe40000800000 */
[----:B------:R-:W-:Y:S01]  /*17a40*/  ISETP.GE.AND P4, PT, R0, UR73, PT ;  /* 0x0000004900007c0c */ /* 0x000fe2000bf86270 */
[----:B------:R-:W-:Y:S01]  /*17a50*/  UIADD3 UR73, UPT, UPT, UR49, 0x1, URZ ;  /* 0x0000000131497890 */ /* 0x000fe2000fffe0ff */
[----:B------:R-:W-:Y:S02]  /*17a60*/  ISETP.LE.AND P1, PT, R3, UR77, PT ;  /* 0x0000004d03007c0c */ /* 0x000fe4000bf23270 */
[----:B------:R-:W-:-:S02]  /*17a70*/  FSEL R68, R80, -INF , !P3 ;  /* 0xff80000050447808 */ /* 0x000fc40005800000 */
[C---:B------:R-:W-:Y:S02]  /*17a80*/  ISETP.LE.AND P3, PT, R3.reuse, UR76, PT ;  /* 0x0000004c03007c0c */ /* 0x040fe4000bf63270 */
[----:B------:R-:W-:Y:S02]  /*17a90*/  FSEL R68, R68, -INF , P4 ;  /* 0xff80000044447808 */ /* 0x000fe40002000000 */
[----:B------:R-:W-:Y:S02]  /*17aa0*/  FSEL R7, R82, -INF , !P1 ;  /* 0xff80000052077808 */ /* 0x000fe40004800000 */
[C---:B------:R-:W-:Y:S02]  /*17ab0*/  ISETP.LE.AND P4, PT, R3.reuse, UR75, PT ;  /* 0x0000004b03007c0c */ /* 0x040fe4000bf83270 */
[----:B------:R-:W-:Y:S02]  /*17ac0*/  ISETP.LE.AND P1, PT, R3, UR74, PT ;  /* 0x0000004a03007c0c */ /* 0x000fe4000bf23270 */
[----:B------:R-:W-:-:S02]  /*17ad0*/  FSEL R110, R84, -INF , !P3 ;  /* 0xff800000546e7808 */ /* 0x000fc40005800000 */
[----:B------:R-:W-:Y:S02]  /*17ae0*/  ISETP.LE.AND P3, PT, R3, UR72, PT ;  /* 0x0000004803007c0c */ /* 0x000fe4000bf63270 */
[----:B------:R-:W-:Y:S02]  /*17af0*/  FSEL R85, R85, -INF , !P4 ;  /* 0xff80000055557808 */ /* 0x000fe40006000000 */
        /* <DEDUP_REMOVED lines=14> */
[C---:B------:R-:W-:Y:S02]  /*17be0*/  ISETP.LE.AND P1, PT, R3.reuse, UR64, PT ;  /* 0x0000004003007c0c */ /* 0x040fe4000bf23270 */
[----:B------:R-:W-:-:S02]  /*17bf0*/  ISETP.LE.AND P0, PT, R3, UR4, PT ;  /* 0x0000000403007c0c */ /* 0x000fc4000bf03270 */
[----:B------:R-:W-:Y:S02]  /*17c00*/  FSEL R84, R32, -INF , !P3 ;  /* 0xff80000020547808 */ /* 0x000fe40005800000 */
[----:B------:R-:W-:Y:S02]  /*17c10*/  ISETP.LE.AND P3, PT, R3, UR63, PT ;  /* 0x0000003f03007c0c */ /* 0x000fe4000bf63270 */
[----:B------:R-:W-:Y:S02]  /*17c20*/  FSEL R33, R33, -INF , !P4 ;  /* 0xff80000021217808 */ /* 0x000fe40006000000 */
[----:B------:R-:W-:Y:S02]  /*17c30*/  FSEL R114, R34, -INF , !P1 ;  /* 0xff80000022727808 */ /* 0x000fe40004800000 */
[C---:B------:R-:W-:Y:S02]  /*17c40*/  ISETP.LE.AND P4, PT, R3.reuse, UR62, PT ;  /* 0x0000003e03007c0c */ /* 0x040fe4000bf83270 */
[----:B------:R-:W-:-:S02]  /*17c50*/  ISETP.LE.AND P1, PT, R3, UR61, PT ;  /* 0x0000003d03007c0c */ /* 0x000fc4000bf23270 */
[----:B------:R-:W-:Y:S02]  /*17c60*/  FSEL R58, R78, -INF , !P0 ;  /* 0xff8000004e3a7808 */ /* 0x000fe40004000000 */
[----:B------:R-:W-:Y:S02]  /*17c70*/  FSEL R78, R36, -INF , !P3 ;  /* 0xff800000244e7808 */ /* 0x000fe40005800000 */
[----:B------:R-:W-:Y:S02]  /*17c80*/  ISETP.LE.AND P3, PT, R3, UR60, PT ;  /* 0x0000003c03007c0c */ /* 0x000fe4000bf63270 */
[----:B------:R-:W-:Y:S02]  /*17c90*/  FSEL R37, R37, -INF , !P4 ;  /* 0xff80000025257808 */ /* 0x000fe40006000000 */
[----:B------:R-:W-:Y:S02]  /*17ca0*/  FSEL R102, R38, -INF , !P1 ;  /* 0xff80000026667808 */ /* 0x000fe40004800000 */
[----:B------:R-:W-:-:S02]  /*17cb0*/  ISETP.LE.AND P4, PT, R3, UR59, PT ;  /* 0x0000003b03007c0c */ /* 0x000fc4000bf83270 */
[C---:B------:R-:W-:Y:S02]  /*17cc0*/  ISETP.LE.AND P1, PT, R3.reuse, UR58, PT ;  /* 0x0000003a03007c0c */ /* 0x040fe4000bf23270 */
[----:B------:R-:W-:Y:S02]  /*17cd0*/  FSEL R82, R40, -INF , !P3 ;  /* 0xff80000028527808 */ /* 0x000fe40005800000 */
[----:B------:R-:W-:Y:S02]  /*17ce0*/  ISETP.LE.AND P3, PT, R3, UR57, PT ;  /* 0x0000003903007c0c */ /* 0x000fe4000bf63270 */
[----:B------:R-:W-:Y:S02]  /*17cf0*/  FSEL R41, R41, -INF , !P4 ;  /* 0xff80000029297808 */ /* 0x000fe40006000000 */
[----:B------:R-:W-:Y:S02]  /*17d00*/  FSEL R98, R42, -INF , !P1 ;  /* 0xff8000002a627808 */ /* 0x000fe40004800000 */
[----:B------:R-:W-:-:S02]  /*17d10*/  ISETP.LE.AND P4, PT, R3, UR35, PT ;  /* 0x0000002303007c0c */ /* 0x000fc4000bf83270 */
[C---:B------:R-:W-:Y:S02]  /*17d20*/  ISETP.LE.AND P1, PT, R3.reuse, UR34, PT ;  /* 0x0000002203007c0c */ /* 0x040fe4000bf23270 */
[----:B------:R-:W-:Y:S01]  /*17d30*/  ISETP.GE.AND P5, PT, R0, UR17, PT ;  /* 0x0000001100007c0c */ /* 0x000fe2000bfa6270 */
[----:B------:R-:W-:Y:S01]  /*17d40*/  UIADD3 UR17, UPT, UPT, UR49, 0x71, URZ ;  /* 0x0000007131117890 */ /* 0x000fe2000fffe0ff */
[----:B------:R-:W-:Y:S02]  /*17d50*/  FSEL R76, R44, -INF , !P3 ;  /* 0xff8000002c4c7808 */ /* 0x000fe40005800000 */
[----:B------:R-:W-:Y:S02]  /*17d60*/  ISETP.LE.AND P3, PT, R3, UR31, PT ;  /* 0x0000001f03007c0c */ /* 0x000fe4000bf63270 */
[----:B------:R-:W-:Y:S02]  /*17d70*/  FSEL R45, R45, -INF , !P4 ;  /* 0xff8000002d2d7808 */ /* 0x000fe40006000000 */
[----:B------:R-:W-:-:S02]  /*17d80*/  FSEL R80, R46, -INF , !P1 ;  /* 0xff8000002e507808 */ /* 0x000fc40004800000 */
[C---:B------:R-:W-:Y:S02]  /*17d90*/  ISETP.LE.AND P4, PT, R3.reuse, UR27, PT ;  /* 0x0000001b03007c0c */ /* 0x040fe4000bf83270 */
[----:B------:R-:W-:Y:S02]  /*17da0*/  ISETP.LE.AND P1, PT, R3, UR23, PT ;  /* 0x0000001703007c0c */ /* 0x000fe4000bf23270 */
[----:B------:R-:W-:Y:S02]  /*17db0*/  FSEL R65, R65, -INF , P5 ;  /* 0xff80000041417808 */ /* 0x000fe40002800000 */
[----:B------:R-:W-:Y:S01]  /*17dc0*/  ISETP.GE.AND P5, PT, R0, UR12, PT ;  /* 0x0000000c00007c0c */ /* 0x000fe2000bfa6270 */
[----:B------:R-:W-:Y:S01]  /*17dd0*/  UIADD3 UR12, UPT, UPT, UR49, 0x76, URZ ;  /* 0x00000076310c7890 */ /* 0x000fe2000fffe0ff */
[----:B------:R-:W-:Y:S02]  /*17de0*/  FSEL R66, R48, -INF , !P3 ;  /* 0xff80000030427808 */ /* 0x000fe40005800000 */
[----:B------:R-:W-:-:S02]  /*17df0*/  ISETP.LE.AND P3, PT, R3, UR19, PT ;  /* 0x0000001303007c0c */ /* 0x000fc4000bf63270 */
[----:B------:R-:W-:Y:S02]  /*17e00*/  FSEL R49, R49, -INF , !P4 ;  /* 0xff80000031317808 */ /* 0x000fe40006000000 */
[----:B------:R-:W-:Y:S02]  /*17e10*/  FSEL R74, R50, -INF , !P1 ;  /* 0xff800000324a7808 */ /* 0x000fe40004800000 */
[C---:B------:R-:W-:Y:S02]  /*17e20*/  ISETP.LE.AND P4, PT, R3.reuse, UR15, PT ;  /* 0x0000000f03007c0c */ /* 0x040fe4000bf83270 */
[----:B------:R-:W-:Y:S02]  /*17e30*/  ISETP.LE.AND P1, PT, R3, UR11, PT ;  /* 0x0000000b03007c0c */ /* 0x000fe4000bf23270 */
[----:B------:R-:W-:Y:S02]  /*17e40*/  FSEL R72, R70, -INF , P5 ;  /* 0xff80000046487808 */ /* 0x000fe40002800000 */
[----:B------:R-:W-:-:S02]  /*17e50*/  FSEL R70, R52, -INF , !P3 ;  /* 0xff80000034467808 */ /* 0x000fc40005800000 */
[----:B------:R-:W-:Y:S02]  /*17e60*/  FSEL R53, R53, -INF , !P4 ;  /* 0xff80000035357808 */ /* 0x000fe40006000000 */
[----:B------:R-:W-:Y:S02]  /*17e70*/  FSEL R52, R54, -INF , !P1 ;  /* 0xff80000036347808 */ /* 0x000fe40004800000 */
[C---:B------:R-:W-:Y:S02]  /*17e80*/  ISETP.LE.AND P4, PT, R3.reuse, UR33, PT ;  /* 0x0000002103007c0c */ /* 0x040fe4000bf83270 */
[C---:B------:R-:W-:Y:S02]  /*17e90*/  ISETP.LE.AND P1, PT, R3.reuse, UR32, PT ;  /* 0x0000002003007c0c */ /* 0x040fe4000bf23270 */
[----:B------:R-:W-:Y:S02]  /*17ea0*/  ISETP.LE.AND P3, PT, R3, UR7, PT ;  /* 0x0000000703007c0c */ /* 0x000fe4000bf63270 */
[----:B------:R-:W-:-:S02]  /*17eb0*/  FSEL R121, R121, -INF , !P4 ;  /* 0xff80000079797808 */ /* 0x000fc40006000000 */
[----:B------:R-:W-:Y:S02]  /*17ec0*/  FSEL R48, R122, -INF , !P1 ;  /* 0xff8000007a307808 */ /* 0x000fe40004800000 */
[C---:B------:R-:W-:Y:S02]  /*17ed0*/  ISETP.LE.AND P4, PT, R3.reuse, UR29, PT ;  /* 0x0000001d03007c0c */ /* 0x040fe4000bf83270 */
[C---:B------:R-:W-:Y:S02]  /*17ee0*/  ISETP.LE.AND P1, PT, R3.reuse, UR28, PT ;  /* 0x0000001c03007c0c */ /* 0x040fe4000bf23270 */
[----:B------:R-:W-:Y:S02]  /*17ef0*/  FSEL R50, R120, -INF , !P3 ;  /* 0xff80000078327808 */ /* 0x000fe40005800000 */
        /* <DEDUP_REMOVED lines=12> */
[----:B------:R-:W-:Y:S01]  /*17fc0*/  ISETP.GE.AND P6, PT, R0, UR14, PT ;  /* 0x0000000e00007c0c */ /* 0x000fe2000bfc6270 */
[----:B------:R-:W-:Y:S01]  /*17fd0*/  UIADD3 UR14, UPT, UPT, UR49, 0x74, URZ ;  /* 0x00000074310e7890 */ /* 0x000fe2000fffe0ff */
[----:B------:R-:W-:-:S02]  /*17fe0*/  ISETP.LE.AND P3, PT, R3, UR22, PT ;  /* 0x0000001603007c0c */ /* 0x000fc4000bf63270 */
[----:B------:R-:W-:Y:S02]  /*17ff0*/  FSEL R133, R133, -INF , !P4 ;  /* 0xff80000085857808 */ /* 0x000fe40006000000 */
[----:B------:R-:W-:Y:S02]  /*18000*/  FSEL R36, R134, -INF , !P1 ;  /* 0xff80000086247808 */ /* 0x000fe40004800000 */
[C---:B------:R-:W-:Y:S02]  /*18010*/  ISETP.LE.AND P4, PT, R3.reuse, UR17, PT ;  /* 0x0000001103007c0c */ /* 0x040fe4000bf83270 */
[----:B------:R-:W-:Y:S02]  /*18020*/  ISETP.LE.AND P1, PT, R3, UR16, PT ;  /* 0x0000001003007c0c */ /* 0x000fe4000bf23270 */
[----:B------:R-:W-:Y:S02]  /*18030*/  FSEL R60, R60, -INF , P6 ;  /* 0xff8000003c3c7808 */ /* 0x000fe40003000000 */
[----:B------:R-:W-:-:S02]  /*18040*/  FSEL R38, R132, -INF , !P3 ;  /* 0xff80000084267808 */ /* 0x000fc40005800000 */
[----:B------:R-:W-:Y:S01]  /*18050*/  ISETP.GE.AND P6, PT, R0, UR9, PT ;  /* 0x0000000900007c0c */ /* 0x000fe2000bfc6270 */
[----:B------:R-:W-:Y:S01]  /*18060*/  UIADD3 UR9, UPT, UPT, UR49, 0x79, URZ ;  /* 0x0000007931097890 */ /* 0x000fe2000fffe0ff */
[----:B------:R-:W-:Y:S02]  /*18070*/  ISETP.LE.AND P3, PT, R3, UR18, PT ;  /* 0x0000001203007c0c */ /* 0x000fe4000bf63270 */
[----:B------:R-:W-:Y:S02]  /*18080*/  FSEL R137, R137, -INF , !P4 ;  /* 0xff80000089897808 */ /* 0x000fe40006000000 */
[----:B------:R-:W-:Y:S02]  /*18090*/  FSEL R32, R138, -INF , !P1 ;  /* 0xff8000008a207808 */ /* 0x000fe40004800000 */
[C---:B------:R-:W-:Y:S02]  /*180a0*/  ISETP.LE.AND P4, PT, R3.reuse, UR13, PT ;  /* 0x0000000d03007c0c */ /* 0x040fe4000bf83270 */
[----:B------:R-:W-:-:S02]  /*180b0*/  ISETP.LE.AND P1, PT, R3, UR12, PT ;  /* 0x0000000c03007c0c */ /* 0x000fc4000bf23270 */
[----:B------:R-:W-:Y:S02]  /*180c0*/  FSEL R57, R57, -INF , P6 ;  /* 0xff80000039397808 */ /* 0x000fe40003000000 */
[----:B------:R-:W-:Y:S02]  /*180d0*/  FSEL R34, R136, -INF , !P3 ;  /* 0xff80000088227808 */ /* 0x000fe40005800000 */
[----:B------:R-:W-:Y:S01]  /*180e0*/  ISETP.GE.AND P6, PT, R0, UR4, PT ;  /* 0x0000000400007c0c */ /* 0x000fe2000bfc6270 */
[----:B------:R-:W-:Y:S01]  /*180f0*/  UIADD3 UR4, UPT, UPT, UR49, 0x7e, URZ ;  /* 0x0000007e31047890 */ /* 0x000fe2000fffe0ff */
[----:B------:R-:W-:Y:S02]  /*18100*/  ISETP.LE.AND P3, PT, R3, UR14, PT ;  /* 0x0000000e03007c0c */ /* 0x000fe4000bf63270 */
[----:B------:R-:W-:Y:S02]  /*18110*/  FSEL R141, R141, -INF , !P4 ;  /* 0xff8000008d8d7808 */ /* 0x000fe40006000000 */
[----:B------:R-:W-:-:S02]  /*18120*/  FSEL R28, R142, -INF , !P1 ;  /* 0xff8000008e1c7808 */ /* 0x000fc40004800000 */
[----:B------:R-:W-:Y:S01]  /*18130*/  ISETP.GE.AND P5, PT, R0, UR6, PT ;  /* 0x0000000600007c0c */ /* 0x000fe2000bfa6270 */
[----:B------:R-:W-:Y:S01]  /*18140*/  UIADD3 UR6, UPT, UPT, UR49, 0x7c, URZ ;  /* 0x0000007c31067890 */ /* 0x000fe2000fffe0ff */
[C---:B------:R-:W-:Y:S02]  /*18150*/  ISETP.LE.AND P4, PT, R3.reuse, UR9, PT ;  /* 0x0000000903007c0c */ /* 0x040fe4000bf83270 */
[C---:B------:R-:W-:Y:S02]  /*18160*/  ISETP.LE.AND P1, PT, R3.reuse, UR8, PT ;  /* 0x0000000803007c0c */ /* 0x040fe4000bf23270 */
[----:B------:R-:W-:Y:S02]  /*18170*/  FSEL R30, R140, -INF , !P3 ;  /* 0xff8000008c1e7808 */ /* 0x000fe40005800000 */
[C---:B------:R-:W-:Y:S02]  /*18180*/  ISETP.LE.AND P2, PT, R3.reuse, UR39, PT ;  /* 0x0000002703007c0c */ /* 0x040fe4000bf43270 */
[----:B------:R-:W-:-:S02]  /*18190*/  ISETP.LE.AND P3, PT, R3, UR10, PT ;  /* 0x0000000a03007c0c */ /* 0x000fc4000bf63270 */
[----:B------:R-:W-:Y:S02]  /*181a0*/  FSEL R22, R22, -INF , P5 ;  /* 0xff80000016167808 */ /* 0x000fe40002800000 */
[----:B------:R-:W-:Y:S02]  /*181b0*/  FSEL R145, R145, -INF , !P4 ;  /* 0xff80000091917808 */ /* 0x000fe40006000000 */
[----:B------:R-:W-:Y:S02]  /*181c0*/  FSEL R24, R146, -INF , !P1 ;  /* 0xff80000092187808 */ /* 0x000fe40004800000 */
[----:B------:R-:W-:Y:S01]  /*181d0*/  ISETP.GE.AND P5, PT, R0, UR39, PT ;  /* 0x0000002700007c0c */ /* 0x000fe2000bfa6270 */
[----:B------:R-:W-:Y:S01]  /*181e0*/  UIADD3 UR39, UPT, UPT, UR49, 0x3, URZ ;  /* 0x0000000331277890 */ /* 0x000fe2000fffe0ff */
[C---:B------:R-:W-:Y:S02]  /*181f0*/  ISETP.LE.AND P4, PT, R3.reuse, UR5, PT ;  /* 0x0000000503007c0c */ /* 0x040fe4000bf83270 */
[----:B------:R-:W-:-:S02]  /*18200*/  ISETP.LE.AND P1, PT, R3, UR4, PT ;  /* 0x0000000403007c0c */ /* 0x000fc4000bf23270 */
[----:B------:R-:W-:Y:S02]  /*18210*/  FSEL R58, R58, -INF , P6 ;  /* 0xff8000003a3a7808 */ /* 0x000fe40003000000 */
[----:B------:R-:W-:Y:S02]  /*18220*/  FSEL R69, R81, -INF , !P2 ;  /* 0xff80000051457808 */ /* 0x000fe40005000000 */
[----:B------:R-:W-:Y:S02]  /*18230*/  FSEL R26, R144, -INF , !P3 ;  /* 0xff800000901a7808 */ /* 0x000fe40005800000 */
[C---:B------:R-:W-:Y:S01]  /*18240*/  ISETP.GE.AND P0, PT, R0.reuse, UR77, PT ;  /* 0x0000004d00007c0c */ /* 0x040fe2000bf06270 */
[----:B------:R-:W-:Y:S01]  /*18250*/  UIADD3 UR77, UPT, UPT, UR49, 0x7, URZ ;  /* 0x00000007314d7890 */ /* 0x000fe2000fffe0ff */
[----:B------:R-:W-:Y:S01]  /*18260*/  ISETP.GE.AND P6, PT, R0, UR76, PT ;  /* 0x0000004c00007c0c */ /* 0x000fe2000bfc6270 */
[----:B------:R-:W-:Y:S01]  /*18270*/  UIADD3 UR76, UPT, UPT, UR49, 0xb, URZ ;  /* 0x0000000b314c7890 */ /* 0x000fe2000fffe0ff */
[----:B------:R-:W-:-:S02]  /*18280*/  ISETP.LE.AND P3, PT, R3, UR6, PT ;  /* 0x0000000603007c0c */ /* 0x000fc4000bf63270 */
[----:B------:R-:W-:Y:S02]  /*18290*/  FSEL R149, R149, -INF , !P4 ;  /* 0xff80000095957808 */ /* 0x000fe40006000000 */
[----:B------:R-:W-:Y:S02]  /*182a0*/  FSEL R18, R150, -INF , !P1 ;  /* 0xff80000096127808 */ /* 0x000fe40004800000 */
[----:B------:R-:W-:Y:S01]  /*182b0*/  ISETP.GE.AND P2, PT, R0, UR75, PT ;  /* 0x0000004b00007c0c */ /* 0x000fe2000bf46270 */
[----:B------:R-:W-:Y:S01]  /*182c0*/  UIADD3 UR75, UPT, UPT, UR49, 0xf, URZ ;  /* 0x0000000f314b7890 */ /* 0x000fe2000fffe0ff */
[C---:B------:R-:W-:Y:S02]  /*182d0*/  ISETP.LE.AND P4, PT, R3.reuse, UR49, PT ;  /* 0x0000003103007c0c */ /* 0x040fe4000bf83270 */
[----:B------:R-:W-:Y:S01]  /*182e0*/  ISETP.LE.AND P1, PT, R3, UR73, PT ;  /* 0x0000004903007c0c */ /* 0x000fe2000bf23270 */
[----:B------:R-:W-:Y:S01]  /*182f0*/  UIADD3 UR73, UPT, UPT, UR49, 0x17, URZ ;  /* 0x0000001731497890 */ /* 0x000fe2000fffe0ff */
[----:B------:R-:W-:-:S02]  /*18300*/  FSEL R69, R69, -INF , P5 ;  /* 0xff80000045457808 */ /* 0x000fc40002800000 */
[----:B------:R-:W-:Y:S02]  /*18310*/  FSEL R54, R148, -INF , !P3 ;  /* 0xff80000094367808 */ /* 0x000fe40005800000 */
[----:B------:R-:W-:Y:S02]  /*18320*/  ISETP.LE.AND P5, PT, R3, UR39, PT ;  /* 0x0000002703007c0c */ /* 0x000fe4000bfa3270 */
[----:B------:R-:W-:Y:S01]  /*18330*/  ISETP.GE.AND P3, PT, R0, UR74, PT ;  /* 0x0000004a00007c0c */ /* 0x000fe2000bf66270 */
[----:B------:R-:W-:Y:S01]  /*18340*/  UIADD3 UR74, UPT, UPT, UR49, 0x13, URZ ;  /* 0x00000013314a7890 */ /* 0x000fe2000fffe0ff */
[----:B------:R-:W-:Y:S02]  /*18350*/  R2UR.FILL UR39, R4 ;  /* 0x00000000042772ca */ /* 0x000fe400004e0000 */
[----:B------:R-:W-:Y:S02]  /*18360*/  FSEL R124, R88, -INF , !P4 ;  /* 0xff800000587c7808 */ /* 0x000fe40006000000 */
[----:B------:R-:W-:-:S02]  /*18370*/  FSEL R4, R89, -INF , !P1 ;  /* 0xff80000059047808 */ /* 0x000fc40004800000 */
[C---:B------:R-:W-:Y:S02]  /*18380*/  ISETP.LE.AND P4, PT, R3.reuse, UR77, PT ;  /* 0x0000004d03007c0c */ /* 0x040fe4000bf83270 */
[----:B------:R-:W-:Y:S02]  /*18390*/  ISETP.LE.AND P1, PT, R3, UR76, PT ;  /* 0x0000004c03007c0c */ /* 0x000fe4000bf23270 */
[----:B------:R-:W-:Y:S02]  /*183a0*/  FSEL R91, R91, -INF , !P5 ;  /* 0xff8000005b5b7808 */ /* 0x000fe40006800000 */
[----:B------:R-:W-:Y:S02]  /*183b0*/  ISETP.LE.AND P5, PT, R3, UR75, PT ;  /* 0x0000004b03007c0c */ /* 0x000fe4000bfa3270 */
[----:B------:R-:W-:Y:S02]  /*183c0*/  FSEL R95, R95, -INF , !P4 ;  /* 0xff8000005f5f7808 */ /* 0x000fe40006000000 */
[----:B------:R-:W-:-:S02]  /*183d0*/  FSEL R99, R99, -INF , !P1 ;  /* 0xff80000063637808 */ /* 0x000fc40004800000 */
[----:B------:R-:W-:Y:S02]  /*183e0*/  ISETP.LE.AND P4, PT, R3, UR74, PT ;  /* 0x0000004a03007c0c */ /* 0x000fe4000bf83270 */
[C---:B------:R-:W-:Y:S01]  /*183f0*/  ISETP.GE.AND P1, PT, R0.reuse, UR72, PT ;  /* 0x0000004800007c0c */ /* 0x040fe2000bf26270 */
[----:B------:R-:W-:Y:S01]  /*18400*/  UIADD3 UR72, UPT, UPT, UR49, 0x1b, URZ ;  /* 0x0000001b31487890 */ /* 0x000fe2000fffe0ff */
[----:B------:R-:W-:Y:S02]  /*18410*/  FSEL R103, R103, -INF , !P5 ;  /* 0xff80000067677808 */ /* 0x000fe40006800000 */
[----:B------:R-:W-:Y:S02]  /*18420*/  ISETP.LE.AND P5, PT, R3, UR73, PT ;  /* 0x0000004903007c0c */ /* 0x000fe4000bfa3270 */
[----:B------:R-:W-:Y:S02]  /*18430*/  FSEL R107, R107, -INF , !P4 ;  /* 0xff8000006b6b7808 */ /* 0x000fe40006000000 */
[----:B------:R-:W-:Y:S01]  /*18440*/  ISETP.GE.AND P4, PT, R0, UR71, PT ;  /* 0x0000004700007c0c */ /* 0x000fe2000bf86270 */
[----:B------:R-:W-:Y:S01]  /*18450*/  UIADD3 UR71, UPT, UPT, UR49, 0x1f, URZ ;  /* 0x0000001f31477890 */ /* 0x000fe2000fffe0ff */
[----:B------:R-:W-:-:S02]  /*18460*/  FSEL R163, R111, -INF , !P5 ;  /* 0xff8000006fa37808 */ /* 0x000fc40006800000 */
[----:B------:R-:W-:Y:S02]  /*18470*/  ISETP.LE.AND P5, PT, R3, UR72, PT ;  /* 0x0000004803007c0c */ /* 0x000fe4000bfa3270 */
[----:B------:R-:W-:Y:S02]  /*18480*/  FSEL R122, R7, -INF , P0 ;  /* 0xff800000077a7808 */ /* 0x000fe40000000000 */
[----:B------:R-:W-:Y:S02]  /*18490*/  FSEL R115, R115, -INF , !P5 ;  /* 0xff80000073737808 */ /* 0x000fe40006800000 */
[----:B------:R-:W-:Y:S02]  /*184a0*/  ISETP.LE.AND P5, PT, R3, UR71, PT ;  /* 0x0000004703007c0c */ /* 0x000fe4000bfa3270 */
[----:B------:R-:W-:Y:S01]  /*184b0*/  ISETP.GE.AND P0, PT, R0, UR70, PT ;  /* 0x0000004600007c0c */ /* 0x000fe2000bf06270 */
[----:B------:R-:W-:Y:S01]  /*184c0*/  UIADD3 UR70, UPT, UPT, UR49, 0x23, URZ ;  /* 0x0000002331467890 */ /* 0x000fe2000fffe0ff */
[----:B------:R-:W-:-:S02]  /*184d0*/  FSEL R113, R119, -INF , !P5 ;  /* 0xff80000077717808 */ /* 0x000fc40006800000 */
[----:B------:R-:W-:Y:S02]  /*184e0*/  FSEL R111, R85, -INF , P2 ;  /* 0xff800000556f7808 */ /* 0x000fe40001000000 */
[C---:B------:R-:W-:Y:S01]  /*184f0*/  ISETP.GE.AND P5, PT, R0.reuse, UR69, PT ;  /* 0x0000004500007c0c */ /* 0x040fe2000bfa6270 */
[----:B------:R-:W-:Y:S01]  /*18500*/  UIADD3 UR69, UPT, UPT, UR49, 0x27, URZ ;  /* 0x0000002731457890 */ /* 0x000fe2000fffe0ff */
[----:B------:R-:W-:Y:S01]  /*18510*/  ISETP.GE.AND P2, PT, R0, UR68, PT ;  /* 0x0000004400007c0c */ /* 0x000fe2000bf46270 */
[----:B------:R-:W-:Y:S01]  /*18520*/  UIADD3 UR68, UPT, UPT, UR49, 0x2b, URZ ;  /* 0x0000002b31447890 */ /* 0x000fe2000fffe0ff */
[----:B------:R-:W-:Y:S02]  /*18530*/  FSEL R120, R6, -INF , P3 ;  /* 0xff80000006787808 */ /* 0x000fe40001800000 */
[----:B------:R-:W-:Y:S01]  /*18540*/  ISETP.GE.AND P3, PT, R0, UR67, PT ;  /* 0x0000004300007c0c */ /* 0x000fe2000bf66270 */
[----:B------:R-:W-:Y:S01]  /*18550*/  UIADD3 UR67, UPT, UPT, UR49, 0x2f, URZ ;  /* 0x0000002f31437890 */ /* 0x000fe2000fffe0ff */
[----:B------:R-:W-:-:S02]  /*18560*/  FSEL R118, R118, -INF , P0 ;  /* 0xff80000076767808 */ /* 0x000fc40000000000 */
[----:B------:R-:W-:Y:S02]  /*18570*/  FSEL R88, R5, -INF , P1 ;  /* 0xff80000005587808 */ /* 0x000fe40000800000 */
[----:B------:R-:W-:Y:S02]  /*18580*/  ISETP.LE.AND P0, PT, R3, UR70, PT ;  /* 0x0000004603007c0c */ /* 0x000fe4000bf03270 */
[----:B------:R-:W-:Y:S01]  /*18590*/  ISETP.GE.AND P1, PT, R0, UR66, PT ;  /* 0x0000004200007c0c */ /* 0x000fe2000bf26270 */
[----:B------:R-:W-:Y:S01]  /*185a0*/  UIADD3 UR66, UPT, UPT, UR49, 0x33, URZ ;  /* 0x0000003331427890 */ /* 0x000fe2000fffe0ff */
[----:B------:R-:W-:Y:S02]  /*185b0*/  FSEL R110, R110, -INF , P6 ;  /* 0xff8000006e6e7808 */ /* 0x000fe40003000000 */
[----:B------:R-:W-:Y:S02]  /*185c0*/  FSEL R89, R25, -INF , P4 ;  /* 0xff80000019597808 */ /* 0x000fe40002000000 */
[----:B------:R-:W-:-:S02]  /*185d0*/  FSEL R86, R86, -INF , P5 ;  /* 0xff80000056567808 */ /* 0x000fc40002800000 */
[----:B------:R-:W-:Y:S01]  /*185e0*/  ISETP.GE.AND P4, PT, R0, UR65, PT ;  /* 0x0000004100007c0c */ /* 0x000fe2000bf86270 */
[----:B------:R-:W-:Y:S01]  /*185f0*/  UIADD3 UR65, UPT, UPT, UR49, 0x37, URZ ;  /* 0x0000003731417890 */ /* 0x000fe2000fffe0ff */
[C---:B------:R-:W-:Y:S02]  /*18600*/  ISETP.LE.AND P6, PT, R3.reuse, UR69, PT ;  /* 0x0000004503007c0c */ /* 0x040fe4000bfc3270 */
[----:B------:R-:W-:Y:S02]  /*18610*/  ISETP.LE.AND P5, PT, R3, UR68, PT ;  /* 0x0000004403007c0c */ /* 0x000fe4000bfa3270 */
[----:B------:R-:W-:Y:S02]  /*18620*/  FSEL R9, R59, -INF , !P0 ;  /* 0xff8000003b097808 */ /* 0x000fe40004000000 */
[----:B------:R-:W-:Y:S02]  /*18630*/  ISETP.LE.AND P0, PT, R3, UR67, PT ;  /* 0x0000004303007c0c */ /* 0x000fe4000bf03270 */
[----:B------:R-:W-:-:S02]  /*18640*/  FSEL R8, R63, -INF , !P6 ;  /* 0xff8000003f087808 */ /* 0x000fc40007000000 */
[----:B------:R-:W-:Y:S02]  /*18650*/  FSEL R7, R67, -INF , !P5 ;  /* 0xff80000043077808 */ /* 0x000fe40006800000 */
[----:B------:R-:W-:Y:S02]  /*18660*/  ISETP.LE.AND P6, PT, R3, UR66, PT ;  /* 0x0000004203007c0c */ /* 0x000fe4000bfc3270 */
[----:B------:R-:W-:Y:S01]  /*18670*/  ISETP.GE.AND P5, PT, R0, UR64, PT ;  /* 0x0000004000007c0c */ /* 0x000fe2000bfa6270 */
[----:B------:R-:W-:Y:S01]  /*18680*/  UIADD3 UR64, UPT, UPT, UR49, 0x3b, URZ ;  /* 0x0000003b31407890 */ /* 0x000fe2000fffe0ff */
[----:B------:R-:W-:Y:S02]  /*18690*/  FSEL R73, R71, -INF , !P0 ;  /* 0xff80000047497808 */ /* 0x000fe40004000000 */
[----:B------:R-:W-:Y:S02]  /*186a0*/  ISETP.LE.AND P0, PT, R3, UR65, PT ;  /* 0x0000004103007c0c */ /* 0x000fe4000bf03270 */
[----:B------:R-:W-:-:S02]  /*186b0*/  FSEL R63, R75, -INF , !P6 ;  /* 0xff8000004b3f7808 */ /* 0x000fc40007000000 */
[----:B------:R-:W-:Y:S01]  /*186c0*/  ISETP.GE.AND P6, PT, R0, UR63, PT ;  /* 0x0000003f00007c0c */ /* 0x000fe2000bfc6270 */
[----:B------:R-:W-:Y:S01]  /*186d0*/  UIADD3 UR63, UPT, UPT, UR49, 0x3f, URZ ;  /* 0x0000003f313f7890 */ /* 0x000fe2000fffe0ff */
[----:B------:R-:W-:Y:S02]  /*186e0*/  FSEL R59, R79, -INF , !P0 ;  /* 0xff8000004f3b7808 */ /* 0x000fe40004000000 */
[----:B------:R-:W-:Y:S02]  /*186f0*/  ISETP.LE.AND P0, PT, R3, UR64, PT ;  /* 0x0000004003007c0c */ /* 0x000fe4000bf03270 */
[----:B------:R-:W-:Y:S02]  /*18700*/  FSEL R84, R84, -INF , P1 ;  /* 0xff80000054547808 */ /* 0x000fe40000800000 */
[----:B------:R-:W-:Y:S02]  /*18710*/  FSEL R6, R83, -INF , !P0 ;  /* 0xff80000053067808 */ /* 0x000fe40004000000 */
[----:B------:R-:W-:-:S02]  /*18720*/  ISETP.LE.AND P0, PT, R3, UR63, PT ;  /* 0x0000003f03007c0c */ /* 0x000fc4000bf03270 */
[C---:B------:R-:W-:Y:S01]  /*18730*/  ISETP.GE.AND P1, PT, R0.reuse, UR60, PT ;  /* 0x0000003c00007c0c */ /* 0x040fe2000bf26270 */
[----:B------:R-:W-:Y:S01]  /*18740*/  UIADD3 UR60, UPT, UPT, UR49, 0x4b, URZ ;  /* 0x0000004b313c7890 */ /* 0x000fe2000fffe0ff */
[----:B------:R-:W-:Y:S02]  /*18750*/  FSEL R5, R87, -INF , !P0 ;  /* 0xff80000057057808 */ /* 0x000fe40004000000 */
[C---:B------:R-:W-:Y:S01]  /*18760*/  ISETP.GE.AND P0, PT, R0.reuse, UR62, PT ;  /* 0x0000003e00007c0c */ /* 0x040fe2000bf06270 */
[----:B------:R-:W-:Y:S01]  /*18770*/  UIADD3 UR62, UPT, UPT, UR49, 0x43, URZ ;  /* 0x00000043313e7890 */ /* 0x000fe2000fffe0ff */
[----:B------:R-:W-:Y:S02]  /*18780*/  FSEL R87, R29, -INF , P2 ;  /* 0xff8000001d577808 */ /* 0x000fe40001000000 */
[----:B------:R-:W-:Y:S01]  /*18790*/  ISETP.GE.AND P2, PT, R0, UR61, PT ;  /* 0x0000003d00007c0c */ /* 0x000fe2000bf46270 */
[----:B------:R-:W-:Y:S01]  /*187a0*/  UIADD3 UR61, UPT, UPT, UR49, 0x47, URZ ;  /* 0x00000047313d7890 */ /* 0x000fe2000fffe0ff */
[----:B------:R-:W-:-:S02]  /*187b0*/  FSEL R116, R116, -INF , P3 ;  /* 0xff80000074747808 */ /* 0x000fc40001800000 */
[C---:B------:R-:W-:Y:S01]  /*187c0*/  ISETP.GE.AND P3, PT, R0.reuse, UR59, PT ;  /* 0x0000003b00007c0c */ /* 0x040fe2000bf66270 */
[----:B------:R-:W-:Y:S01]  /*187d0*/  UIADD3 UR59, UPT, UPT, UR49, 0x4f, URZ ;  /* 0x0000004f313b7890 */ /* 0x000fe2000fffe0ff */
[----:B------:R-:W-:Y:S02]  /*187e0*/  FSEL R79, R37, -INF , P0 ;  /* 0xff800000254f7808 */ /* 0x000fe40000000000 */
[----:B------:R-:W-:Y:S02]  /*187f0*/  FSEL R85, R33, -INF , P4 ;  /* 0xff80000021557808 */ /* 0x000fe40002000000 */
[----:B------:R-:W-:Y:S02]  /*18800*/  ISETP.LE.AND P0, PT, R3, UR62, PT ;  /* 0x0000003e03007c0c */ /* 0x000fe4000bf03270 */
[----:B------:R-:W-:Y:S01]  /*18810*/  ISETP.GE.AND P4, PT, R0, UR58, PT ;  /* 0x0000003a00007c0c */ /* 0x000fe2000bf86270 */
[----:B------:R-:W-:Y:S01]  /*18820*/  UIADD3 UR58, UPT, UPT, UR49, 0x53, URZ ;  /* 0x00000053313a7890 */ /* 0x000fe2000fffe0ff */
[----:B------:R-:W-:-:S02]  /*18830*/  FSEL R114, R114, -INF , P5 ;  /* 0xff80000072727808 */ /* 0x000fc40002800000 */
[----:B------:R-:W-:Y:S02]  /*18840*/  FSEL R78, R78, -INF , P6 ;  /* 0xff8000004e4e7808 */ /* 0x000fe40003000000 */
[----:B------:R-:W-:Y:S02]  /*18850*/  FSEL R102, R102, -INF , P2 ;  /* 0xff80000066667808 */ /* 0x000fe40001000000 */
[----:B------:R-:W-:Y:S01]  /*18860*/  ISETP.GE.AND P5, PT, R0, UR57, PT ;  /* 0x0000003900007c0c */ /* 0x000fe2000bfa6270 */
[----:B------:R-:W-:Y:S01]  /*18870*/  UIADD3 UR57, UPT, UPT, UR49, 0x57, URZ ;  /* 0x0000005731397890 */ /* 0x000fe2000fffe0ff */
[C---:B------:R-:W-:Y:S02]  /*18880*/  ISETP.LE.AND P6, PT, R3.reuse, UR61, PT ;  /* 0x0000003d03007c0c */ /* 0x040fe4000bfc3270 */
[----:B------:R-:W-:Y:S02]  /*18890*/  ISETP.LE.AND P2, PT, R3, UR60, PT ;  /* 0x0000003c03007c0c */ /* 0x000fe4000bf43270 */
[----:B------:R-:W-:-:S02]  /*188a0*/  FSEL R119, R27, -INF , !P0 ;  /* 0xff8000001b777808 */ /* 0x000fc40004000000 */
[----:B------:R-:W-:Y:S02]  /*188b0*/  ISETP.LE.AND P0, PT, R3, UR59, PT ;  /* 0x0000003b03007c0c */ /* 0x000fe4000bf03270 */
[----:B------:R-:W-:Y:S02]  /*188c0*/  FSEL R117, R31, -INF , !P6 ;  /* 0xff8000001f757808 */ /* 0x000fe40007000000 */
[----:B------:R-:W-:Y:S02]  /*188d0*/  FSEL R13, R35, -INF , !P2 ;  /* 0xff800000230d7808 */ /* 0x000fe40005000000 */
[----:B------:R-:W-:Y:S02]  /*188e0*/  ISETP.LE.AND P6, PT, R3, UR58, PT ;  /* 0x0000003a03007c0c */ /* 0x000fe4000bfc3270 */
[----:B------:R-:W-:Y:S01]  /*188f0*/  ISETP.GE.AND P2, PT, R0, UR35, PT ;  /* 0x0000002300007c0c */ /* 0x000fe2000bf46270 */
[----:B------:R-:W-:Y:S01]  /*18900*/  UIADD3 UR35, UPT, UPT, UR49, 0x5b, URZ ;  /* 0x0000005b31237890 */ /* 0x000fe2000fffe0ff */
[----:B------:R-:W-:-:S02]  /*18910*/  FSEL R12, R39, -INF , !P0 ;  /* 0xff800000270c7808 */ /* 0x000fc40004000000 */
[----:B------:R-:W-:Y:S02]  /*18920*/  ISETP.LE.AND P0, PT, R3, UR57, PT ;  /* 0x0000003903007c0c */ /* 0x000fe4000bf03270 */
[----:B------:R-:W-:Y:S02]  /*18930*/  FSEL R11, R43, -INF , !P6 ;  /* 0xff8000002b0b7808 */ /* 0x000fe40007000000 */
[----:B------:R-:W-:Y:S01]  /*18940*/  ISETP.GE.AND P6, PT, R0, UR34, PT ;  /* 0x0000002200007c0c */ /* 0x000fe2000bfc6270 */
[----:B------:R-:W-:Y:S01]  /*18950*/  UIADD3 UR34, UPT, UPT, UR49, 0x5f, URZ ;  /* 0x0000005f31227890 */ /* 0x000fe2000fffe0ff */
[----:B------:R-:W-:Y:S02]  /*18960*/  FSEL R81, R47, -INF , !P0 ;  /* 0xff8000002f517808 */ /* 0x000fe40004000000 */
[----:B------:R-:W-:Y:S02]  /*18970*/  ISETP.LE.AND P0, PT, R3, UR35, PT ;  /* 0x0000002303007c0c */ /* 0x000fe4000bf03270 */
[----:B------:R-:W-:-:S02]  /*18980*/  FSEL R98, R98, -INF , P4 ;  /* 0xff80000062627808 */ /* 0x000fc40002000000 */
[----:B------:R-:W-:Y:S02]  /*18990*/  FSEL R75, R51, -INF , !P0 ;  /* 0xff800000334b7808 */ /* 0x000fe40004000000 */
[----:B------:R-:W-:Y:S02]  /*189a0*/  ISETP.LE.AND P0, PT, R3, UR34, PT ;  /* 0x0000002203007c0c */ /* 0x000fe4000bf03270 */
[----:B------:R-:W-:Y:S02]  /*189b0*/  FSEL R82, R82, -INF , P1 ;  /* 0xff80000052527808 */ /* 0x000fe40000800000 */
[----:B------:R-:W-:Y:S02]  /*189c0*/  FSEL R10, R55, -INF , !P0 ;  /* 0xff800000370a7808 */ /* 0x000fe40004000000 */
[C---:B------:R-:W-:Y:S01]  /*189d0*/  ISETP.GE.AND P0, PT, R0.reuse, UR31, PT ;  /* 0x0000001f00007c0c */ /* 0x040fe2000bf06270 */
[----:B------:R-:W-:Y:S01]  /*189e0*/  UIADD3 UR31, UPT, UPT, UR49, 0x63, URZ ;  /* 0x00000063311f7890 */ /* 0x000fe2000fffe0ff */
[C---:B------:R-:W-:Y:S01]  /*189f0*/  ISETP.GE.AND P4, PT, R0.reuse, UR19, PT ;  /* 0x0000001300007c0c */ /* 0x040fe2000bf86270 */
[----:B------:R-:W-:Y:S01]  /*18a00*/  UIADD3 UR19, UPT, UPT, UR49, 0x6f, URZ ;  /* 0x0000006f31137890 */ /* 0x000fe2000fffe0ff */
[----:B------:R-:W-:Y:S01]  /*18a10*/  ISETP.GE.AND P1, PT, R0, UR27, PT ;  /* 0x0000001b00007c0c */ /* 0x000fe2000bf26270 */
[----:B------:R-:W-:Y:S01]  /*18a20*/  UIADD3 UR27, UPT, UPT, UR49, 0x67, URZ ;  /* 0x00000067311b7890 */ /* 0x000fe2000fffe0ff */
[----:B------:R-:W-:-:S02]  /*18a30*/  FSEL R66, R66, -INF , P0 ;  /* 0xff80000042427808 */ /* 0x000fc40000000000 */
[----:B------:R-:W-:Y:S02]  /*18a40*/  ISETP.LE.AND P0, PT, R3, UR31, PT ;  /* 0x0000001f03007c0c */ /* 0x000fe4000bf03270 */
[----:B------:R-:W-:Y:S02]  /*18a50*/  FSEL R76, R76, -INF , P5 ;  /* 0xff8000004c4c7808 */ /* 0x000fe40002800000 */
[----:B------:R-:W-:Y:S01]  /*18a60*/  ISETP.GE.AND P5, PT, R0, UR11, PT ;  /* 0x0000000b00007c0c */ /* 0x000fe2000bfa6270 */
[----:B------:R-:W-:Y:S01]  /*18a70*/  UIADD3 UR11, UPT, UPT, UR49, 0x77, URZ ;  /* 0x00000077310b7890 */ /* 0x000fe2000fffe0ff */
[----:B------:R-:W-:Y:S02]  /*18a80*/  FSEL R67, R49, -INF , P1 ;  /* 0xff80000031437808 */ /* 0x000fe40000800000 */
[----:B------:R-:W-:Y:S02]  /*18a90*/  FSEL R49, R123, -INF , !P0 ;  /* 0xff8000007b317808 */ /* 0x000fe40004000000 */
[----:B------:R-:W-:-:S02]  /*18aa0*/  ISETP.LE.AND P0, PT, R3, UR19, PT ;  /* 0x0000001303007c0c */ /* 0x000fc4000bf03270 */
[----:B------:R-:W-:Y:S02]  /*18ab0*/  FSEL R83, R41, -INF , P3 ;  /* 0xff80000029537808 */ /* 0x000fe40001800000 */
[----:B------:R-:W-:Y:S02]  /*18ac0*/  FSEL R77, R45, -INF , P2 ;  /* 0xff8000002d4d7808 */ /* 0x000fe40001000000 */
[----:B------:R-:W-:Y:S02]  /*18ad0*/  FSEL R37, R135, -INF , !P0 ;  /* 0xff80000087257808 */ /* 0x000fe40004000000 */
[C---:B------:R-:W-:Y:S01]  /*18ae0*/  ISETP.GE.AND P3, PT, R0.reuse, UR23, PT ;  /* 0x0000001700007c0c */ /* 0x040fe2000bf66270 */
[----:B------:R-:W-:Y:S01]  /*18af0*/  UIADD3 UR23, UPT, UPT, UR49, 0x6b, URZ ;  /* 0x0000006b31177890 */ /* 0x000fe2000fffe0ff */
[----:B------:R-:W-:Y:S01]  /*18b00*/  ISETP.GE.AND P2, PT, R0, UR15, PT ;  /* 0x0000000f00007c0c */ /* 0x000fe2000bf46270 */
[----:B------:R-:W-:Y:S01]  /*18b10*/  UIADD3 UR15, UPT, UPT, UR49, 0x73, URZ ;  /* 0x00000073310f7890 */ /* 0x000fe2000fffe0ff */
[----:B------:R-:W-:-:S02]  /*18b20*/  ISETP.LE.AND P0, PT, R3, UR11, PT ;  /* 0x0000000b03007c0c */ /* 0x000fc4000bf03270 */
[----:B------:R-:W-:Y:S02]  /*18b30*/  FSEL R74, R74, -INF , P3 ;  /* 0xff8000004a4a7808 */ /* 0x000fe40001800000 */
[----:B------:R-:W-:Y:S02]  /*18b40*/  FSEL R29, R143, -INF , !P0 ;  /* 0xff8000008f1d7808 */ /* 0x000fe40004000000 */
[----:B------:R-:W-:Y:S02]  /*18b50*/  FSEL R70, R70, -INF , P4 ;  /* 0xff80000046467808 */ /* 0x000fe40002000000 */
[----:B------:R-:W-:Y:S02]  /*18b60*/  FSEL R71, R53, -INF , P2 ;  /* 0xff80000035477808 */ /* 0x000fe40001000000 */
[----:B------:R-:W-:Y:S02]  /*18b70*/  FSEL R52, R52, -INF , P5 ;  /* 0xff80000034347808 */ /* 0x000fe40002800000 */
[C---:B------:R-:W-:Y:S01]  /*18b80*/  ISETP.GE.AND P0, PT, R0.reuse, UR33, PT ;  /* 0x0000002100007c0c */ /* 0x040fe2000bf06270 */
[----:B------:R-:W-:Y:S01]  /*18b90*/  UIADD3 UR33, UPT, UPT, UR49, 0x3, URZ ;  /* 0x0000000331217890 */ /* 0x000fe2000fffe0ff */
[----:B------:R-:W-:-:S02]  /*18ba0*/  ISETP.GE.AND P3, PT, R0, UR32, PT ;  /* 0x0000002000007c0c */ /* 0x000fc4000bf66270 */
[C---:B------:R-:W-:Y:S02]  /*18bb0*/  ISETP.GE.AND P2, PT, R0.reuse, UR30, PT ;  /* 0x0000001e00007c0c */ /* 0x040fe4000bf46270 */
[C---:B------:R-:W-:Y:S02]  /*18bc0*/  ISETP.GE.AND P4, PT, R0.reuse, UR29, PT ;  /* 0x0000001d00007c0c */ /* 0x040fe4000bf86270 */
[----:B------:R-:W-:Y:S02]  /*18bd0*/  ISETP.GE.AND P5, PT, R0, UR28, PT ;  /* 0x0000001c00007c0c */ /* 0x000fe4000bfa6270 */
[----:B------:R-:W-:Y:S02]  /*18be0*/  FSEL R51, R121, -INF , P0 ;  /* 0xff80000079337808 */ /* 0x000fe40000000000 */
[----:B------:R-:W-:Y:S02]  /*18bf0*/  FSEL R48, R48, -INF , P3 ;  /* 0xff80000030307808 */ /* 0x000fe40001800000 */
[----:B------:R-:W-:-:S02]  /*18c00*/  FSEL R46, R46, -INF , P2 ;  /* 0xff8000002e2e7808 */ /* 0x000fc40001000000 */
[----:B------:R-:W-:Y:S02]  /*18c10*/  FSEL R47, R125, -INF , P4 ;  /* 0xff8000007d2f7808 */ /* 0x000fe40002000000 */
[----:B------:R-:W-:Y:S02]  /*18c20*/  FSEL R44, R44, -INF , P5 ;  /* 0xff8000002c2c7808 */ /* 0x000fe40002800000 */
[C---:B------:R-:W-:Y:S02]  /*18c30*/  ISETP.GE.AND P0, PT, R0.reuse, UR26, PT ;  /* 0x0000001a00007c0c */ /* 0x040fe4000bf06270 */
[C---:B------:R-:W-:Y:S02]  /*18c40*/  ISETP.GE.AND P3, PT, R0.reuse, UR25, PT ;  /* 0x0000001900007c0c */ /* 0x040fe4000bf66270 */
[C---:B------:R-:W-:Y:S02]  /*18c50*/  ISETP.GE.AND P2, PT, R0.reuse, UR24, PT ;  /* 0x0000001800007c0c */ /* 0x040fe4000bf46270 */
[----:B------:R-:W-:-:S02]  /*18c60*/  ISETP.GE.AND P4, PT, R0, UR22, PT ;  /* 0x0000001600007c0c */ /* 0x000fc4000bf86270 */
[----:B------:R-:W-:Y:S02]  /*18c70*/  ISETP.GE.AND P5, PT, R0, UR21, PT ;  /* 0x0000001500007c0c */ /* 0x000fe4000bfa6270 */
[----:B------:R-:W-:Y:S02]  /*18c80*/  FSEL R42, R42, -INF , P0 ;  /* 0xff8000002a2a7808 */ /* 0x000fe40000000000 */
[----:B------:R-:W-:Y:S02]  /*18c90*/  FSEL R43, R129, -INF , P3 ;  /* 0xff800000812b7808 */ /* 0x000fe40001800000 */
[----:B------:R-:W-:Y:S02]  /*18ca0*/  FSEL R40, R40, -INF , P2 ;  /* 0xff80000028287808 */ /* 0x000fe40001000000 */
[----:B------:R-:W-:Y:S02]  /*18cb0*/  FSEL R38, R38, -INF , P4 ;  /* 0xff80000026267808 */ /* 0x000fe40002000000 */
[----:B------:R-:W-:-:S02]  /*18cc0*/  FSEL R39, R133, -INF , P5 ;  /* 0xff80000085277808 */ /* 0x000fc40002800000 */
[C---:B------:R-:W-:Y:S02]  /*18cd0*/  ISETP.GE.AND P0, PT, R0.reuse, UR20, PT ;  /* 0x0000001400007c0c */ /* 0x040fe4000bf06270 */
[C---:B------:R-:W-:Y:S02]  /*18ce0*/  ISETP.GE.AND P3, PT, R0.reuse, UR18, PT ;  /* 0x0000001200007c0c */ /* 0x040fe4000bf66270 */
[C---:B------:R-:W-:Y:S02]  /*18cf0*/  ISETP.GE.AND P2, PT, R0.reuse, UR17, PT ;  /* 0x0000001100007c0c */ /* 0x040fe4000bf46270 */
[C---:B------:R-:W-:Y:S02]  /*18d00*/  ISETP.GE.AND P4, PT, R0.reuse, UR16, PT ;  /* 0x0000001000007c0c */ /* 0x040fe4000bf86270 */
[----:B------:R-:W-:Y:S02]  /*18d10*/  ISETP.GE.AND P5, PT, R0, UR14, PT ;  /* 0x0000000e00007c0c */ /* 0x000fe4000bfa6270 */
[----:B------:R-:W-:-:S02]  /*18d20*/  FSEL R36, R36, -INF , P0 ;  /* 0xff80000024247808 */ /* 0x000fc40000000000 */
[----:B------:R-:W-:Y:S02]  /*18d30*/  FSEL R34, R34, -INF , P3 ;  /* 0xff80000022227808 */ /* 0x000fe40001800000 */
[----:B------:R-:W-:Y:S02]  /*18d40*/  FSEL R35, R137, -INF , P2 ;  /* 0xff80000089237808 */ /* 0x000fe40001000000 */
[----:B------:R-:W-:Y:S02]  /*18d50*/  FSEL R32, R32, -INF , P4 ;  /* 0xff80000020207808 */ /* 0x000fe40002000000 */
[----:B------:R-:W-:Y:S02]  /*18d60*/  FSEL R30, R30, -INF , P5 ;  /* 0xff8000001e1e7808 */ /* 0x000fe40002800000 */
[C---:B------:R-:W-:Y:S02]  /*18d70*/  ISETP.GE.AND P0, PT, R0.reuse, UR13, PT ;  /* 0x0000000d00007c0c */ /* 0x040fe4000bf06270 */
        /* <DEDUP_REMOVED lines=13> */
[----:B------:R-:W-:Y:S02]  /*18e50*/  ISETP.GT.AND P5, PT, R0, UR49, PT ;  /* 0x0000003100007c0c */ /* 0x000fe4000bfa4270 */
        /* <DEDUP_REMOVED lines=21> */
[----:B------:R-:W-:Y:S02]  /*18fb0*/  ISETP.LE.AND P6, PT, R3, UR27, PT ;  /* 0x0000001b03007c0c */ /* 0x000fe4000bfc3270 */
        /* <DEDUP_REMOVED lines=9> */
[C---:B------:R-:W-:Y:S02]  /*19050*/  ISETP.GE.AND P5, PT, R0.reuse, UR64, PT ;  /* 0x0000004000007c0c */ /* 0x040fe4000bfa6270 */
[----:B------:R-:W-:Y:S02]  /*19060*/  ISETP.LE.AND P1, PT, R3, UR23, PT ;  /* 0x0000001703007c0c */ /* 0x000fe4000bf23270 */
[----:B------:R-:W-:Y:S02]  /*19070*/  FSEL R45, R127, -INF , !P6 ;  /* 0xff8000007f2d7808 */ /* 0x000fe40007000000 */
[----:B------:R-:W-:Y:S01]  /*19080*/  ISETP.GE.AND P6, PT, R0, UR7, PT ;  /* 0x0000000700007c0c */ /* 0x000fe2000bfc6270 */
[----:B------:R-:W-:Y:S01]  /*19090*/  UIADD3 UR7, UPT, UPT, UR49, 0x7b, URZ ;  /* 0x0000007b31077890 */ /* 0x000fe2000fffe0ff */
[----:B------:R-:W-:-:S02]  /*190a0*/  FSEL R91, R7, -INF , P0 ;  /* 0xff800000075b7808 */ /* 0x000fc40000000000 */
[----:B------:R-:W-:Y:S02]  /*190b0*/  FSEL R73, R73, -INF , P3 ;  /* 0xff80000049497808 */ /* 0x000fe40001800000 */
[----:B------:R-:W-:Y:S02]  /*190c0*/  FSEL R63, R63, -INF , P2 ;  /* 0xff8000003f3f7808 */ /* 0x000fe40001000000 */
[----:B------:R-:W-:Y:S02]  /*190d0*/  FSEL R59, R59, -INF , P4 ;  /* 0xff8000003b3b7808 */ /* 0x000fe40002000000 */
[----:B------:R-:W-:Y:S02]  /*190e0*/  FSEL R123, R6, -INF , P5 ;  /* 0xff800000067b7808 */ /* 0x000fe40002800000 */
[----:B------:R-:W-:Y:S02]  /*190f0*/  FSEL R41, R131, -INF , !P1 ;  /* 0xff80000083297808 */ /* 0x000fe40004800000 */
[----:B------:R-:W-:-:S02]  /*19100*/  ISETP.GE.AND P0, PT, R0, UR63, PT ;  /* 0x0000003f00007c0c */ /* 0x000fc4000bf06270 */
[C---:B------:R-:W-:Y:S02]  /*19110*/  ISETP.GE.AND P3, PT, R0.reuse, UR62, PT ;  /* 0x0000003e00007c0c */ /* 0x040fe4000bf66270 */
[C---:B------:R-:W-:Y:S02]  /*19120*/  ISETP.GE.AND P2, PT, R0.reuse, UR61, PT ;  /* 0x0000003d00007c0c */ /* 0x040fe4000bf46270 */
[C---:B------:R-:W-:Y:S02]  /*19130*/  ISETP.GE.AND P4, PT, R0.reuse, UR60, PT ;  /* 0x0000003c00007c0c */ /* 0x040fe4000bf86270 */
[----:B------:R-:W-:Y:S02]  /*19140*/  ISETP.GE.AND P5, PT, R0, UR59, PT ;  /* 0x0000003b00007c0c */ /* 0x000fe4000bfa6270 */
[----:B------:R-:W-:Y:S02]  /*19150*/  ISETP.LE.AND P1, PT, R3, UR15, PT ;  /* 0x0000000f03007c0c */ /* 0x000fe4000bf23270 */
        /* <DEDUP_REMOVED lines=12> */
[----:B------:R-:W-:-:S02]  /*19220*/  FMNMX3 R5, R17, R124, R156, !PT ;  /* 0x0000007c11057276 */ /* 0x000fc4000780009c */
[C---:B------:R-:W-:Y:S02]  /*19230*/  FMNMX3 R4, R17.reuse, R125, R157, !PT ;  /* 0x0000007d11047276 */ /* 0x040fe4000780009d */
[----:B------:R-:W-:Y:S02]  /*19240*/  FMNMX3 R3, R17, R172, R170, !PT ;  /* 0x000000ac11037276 */ /* 0x000fe400078000aa */
[----:B------:R-:W-:Y:S02]  /*19250*/  FSEL R50, R50, -INF , P6 ;  /* 0xff80000032327808 */ /* 0x000fe40003000000 */
        /* <DEDUP_REMOVED lines=9> */
[C---:B------:R-:W-:Y:S02]  /*192f0*/  ISETP.GE.AND P6, PT, R0.reuse, UR11, PT ;  /* 0x0000000b00007c0c */ /* 0x040fe4000bfc6270 */
[----:B------:R-:W-:Y:S02]  /*19300*/  ISETP.GE.AND P5, PT, R0, UR7, PT ;  /* 0x0000000700007c0c */ /* 0x000fe4000bfa6270 */
        /* <DEDUP_REMOVED lines=44> */
[----:B------:R-:W-:Y:S02]  /*195d0*/  FSEL R45, R45, -INF , P0 ;  /* 0xff8000002d2d7808 */ /* 0x000fe40000000000 */
[----:B------:R-:W-:-:S02]  /*195e0*/  FMNMX3 R0, R0, R75, R53, !PT ;  /* 0x0000004b00007276 */ /* 0x000fc40007800035 */
[----:B------:R-:W-:Y:S02]  /*195f0*/  FMNMX3 R5, R5, R50, R46, !PT ;  /* 0x0000003205057276 */ /* 0x000fe4000780002e */
[----:B------:R-:W-:Y:S02]  /*19600*/  FMNMX3 R4, R4, R51, R47, !PT ;  /* 0x0000003304047276 */ /* 0x000fe4000780002f */
[----:B------:R-:W-:Y:S02]  /*19610*/  FMNMX3 R3, R3, R48, R44, !PT ;  /* 0x0000003003037276 */ /* 0x000fe4000780002c */
[----:B------:R-:W-:Y:S02]  /*19620*/  FSEL R41, R41, -INF , P3 ;  /* 0xff80000029297808 */ /* 0x000fe40001800000 */
[----:B------:R-:W-:Y:S02]  /*19630*/  FSEL R37, R37, -INF , P2 ;  /* 0xff80000025257808 */ /* 0x000fe40001000000 */
[----:B------:R-:W-:-:S02]  /*19640*/  FMNMX3 R0, R0, R49, R45, !PT ;  /* 0x0000003100007276 */ /* 0x000fc4000780002d */
[----:B------:R-:W-:Y:S02]  /*19650*/  FMNMX3 R5, R5, R42, R38, !PT ;  /* 0x0000002a05057276 */ /* 0x000fe40007800026 */
[----:B------:R-:W-:Y:S02]  /*19660*/  FMNMX3 R4, R4, R43, R39, !PT ;  /* 0x0000002b04047276 */ /* 0x000fe40007800027 */
[----:B------:R-:W-:Y:S02]  /*19670*/  FMNMX3 R3, R3, R40, R36, !PT ;  /* 0x0000002803037276 */ /* 0x000fe40007800024 */
[----:B------:R-:W-:Y:S02]  /*19680*/  FSEL R25, R147, -INF , !P1 ;  /* 0xff80000093197808 */ /* 0x000fe40004800000 */
[----:B------:R-:W-:Y:S02]  /*19690*/  FSEL R33, R33, -INF , P4 ;  /* 0xff80000021217808 */ /* 0x000fe40002000000 */
[----:B------:R-:W-:-:S02]  /*196a0*/  FSEL R29, R29, -INF , P6 ;  /* 0xff8000001d1d7808 */ /* 0x000fc40003000000 */
        /* <DEDUP_REMOVED lines=9> */
[----:B------:R-:W-:Y:S02]  /*19740*/  FMNMX3 R0, R0, R25, R19, !PT ;  /* 0x0000001900007276 */ /* 0x000fe40007800013 */
[----:B------:R-:W-:Y:S02]  /*19750*/  FMNMX3 R3, R5, R4, R3, !PT ;  /* 0x0000000405037276 */ /* 0x000fe40007800003 */
[----:B------:R-:W-:-:S02]  /*19760*/  ISETP.NE.AND P0, PT, R175, R176, PT ;  /* 0x000000b0af00720c */ /* 0x000fc40003f05270 */
[----:B------:R-:W-:-:S04]  /*19770*/  FMNMX R177, R0, R3, !PT ;  /* 0x0000000300b17209 */ /* 0x000fc80007800000 */
[C---:B------:R-:W-:Y:S01]  /*19780*/  FSETP.NEU.AND P1, PT, R177.reuse, -INF , PT ;  /* 0xff800000b100780b */ /* 0x040fe20003f2d000 */
[----:B------:R1:W-:Y:S03]  /*19790*/  STL [R1+0x64], R177 ;  /* 0x000064b101007387 */ /* 0x0003e60000100800 */
[----:B------:R-:W-:-:S03]  /*197a0*/  FSEL R127, R177, RZ, P1 ;  /* 0x000000ffb17f7208 */ /* 0x000fc60000800000 */
[----:B------:R-:W-:Y:S06]  /*197b0*/  @!P0 BRA `(.L_x_291) ;  /* 0x0000000000408947 */ /* 0x000fec0003800000 */
        /* <DEDUP_REMOVED lines=16> */
.L_x_291:
[----:B------:R-:W-:Y:S05]  /*198c0*/  WARPSYNC.ALL ;  /* 0x0000000000007948 */ /* 0x000fea0003800000 */
[----:B------:R-:W-:Y:S01]  /*198d0*/  R2UR UR4, R174 ;  /* 0x00000000ae0472ca */ /* 0x000fe200000e0000 */
[----:B------:R-:W-:Y:S01]  /*198e0*/  IMAD.MOV.U32 R126, RZ, RZ, R17 ;  /* 0x000000ffff7e7224 */ /* 0x000fe200078e0011 */
[----:B------:R-:W-:-:S11]  /*198f0*/  ISETP.NE.AND P0, PT, RZ, UR48, PT ;  /* 0x00000030ff007c0c */ /* 0x000fd6000bf05270 */
[----:B------:R3:W-:Y:S02]  /*19900*/  STTM.x2 tmem[UR4], R126 ;  /* 0x0000007e000079ed */ /* 0x0007e400080c0004 */
[----:B------:R-:W-:Y:S05]  /*19910*/  @P0 BRA `(.L_x_292) ;  /* 0x0000000000040947 */ /* 0x000fea0003800000 */
[----:B------:R-:W-:Y:S05]  /*19920*/  BPT.TRAP 0x1 ;  /* 0x000000040000795c */ /* 0x000fea0000300000 */
.L_x_292:
[----:B------:R-:W-:Y:S01]  /*19930*/  UISETP.NE.AND UP0, UPT, UR56, URZ, UPT ;  /* 0x000000ff3800728c */ /* 0x000fe2000bf05270 */
[C---:B------:R-:W-:Y:S01]  /*19940*/  FSETP.NEU.AND P0, PT, R177.reuse, -INF , PT ;  /* 0xff800000b100780b */ /* 0x040fe20003f0d000 */
[----:B------:R-:W-:Y:S01]  /*19950*/  UIADD3 UR4, UPT, UPT, UR41, 0x38080, URZ ;  /* 0x0003808029047890 */ /* 0x000fe2000fffe0ff */
[----:B------:R-:W-:Y:S02]  /*19960*/  MOV R3, UR55 ;  /* 0x0000003700037c02 */ /* 0x000fe40008000f00 */
[----:B------:R-:W-:Y:S02]  /*19970*/  FSEL R0, R177, RZ, P0 ;  /* 0x000000ffb1007208 */ /* 0x000fe40000000000 */
[----:B------:R-:W-:-:S03]  /*19980*/  SHF.L.U32 R3, R3, 0x1f, RZ ;  /* 0x0000001f03037819 */ /* 0x000fc600000006ff */
[----:B------:R-:W-:Y:S01]  /*19990*/  FMUL R0, R0, -UR39 ;  /* 0x8000002700007c20 */ /* 0x000fe20008400000 */
[----:B------:R-:W-:Y:S02]  /*199a0*/  @UP0 UIADD3 UR4, UPT, UPT, UR41, 0x38070, URZ ;  /* 0x0003807029040890 */ /* 0x000fe4000fffe0ff */
[----:B------:R-:W-:Y:S01]  /*199b0*/  USEL UR41, UR52, UR53, UP0 ;  /* 0x0000003534297287 */ /* 0x000fe20008000000 */
[--C-:B------:R-:W-:Y:S02]  /*199c0*/  FFMA2 R124, R124.F32x2.HI_LO, UR39.F32, R0.reuse.F32 ;  /* 0x000000277c7c7c49 */ /* 0x100fe40009200000 */
[--C-:B------:R-:W-:Y:S01]  /*199d0*/  FFMA2 R172, R172.F32x2.HI_LO, UR39.F32, R0.reuse.F32 ;  /* 0x00000027acac7c49 */ /* 0x100fe20009200000 */
[----:B------:R-:W-:Y:S01]  /*199e0*/  ULOP3.LUT UR41, UR41, 0x1, URZ, 0x3c, !UPT ;  /* 0x0000000129297892 */ /* 0x000fe2000f8e3cff */
[--C-:B------:R-:W-:Y:S01]  /*199f0*/  FFMA2 R156, R156.F32x2.HI_LO, UR39.F32, R0.reuse.F32 ;  /* 0x000000279c9c7c49 */ /* 0x100fe20009200000 */
[----:B------:R-:W-:Y:S01]  /*19a00*/  FSETP.GEU.AND P4, PT, R124, -126, PT ;  /* 0xc2fc00007c00780b */ /* 0x000fe20003f8e000 */
[----:B------:R-:W-:Y:S01]  /*19a10*/  SYNCS.ARRIVE.TRANS64.A1T0 RZ, [UR4], RZ ;  /* 0x000000ffffff79a7 */ /* 0x000fe20008100004 */
[----:B------:R-:W-:Y:S01]  /*19a20*/  FSETP.GEU.AND P2, PT, R172, -126, PT ;  /* 0xc2fc0000ac00780b */ /* 0x000fe20003f4e000 */
[----:B------:R-:W-:Y:S01]  /*19a30*/  FFMA2 R170, R170.F32x2.HI_LO, UR39.F32, R0.F32 ;  /* 0x00000027aaaa7c49 */ /* 0x000fe20009200000 */
[----:B------:R-:W-:-:S02]  /*19a40*/  FSETP.GEU.AND P3, PT, R125, -126, PT ;  /* 0xc2fc00007d00780b */ /* 0x000fc40003f6e000 */
[----:B------:R-:W-:Y:S02]  /*19a50*/  FSETP.GEU.AND P1, PT, R173, -126, PT ;  /* 0xc2fc0000ad00780b */ /* 0x000fe40003f2e000 */
[----:B------:R-:W-:Y:S01]  /*19a60*/  FSETP.GEU.AND P0, PT, R156, -126, PT ;  /* 0xc2fc00009c00780b */ /* 0x000fe20003f0e000 */
[----:B------:R-:W4:Y:S01]  /*19a70*/  SYNCS.PHASECHK.TRANS64.TRYWAIT P5, [UR46], R3 ;  /* 0x00000003ff0075a7 */ /* 0x000f2200080a112e */
[----:B------:R-:W-:-:S03]  /*19a80*/  FSETP.GEU.AND P6, PT, R157, -126, PT ;  /* 0xc2fc00009d00780b */ /* 0x000fc60003fce000 */
[----:B------:R-:W-:Y:S02]  /*19a90*/  @!P4 FMUL R124, R124, 0.5 ;  /* 0x3f0000007c7cc820 */ /* 0x000fe40000400000 */
[----:B------:R-:W-:Y:S02]  /*19aa0*/  @!P2 FMUL R172, R172, 0.5 ;  /* 0x3f000000acaca820 */ /* 0x000fe40000400000 */
[----:B------:R-:W5:Y:S01]  /*19ab0*/  MUFU.EX2 R4, R124 ;  /* 0x0000007c00047308 */ /* 0x000f620000000800 */
[----:B------:R-:W-:Y:S01]  /*19ac0*/  @!P3 FMUL R125, R125, 0.5 ;  /* 0x3f0000007d7db820 */ /* 0x000fe20000400000 */
[----:B------:R-:W-:-:S06]  /*19ad0*/  @!P1 FMUL R173, R173, 0.5 ;  /* 0x3f000000adad9820 */ /* 0x000fcc0000400000 */
[----:B------:R-:W1:Y:S01]  /*19ae0*/  MUFU.EX2 R5, R125 ;  /* 0x0000007d00057308 */ /* 0x000e620000000800 */
[----:B-----5:R5:W-:Y:S04]  /*19af0*/  STL [R1+0x58], R4 ;  /* 0x0000580401007387 */ /* 0x020be80000100800 */
[----:B-1----:R-:W-:Y:S03]  /*19b00*/  STL [R1+0x5c], R5 ;  /* 0x00005c0501007387 */ /* 0x002fe60000100800 */
[----:B-----5:R-:W1:Y:S02]  /*19b10*/  MUFU.EX2 R4, R172 ;  /* 0x000000ac00047308 */ /* 0x020e640000000800 */
[----:B-1----:R1:W-:Y:S06]  /*19b20*/  STL [R1+0x50], R4 ;  /* 0x0000500401007387 */ /* 0x0023ec0000100800 */
[----:B-1----:R-:W1:Y:S02]  /*19b30*/  MUFU.EX2 R4, R173 ;  /* 0x000000ad00047308 */ /* 0x002e640000000800 */
[----:B-1----:R1:W-:Y:S01]  /*19b40*/  STL [R1+0x54], R4 ;  /* 0x0000540401007387 */ /* 0x0023e20000100800 */
[----:B----4-:R-:W-:Y:S05]  /*19b50*/  @!P5 BRA `(.L_x_293) ;  /* 0x000000a000a4d947 */ /* 0x010fea0003800000 */
.L_x_481:
[----:B---3--:R-:W3:Y:S04]  /*19b60*/  LDL R126, [R1+0x54] ;  /* 0x00005400017e7983 */ /* 0x008ee80000100800 */
[----:B------:R-:W4:Y:S04]  /*19b70*/  LDL R127, [R1+0x50] ;  /* 0x00005000017f7983 */ /* 0x000f280000100800 */
[----:B------:R-:W5:Y:S04]  /*19b80*/  LDL R125, [R1+0x58] ;  /* 0x00005800017d7983 */ /* 0x000f680000100800 */
[----:B------:R-:W2:Y:S01]  /*19b90*/  LDL R124, [R1+0x5c] ;  /* 0x00005c00017c7983 */ /* 0x000ea20000100800 */
[----:B------:R-:W-:Y:S01]  /*19ba0*/  @!P0 FMUL R156, R156, 0.5 ;  /* 0x3f0000009c9c8820 */ /* 0x000fe20000400000 */
[----:B------:R-:W-:-:S02]  /*19bb0*/  FFMA2 R168, R168.F32x2.HI_LO, UR39.F32, R0.F32 ;  /* 0x00000027a8a87c49 */ /* 0x000fc40009200000 */
[--C-:B------:R-:W-:Y:S01]  /*19bc0*/  FFMA2 R158, R158.F32x2.HI_LO, UR39.F32, R0.reuse.F32 ;  /* 0x000000279e9e7c49 */ /* 0x100fe20009200000 */
[----:B------:R-:W1:Y:S01]  /*19bd0*/  MUFU.EX2 R128, R156 ;  /* 0x0000009c00807308 */ /* 0x000e620000000800 */
[----:B------:R-:W-:Y:S01]  /*19be0*/  FSETP.GEU.AND P5, PT, R170, -126, PT ;  /* 0xc2fc0000aa00780b */ /* 0x000fe20003fae000 */
[----:B------:R-:W-:Y:S01]  /*19bf0*/  @!P6 FMUL R157, R157, 0.5 ;  /* 0x3f0000009d9de820 */ /* 0x000fe20000400000 */
[--C-:B------:R-:W-:Y:S02]  /*19c00*/  FFMA2 R154, R154.F32x2.HI_LO, UR39.F32, R0.reuse.F32 ;  /* 0x000000279a9a7c49 */ /* 0x100fe40009200000 */
[--C-:B------:R-:W-:Y:S02]  /*19c10*/  FFMA2 R152, R152.F32x2.HI_LO, UR39.F32, R0.reuse.F32 ;  /* 0x0000002798987c49 */ /* 0x100fe40009200000 */
[--C-:B------:R-:W-:Y:S01]  /*19c20*/  FFMA2 R164, R164.F32x2.HI_LO, UR39.F32, R0.reuse.F32 ;  /* 0x00000027a4a47c49 */ /* 0x100fe20009200000 */
[----:B-1----:R-:W1:Y:S01]  /*19c30*/  MUFU.EX2 R3, R157 ;  /* 0x0000009d00037308 */ /* 0x002e620000000800 */
[----:B------:R-:W-:-:S02]  /*19c40*/  FFMA2 R166, R166.F32x2.HI_LO, UR39.F32, R0.F32 ;  /* 0x00000027a6a67c49 */ /* 0x000fc40009200000 */
[--C-:B------:R-:W-:Y:S02]  /*19c50*/  FFMA2 R104, R104.F32x2.HI_LO, UR39.F32, R0.reuse.F32 ;  /* 0x0000002768687c49 */ /* 0x100fe40009200000 */
[--C-:B------:R-:W-:Y:S02]  /*19c60*/  FFMA2 R108, R108.F32x2.HI_LO, UR39.F32, R0.reuse.F32 ;  /* 0x000000276c6c7c49 */ /* 0x100fe40009200000 */
[--C-:B------:R-:W-:Y:S02]  /*19c70*/  FFMA2 R162, R162.F32x2.HI_LO, UR39.F32, R0.reuse.F32 ;  /* 0x00000027a2a27c49 */ /* 0x100fe40009200000 */
[--C-:B------:R-:W-:Y:S02]  /*19c80*/  FFMA2 R160, R160.F32x2.HI_LO, UR39.F32, R0.reuse.F32 ;  /* 0x00000027a0a07c49 */ /* 0x100fe40009200000 */
[--C-:B------:R-:W-:Y:S02]  /*19c90*/  FFMA2 R112, R112.F32x2.HI_LO, UR39.F32, R0.reuse.F32 ;  /* 0x0000002770707c49 */ /* 0x100fe40009200000 */
        /* <DEDUP_REMOVED lines=45> */
[----:B------:R-:W-:Y:S01]  /*19f70*/  FFMA2 R26, R26.F32x2.HI_LO, UR39.F32, R0.F32 ;  /* 0x000000271a1a7c49 */ /* 0x000fe20009200000 */
[----:B------:R-:W-:Y:S01]  /*19f80*/  USHF.R.U32.HI UR4, URZ, 0x15, UR44 ;  /* 0x00000015ff047899 */ /* 0x000fe2000801162c */
[----:B------:R-:W-:Y:S01]  /*19f90*/  @!P0 FMUL R128, R128, R128 ;  /* 0x0000008080808220 */ /* 0x000fe20000400000 */
[C---:B------:R-:W-:Y:S01]  /*19fa0*/  FSETP.GEU.AND P0, PT, R169.reuse, -126, PT ;  /* 0xc2fc0000a900780b */ /* 0x040fe20003f0e000 */
[----:B------:R-:W-:Y:S01]  /*19fb0*/  @!P5 FMUL R170, R170, 0.5 ;  /* 0x3f000000aaaad820 */ /* 0x000fe20000400000 */
[----:B------:R-:W-:Y:S01]  /*19fc0*/  UISETP.NE.AND UP0, UPT, UR56, URZ, UPT ;  /* 0x000000ff3800728c */ /* 0x000fe2000bf05270 */
[----:B------:R-:W-:Y:S02]  /*19fd0*/  SYNCS.ARRIVE.TRANS64.A1T0 RZ, [UR45], RZ ;  /* 0x000000ffffff79a7 */ /* 0x000fe4000810002d */
[----:B------:R-:W1:Y:S08]  /*19fe0*/  MUFU.EX2 R20, R170 ;  /* 0x000000aa00147308 */ /* 0x000e700000000800 */
[----:B------:R-:W-:-:S04]  /*19ff0*/  @!P0 FMUL R169, R169, 0.5 ;  /* 0x3f000000a9a98820 */ /* 0x000fc80000400000 */
[----:B------:R-:W1:Y:S02]  /*1a000*/  MUFU.EX2 R13, R169 ;  /* 0x000000a9000d7308 */ /* 0x000e640000000800 */
[----:B-1----:R-:W-:Y:S01]  /*1a010*/  @!P6 FMUL R3, R3, R3 ;  /* 0x000000030303e220 */ /* 0x002fe20000400000 */
[----:B------:R-:W-:Y:S01]  /*1a020*/  FSETP.GEU.AND P6, PT, R154, -126, PT ;  /* 0xc2fc00009a00780b */ /* 0x000fe20003fce000 */
[----:B------:R-:W-:Y:S01]  /*1a030*/  @!P5 FMUL R20, R20, R20 ;  /* 0x000000141414d220 */ /* 0x000fe20000400000 */
[----:B------:R-:W-:Y:S01]  /*1a040*/  FSETP.GEU.AND P5, PT, R155, -126, PT ;  /* 0xc2fc00009b00780b */ /* 0x000fe20003fae000 */
[----:B------:R-:W-:Y:S01]  /*1a050*/  @!P0 FMUL R13, R13, R13 ;  /* 0x0000000d0d0d8220 */ /* 0x000fe20000400000 */
[----:B------:R-:W-:-:S09]  /*1a060*/  FSETP.GEU.AND P0, PT, R164, -126, PT ;  /* 0xc2fc0000a400780b */ /* 0x000fd20003f0e000 */
[----:B------:R-:W-:-:S04]  /*1a070*/  @!P6 FMUL R154, R154, 0.5 ;  /* 0x3f0000009a9ae820 */ /* 0x000fc80000400000 */
[----:B------:R-:W1:Y:S01]  /*1a080*/  MUFU.EX2 R10, R154 ;  /* 0x0000009a000a7308 */ /* 0x000e620000000800 */
[----:B------:R-:W-:Y:S01]  /*1a090*/  @!P5 FMUL R155, R155, 0.5 ;  /* 0x3f0000009b9bd820 */ /* 0x000fe20000400000 */
[----:B------:R-:W-:-:S06]  /*1a0a0*/  @!P0 FMUL R164, R164, 0.5 ;  /* 0x3f000000a4a48820 */ /* 0x000fcc0000400000 */
[----:B------:R-:W1:Y:S08]  /*1a0b0*/  MUFU.EX2 R11, R155 ;  /* 0x0000009b000b7308 */ /* 0x000e700000000800 */
        /* <DEDUP_REMOVED lines=8> */
[----:B------:R-:W-:Y:S01]  /*1a140*/  MUFU.EX2 R5, R165 ;  /* 0x000000a500057308 */ /* 0x000fe20000000800 */
[----:B---3--:R-:W-:Y:S01]  /*1a150*/  @!P1 FMUL R126, R126, R126 ;  /* 0x0000007e7e7e9220 */ /* 0x008fe20000400000 */
[----:B----4-:R-:W-:-:S04]  /*1a160*/  @!P2 FMUL R127, R127, R127 ;  /* 0x0000007f7f7fa220 */ /* 0x010fc80000400000 */
[----:B------:R-:W-:Y:S01]  /*1a170*/  @!P1 STL [R1+0x54], R126 ;  /* 0x0000547e01009387 */ /* 0x000fe20000100800 */
[----:B-----5:R-:W-:Y:S01]  /*1a180*/  @!P4 FMUL R125, R125, R125 ;  /* 0x0000007d7d7dc220 */ /* 0x020fe20000400000 */
[----:B--2---:R-:W-:Y:S01]  /*1a190*/  @!P3 FMUL R124, R124, R124 ;  /* 0x0000007c7c7cb220 */ /* 0x004fe20000400000 */
[----:B------:R-:W-:-:S03]  /*1a1a0*/  FSETP.GEU.AND P1, PT, R168, -126, PT ;  /* 0xc2fc0000a800780b */ /* 0x000fc60003f2e000 */
[----:B------:R-:W-:Y:S01]  /*1a1b0*/  @!P4 STL [R1+0x58], R125 ;  /* 0x0000587d0100c387 */ /* 0x000fe20000100800 */
[----:B------:R-:W-:-:S03]  /*1a1c0*/  FSETP.GEU.AND P4, PT, R171, -126, PT ;  /* 0xc2fc0000ab00780b */ /* 0x000fc60003f8e000 */
[----:B------:R-:W-:Y:S01]  /*1a1d0*/  @!P3 STL [R1+0x5c], R124 ;  /* 0x00005c7c0100b387 */ /* 0x000fe20000100800 */
[----:B------:R-:W-:-:S03]  /*1a1e0*/  FSETP.GEU.AND P3, PT, R158, -126, PT ;  /* 0xc2fc00009e00780b */ /* 0x000fc60003f6e000 */
[----:B------:R-:W-:Y:S01]  /*1a1f0*/  @!P2 STL [R1+0x50], R127 ;  /* 0x0000507f0100a387 */ /* 0x000fe20000100800 */
[----:B------:R-:W-:Y:S01]  /*1a200*/  FSETP.GEU.AND P2, PT, R159, -126, PT ;  /* 0xc2fc00009f00780b */ /* 0x000fe20003f4e000 */
[----:B------:R-:W-:-:S04]  /*1a210*/  @!P1 FMUL R168, R168, 0.5 ;  /* 0x3f000000a8a89820 */ /* 0x000fc80000400000 */
[----:B------:R-:W-:Y:S01]  /*1a220*/  @!P4 FMUL R171, R171, 0.5 ;  /* 0x3f000000ababc820 */ /* 0x000fe20000400000 */
[----:B------:R-:W1:Y:S03]  /*1a230*/  MUFU.EX2 R12, R168 ;  /* 0x000000a8000c7308 */ /* 0x000e660000000800 */
[----:B------:R-:W-:-:S04]  /*1a240*/  @!P3 FMUL R158, R158, 0.5 ;  /* 0x3f0000009e9eb820 */ /* 0x000fc80000400000 */
[----:B------:R-:W-:Y:S01]  /*1a250*/  @!P2 FMUL R159, R159, 0.5 ;  /* 0x3f0000009f9fa820 */ /* 0x000fe20000400000 */
[----:B------:R-:W2:Y:S08]  /*1a260*/  MUFU.EX2 R21, R171 ;  /* 0x000000ab00157308 */ /* 0x000eb00000000800 */
[----:B------:R-:W3:Y:S08]  /*1a270*/  MUFU.EX2 R14, R158 ;  /* 0x0000009e000e7308 */ /* 0x000ef00000000800 */
[----:B------:R-:W4:Y:S01]  /*1a280*/  MUFU.EX2 R15, R159 ;  /* 0x0000009f000f7308 */ /* 0x000f220000000800 */
[----:B-1----:R-:W-:Y:S01]  /*1a290*/  @!P1 FMUL R12, R12, R12 ;  /* 0x0000000c0c0c9220 */ /* 0x002fe20000400000 */
[----:B------:R-:W-:Y:S01]  /*1a2a0*/  FSETP.GEU.AND P1, PT, R153, -126, PT ;  /* 0xc2fc00009900780b */ /* 0x000fe20003f2e000 */
[----:B--2---:R-:W-:Y:S01]  /*1a2b0*/  @!P4 FMUL R21, R21, R21 ;  /* 0x000000151515c220 */ /* 0x004fe20000400000 */
[----:B------:R-:W-:Y:S01]  /*1a2c0*/  FSETP.GEU.AND P4, PT, R166, -126, PT ;  /* 0xc2fc0000a600780b */ /* 0x000fe20003f8e000 */
[----:B---3--:R-:W-:Y:S01]  /*1a2d0*/  @!P3 FMUL R14, R14, R14 ;  /* 0x0000000e0e0eb220 */ /* 0x008fe20000400000 */
[----:B------:R-:W-:Y:S01]  /*1a2e0*/  FSETP.GEU.AND P3, PT, R167, -126, PT ;  /* 0xc2fc0000a700780b */ /* 0x000fe20003f6e000 */
[----:B----4-:R-:W-:Y:S01]  /*1a2f0*/  @!P2 FMUL R15, R15, R15 ;  /* 0x0000000f0f0fa220 */ /* 0x010fe20000400000 */
[----:B------:R-:W-:-:S07]  /*1a300*/  FSETP.GEU.AND P2, PT, R152, -126, PT ;  /* 0xc2fc00009800780b */ /* 0x000fce0003f4e000 */
[----:B------:R-:W-:Y:S02]  /*1a310*/  @!P1 FMUL R153, R153, 0.5 ;  /* 0x3f00000099999820 */ /* 0x000fe40000400000 */
[----:B------:R-:W-:Y:S02]  /*1a320*/  @!P4 FMUL R166, R166, 0.5 ;  /* 0x3f000000a6a6c820 */ /* 0x000fe40000400000 */
[----:B------:R-:W-:Y:S01]  /*1a330*/  @!P3 FMUL R167, R167, 0.5 ;  /* 0x3f000000a7a7b820 */ /* 0x000fe20000400000 */
[----:B------:R-:W1:Y:S01]  /*1a340*/  MUFU.EX2 R7, R153 ;  /* 0x0000009900077308 */ /* 0x000e620000000800 */
[----:B------:R-:W-:-:S07]  /*1a350*/  @!P2 FMUL R152, R152, 0.5 ;  /* 0x3f0000009898a820 */ /* 0x000fce0000400000 */
        /* <DEDUP_REMOVED lines=11> */
[----:B------:R-:W-:Y:S01]  /*1a410*/  @!P1 FMUL R104, R104, 0.5 ;  /* 0x3f00000068689820 */ /* 0x000fe20000400000 */
[----:B------:R-:W-:Y:S01]  /*1a420*/  @!P0 FMUL R105, R105, 0.5 ;  /* 0x3f00000069698820 */ /* 0x000fe20000400000 */
[----:B------:R-:W-:Y:S01]  /*1a430*/  @!P5 FMUL R108, R108, 0.5 ;  /* 0x3f0000006c6cd820 */ /* 0x000fe20000400000 */
[----:B------:R-:W-:Y:S01]  /*1a440*/  @!P4 FMUL R109, R109, 0.5 ;  /* 0x3f0000006d6dc820 */ /* 0x000fe20000400000 */
[----:B------:R-:W-:Y:S01]  /*1a450*/  @!P3 FMUL R162, R162, 0.5 ;  /* 0x3f000000a2a2b820 */ /* 0x000fe20000400000 */
[----:B------:R-:W1:Y:S01]  /*1a460*/  MUFU.EX2 R184, R104 ;  /* 0x0000006800b87308 */ /* 0x000e620000000800 */
[----:B------:R-:W-:-:S07]  /*1a470*/  @!P2 FMUL R163, R163, 0.5 ;  /* 0x3f000000a3a3a820 */ /* 0x000fce0000400000 */
[----:B------:R-:W2:Y:S01]  /*1a480*/  MUFU.EX2 R185, R105 ;  /* 0x0000006900b97308 */ /* 0x000ea20000000800 */
[----:B------:R-:W-:-:S07]  /*1a490*/  @!P6 FMUL R5, R5, R5 ;  /* 0x000000050505e220 */ /* 0x000fce0000400000 */
[----:B------:R-:W3:Y:S01]  /*1a4a0*/  MUFU.EX2 R188, R108 ;  /* 0x0000006c00bc7308 */ /* 0x000ee20000000800 */
[----:B------:R-:W-:-:S07]  /*1a4b0*/  FSETP.GEU.AND P6, PT, R160, -126, PT ;  /* 0xc2fc0000a000780b */ /* 0x000fce0003fce000 */
[----:B------:R-:W4:Y:S08]  /*1a4c0*/  MUFU.EX2 R189, R109 ;  /* 0x0000006d00bd7308 */ /* 0x000f300000000800 */
[----:B------:R-:W5:Y:S08]  /*1a4d0*/  MUFU.EX2 R186, R162 ;  /* 0x000000a200ba7308 */ /* 0x000f700000000800 */
[----:B------:R-:W5:Y:S01]  /*1a4e0*/  MUFU.EX2 R187, R163 ;  /* 0x000000a300bb7308 */ /* 0x000f620000000800 */
[----:B-1----:R-:W-:Y:S01]  /*1a4f0*/  @!P1 FMUL R184, R184, R184 ;  /* 0x000000b8b8b89220 */ /* 0x002fe20000400000 */
[----:B--2---:R-:W-:Y:S01]  /*1a500*/  @!P0 FMUL R185, R185, R185 ;  /* 0x000000b9b9b98220 */ /* 0x004fe20000400000 */
[----:B------:R-:W-:Y:S01]  /*1a510*/  FSETP.GEU.AND P1, PT, R113, -126, PT ;  /* 0xc2fc00007100780b */ /* 0x000fe20003f2e000 */
[----:B---3--:R-:W-:Y:S01]  /*1a520*/  @!P5 FMUL R188, R188, R188 ;  /* 0x000000bcbcbcd220 */ /* 0x008fe20000400000 */
[----:B------:R-:W-:Y:S01]  /*1a530*/  FSETP.GEU.AND P0, PT, R96, -126, PT ;  /* 0xc2fc00006000780b */ /* 0x000fe20003f0e000 */
[----:B----4-:R-:W-:Y:S01]  /*1a540*/  @!P4 FMUL R189, R189, R189 ;  /* 0x000000bdbdbdc220 */ /* 0x010fe20000400000 */
[----:B------:R-:W-:Y:S01]  /*1a550*/  FSETP.GEU.AND P5, PT, R161, -126, PT ;  /* 0xc2fc0000a100780b */ /* 0x000fe20003fae000 */
[----:B-----5:R-:W-:Y:S01]  /*1a560*/  @!P3 FMUL R186, R186, R186 ;  /* 0x000000bababab220 */ /* 0x020fe20000400000 */
[----:B------:R-:W-:-:S02]  /*1a570*/  FSETP.GEU.AND P4, PT, R100, -126, PT ;  /* 0xc2fc00006400780b */ /* 0x000fc40003f8e000 */
[----:B------:R-:W-:Y:S01]  /*1a580*/  FSETP.GEU.AND P3, PT, R101, -126, PT ;  /* 0xc2fc00006500780b */ /* 0x000fe20003f6e000 */
[----:B------:R-:W-:Y:S01]  /*1a590*/  @!P6 FMUL R160, R160, 0.5 ;  /* 0x3f000000a0a0e820 */ /* 0x000fe20000400000 */
[----:B------:R-:W-:Y:S01]  /*1a5a0*/  @!P2 FMUL R187, R187, R187 ;  /* 0x000000bbbbbba220 */ /* 0x000fe20000400000 */
[----:B------:R-:W-:Y:S02]  /*1a5b0*/  FSETP.GEU.AND P2, PT, R112, -126, PT ;  /* 0xc2fc00007000780b */ /* 0x000fe40003f4e000 */
[----:B------:R-:W1:Y:S01]  /*1a5c0*/  MUFU.EX2 R182, R160 ;  /* 0x000000a000b67308 */ /* 0x000e620000000800 */
[----:B------:R-:W-:Y:S01]  /*1a5d0*/  @!P1 FMUL R113, R113, 0.5 ;  /* 0x3f00000071719820 */ /* 0x000fe20000400000 */
[----:B------:R-:W-:Y:S02]  /*1a5e0*/  @!P0 FMUL R96, R96, 0.5 ;  /* 0x3f00000060608820 */ /* 0x000fe40000400000 */
[----:B------:R-:W-:Y:S02]  /*1a5f0*/  @!P5 FMUL R161, R161, 0.5 ;  /* 0x3f000000a1a1d820 */ /* 0x000fe40000400000 */
[----:B------:R-:W-:-:S02]  /*1a600*/  @!P4 FMUL R100, R100, 0.5 ;  /* 0x3f0000006464c820 */ /* 0x000fc40000400000 */
[----:B------:R-:W-:Y:S01]  /*1a610*/  @!P3 FMUL R101, R101, 0.5 ;  /* 0x3f0000006565b820 */ /* 0x000fe20000400000 */
[----:B------:R-:W2:Y:S02]  /*1a620*/  MUFU.EX2 R179, R113 ;  /* 0x0000007100b37308 */ /* 0x000ea40000000800 */
[----:B------:R-:W-:-:S06]  /*1a630*/  @!P2 FMUL R112, R112, 0.5 ;  /* 0x3f0000007070a820 */ /* 0x000fcc0000400000 */
[----:B------:R-:W3:Y:S01]  /*1a640*/  MUFU.EX2 R176, R96 ;  /* 0x0000006000b07308 */ /* 0x000ee20000000800 */
[----:B-1----:R-:W-:-:S07]  /*1a650*/  @!P6 FMUL R182, R182, R182 ;  /* 0x000000b6b6b6e220 */ /* 0x002fce0000400000 */
[----:B------:R-:W1:Y:S01]  /*1a660*/  MUFU.EX2 R183, R161 ;  /* 0x000000a100b77308 */ /* 0x000e620000000800 */
[----:B------:R-:W-:-:S07]  /*1a670*/  FSETP.GEU.AND P6, PT, R97, -126, PT ;  /* 0xc2fc00006100780b */ /* 0x000fce0003fce000 */
[----:B------:R-:W4:Y:S08]  /*1a680*/  MUFU.EX2 R180, R100 ;  /* 0x0000006400b47308 */ /* 0x000f300000000800 */
[----:B------:R-:W5:Y:S08]  /*1a690*/  MUFU.EX2 R181, R101 ;  /* 0x0000006500b57308 */ /* 0x000f700000000800 */
[----:B------:R-:W5:Y:S01]  /*1a6a0*/  MUFU.EX2 R178, R112 ;  /* 0x0000007000b27308 */ /* 0x000f620000000800 */
[----:B--2---:R-:W-:Y:S01]  /*1a6b0*/  @!P1 FMUL R179, R179, R179 ;  /* 0x000000b3b3b39220 */ /* 0x004fe20000400000 */
[----:B---3--:R-:W-:Y:S01]  /*1a6c0*/  @!P0 FMUL R176, R176, R176 ;  /* 0x000000b0b0b08220 */ /* 0x008fe20000400000 */
[----:B------:R-:W-:Y:S01]  /*1a6d0*/  FSETP.GEU.AND P1, PT, R94, -126, PT ;  /* 0xc2fc00005e00780b */ /* 0x000fe20003f2e000 */
[----:B-1----:R-:W-:Y:S01]  /*1a6e0*/  @!P5 FMUL R183, R183, R183 ;  /* 0x000000b7b7b7d220 */ /* 0x002fe20000400000 */
        /* <DEDUP_REMOVED lines=181> */
[----:B------:R-:W-:Y:S01]  /*1b240*/  @!P4 FMUL R79, R79, 0.5 ;  /* 0x3f0000004f4fc820 */ /* 0x000fe20000400000 */
[----:B------:R2:W-:Y:S01]  /*1b250*/  STL [R1+0x48], R128 ;  /* 0x0000488001007387 */ /* 0x0005e20000100800 */
[----:B------:R-:W-:Y:S01]  /*1b260*/  @!P3 FMUL R102, R102, 0.5 ;  /* 0x3f0000006666b820 */ /* 0x000fe20000400000 */
[----:B------:R-:W-:Y:S01]  /*1b270*/  MOV R64, R128 ;  /* 0x0000008000407202 */ /* 0x000fe20000000f00 */
[----:B------:R-:W-:Y:S01]  /*1b280*/  MUFU.EX2 R129, R83 ;  /* 0x0000005300817308 */ /* 0x000fe20000000800 */
[----:B------:R-:W-:-:S07]  /*1b290*/  @!P2 FMUL R103, R103, 0.5 ;  /* 0x3f0000006767a820 */ /* 0x000fce0000400000 */
[----:B------:R-:W-:Y:S01]  /*1b2a0*/  MUFU.EX2 R132, R78 ;  /* 0x0000004e00847308 */ /* 0x000fe20000000800 */
[----:B-1----:R-:W-:-:S07]  /*1b2b0*/  @!P6 FMUL R135, R135, R135 ;  /* 0x000000878787e220 */ /* 0x002fce0000400000 */
[----:B------:R-:W-:Y:S08]  /*1b2c0*/  MUFU.EX2 R133, R79 ;  /* 0x0000004f00857308 */ /* 0x000ff00000000800 */
[----:B--2---:R-:W1:Y:S01]  /*1b2d0*/  MUFU.EX2 R128, R82 ;  /* 0x0000005200807308 */ /* 0x004e620000000800 */
[----:B------:R-:W-:-:S07]  /*1b2e0*/  FSETP.GEU.AND P6, PT, R98, -126, PT ;  /* 0xc2fc00006200780b */ /* 0x000fce0003fce000 */
[----:B------:R-:W2:Y:S08]  /*1b2f0*/  MUFU.EX2 R130, R102 ;  /* 0x0000006600827308 */ /* 0x000eb00000000800 */
[----:B------:R-:W3:Y:S01]  /*1b300*/  MUFU.EX2 R131, R103 ;  /* 0x0000006700837308 */ /* 0x000ee20000000800 */
[----:B-1----:R-:W-:Y:S01]  /*1b310*/  @!P1 FMUL R128, R128, R128 ;  /* 0x0000008080809220 */ /* 0x002fe20000400000 */
[----:B------:R-:W-:Y:S01]  /*1b320*/  @!P0 FMUL R129, R129, R129 ;  /* 0x0000008181818220 */ /* 0x000fe20000400000 */
[----:B------:R-:W-:Y:S01]  /*1b330*/  FSETP.GEU.AND P1, PT, R81, -126, PT ;  /* 0xc2fc00005100780b */ /* 0x000fe20003f2e000 */
[----:B------:R-:W-:Y:S01]  /*1b340*/  @!P5 FMUL R132, R132, R132 ;  /* 0x000000848484d220 */ /* 0x000fe20000400000 */
[----:B------:R-:W-:Y:S01]  /*1b350*/  FSETP.GEU.AND P0, PT, R66, -126, PT ;  /* 0xc2fc00004200780b */ /* 0x000fe20003f0e000 */
[----:B------:R-:W-:Y:S01]  /*1b360*/  @!P4 FMUL R133, R133, R133 ;  /* 0x000000858585c220 */ /* 0x000fe20000400000 */
[----:B------:R-:W-:Y:S01]  /*1b370*/  FSETP.GEU.AND P5, PT, R99, -126, PT ;  /* 0xc2fc00006300780b */ /* 0x000fe20003fae000 */
[----:B--2---:R-:W-:Y:S01]  /*1b380*/  @!P3 FMUL R130, R130, R130 ;  /* 0x000000828282b220 */ /* 0x004fe20000400000 */
[----:B------:R-:W-:-:S02]  /*1b390*/  FSETP.GEU.AND P4, PT, R76, -126, PT ;  /* 0xc2fc00004c00780b */ /* 0x000fc40003f8e000 */
[----:B------:R-:W-:Y:S01]  /*1b3a0*/  FSETP.GEU.AND P3, PT, R77, -126, PT ;  /* 0xc2fc00004d00780b */ /* 0x000fe20003f6e000 */
[----:B------:R-:W-:Y:S01]  /*1b3b0*/  @!P6 FMUL R98, R98, 0.5 ;  /* 0x3f0000006262e820 */ /* 0x000fe20000400000 */
[----:B---3--:R-:W-:Y:S01]  /*1b3c0*/  @!P2 FMUL R131, R131, R131 ;  /* 0x000000838383a220 */ /* 0x008fe20000400000 */
[----:B------:R-:W-:Y:S02]  /*1b3d0*/  FSETP.GEU.AND P2, PT, R80, -126, PT ;  /* 0xc2fc00005000780b */ /* 0x000fe40003f4e000 */
[----:B------:R-:W-:Y:S02]  /*1b3e0*/  MOV R61, R126 ;  /* 0x0000007e003d7202 */ /* 0x000fe40000000f00 */
[----:B------:R-:W1:Y:S01]  /*1b3f0*/  MUFU.EX2 R126, R98 ;  /* 0x00000062007e7308 */ /* 0x000e620000000800 */
[----:B------:R-:W-:Y:S01]  /*1b400*/  @!P1 FMUL R81, R81, 0.5 ;  /* 0x3f00000051519820 */ /* 0x000fe20000400000 */
[----:B------:R-:W-:Y:S01]  /*1b410*/  @!P0 FMUL R66, R66, 0.5 ;  /* 0x3f00000042428820 */ /* 0x000fe20000400000 */
[----:B------:R-:W-:Y:S01]  /*1b420*/  @!P5 FMUL R99, R99, 0.5 ;  /* 0x3f0000006363d820 */ /* 0x000fe20000400000 */
[----:B------:R-:W-:-:S02]  /*1b430*/  @!P4 FMUL R76, R76, 0.5 ;  /* 0x3f0000004c4cc820 */ /* 0x000fc40000400000 */
[----:B------:R-:W-:Y:S01]  /*1b440*/  @!P3 FMUL R77, R77, 0.5 ;  /* 0x3f0000004d4db820 */ /* 0x000fe20000400000 */
[----:B------:R-:W-:Y:S02]  /*1b450*/  MOV R60, R127 ;  /* 0x0000007f003c7202 */ /* 0x000fe40000000f00 */
[----:B------:R-:W-:Y:S01]  /*1b460*/  @!P2 FMUL R80, R80, 0.5 ;  /* 0x3f0000005050a820 */ /* 0x000fe20000400000 */
[----:B------:R-:W2:Y:S01]  /*1b470*/  MUFU.EX2 R123, R81 ;  /* 0x00000051007b7308 */ /* 0x000ea20000000800 */
[----:B------:R-:W-:Y:S02]  /*1b480*/  MOV R72, R125 ;  /* 0x0000007d00487202 */ /* 0x000fe40000000f00 */
[----:B------:R-:W-:-:S05]  /*1b490*/  MOV R73, R124 ;  /* 0x0000007c00497202 */ /* 0x000fca0000000f00 */
        /* <DEDUP_REMOVED lines=119> */
[----:B------:R-:W-:-:S02]  /*1bc10*/  FFMA2 R22, R24.F32x2.HI_LO, UR39.F32, R0.F32 ;  /* 0x0000002718167c49 */ /* 0x000fc40009200000 */
[----:B--2---:R-:W-:Y:S01]  /*1bc20*/  @!P1 FMUL R95, R95, R95 ;  /* 0x0000005f5f5f9220 */ /* 0x004fe20000400000 */
[----:B---3--:R-:W-:Y:S01]  /*1bc30*/  @!P0 FMUL R92, R92, R92 ;  /* 0x0000005c5c5c8220 */ /* 0x008fe20000400000 */
[----:B-1----:R-:W-:Y:S01]  /*1bc40*/  @!P5 FMUL R99, R99, R99 ;  /* 0x000000636363d220 */ /* 0x002fe20000400000 */
[----:B------:R-:W-:Y:S01]  /*1bc50*/  FSETP.GEU.AND P1, PT, R22, -126, PT ;  /* 0xc2fc00001600780b */ /* 0x000fe20003f2e000 */
[----:B----4-:R-:W-:Y:S01]  /*1bc60*/  @!P4 FMUL R96, R96, R96 ;  /* 0x000000606060c220 */ /* 0x010fe20000400000 */
[----:B------:R-:W-:Y:S01]  /*1bc70*/  FSETP.GEU.AND P0, PT, R23, -126, PT ;  /* 0xc2fc00001700780b */ /* 0x000fe20003f0e000 */
[----:B-----5:R-:W-:Y:S01]  /*1bc80*/  @!P3 FMUL R97, R97, R97 ;  /* 0x000000616161b220 */ /* 0x020fe20000400000 */
[----:B------:R-:W-:Y:S02]  /*1bc90*/  FSETP.GEU.AND P5, PT, R28, -126, PT ;  /* 0xc2fc00001c00780b */ /* 0x000fe40003fae000 */
[----:B------:R-:W-:Y:S02]  /*1bca0*/  FSETP.GEU.AND P4, PT, R29, -126, PT ;  /* 0xc2fc00001d00780b */ /* 0x000fe40003f8e000 */
[----:B------:R-:W-:Y:S01]  /*1bcb0*/  FSETP.GEU.AND P3, PT, R26, -126, PT ;  /* 0xc2fc00001a00780b */ /* 0x000fe20003f6e000 */
[----:B------:R-:W-:Y:S01]  /*1bcc0*/  @!P2 FMUL R94, R94, R94 ;  /* 0x0000005e5e5ea220 */ /* 0x000fe20000400000 */
[----:B------:R-:W-:Y:S01]  /*1bcd0*/  FSETP.GEU.AND P2, PT, R27, -126, PT ;  /* 0xc2fc00001b00780b */ /* 0x000fe20003f4e000 */
[----:B------:R-:W-:-:S04]  /*1bce0*/  @!P6 FMUL R31, R31, 0.5 ;  /* 0x3f0000001f1fe820 */ /* 0x000fc80000400000 */
[----:B------:R-:W1:Y:S01]  /*1bcf0*/  MUFU.EX2 R93, R31 ;  /* 0x0000001f005d7308 */ /* 0x000e620000000800 */
[----:B------:R-:W-:Y:S01]  /*1bd00*/  @!P1 FMUL R22, R22, 0.5 ;  /* 0x3f00000016169820 */ /* 0x000fe20000400000 */
[----:B------:R-:W-:Y:S01]  /*1bd10*/  @!P0 FMUL R23, R23, 0.5 ;  /* 0x3f00000017178820 */ /* 0x000fe20000400000 */
[----:B------:R-:W-:Y:S01]  /*1bd20*/  @!P5 FMUL R28, R28, 0.5 ;  /* 0x3f0000001c1cd820 */ /* 0x000fe20000400000 */
[----:B------:R-:W-:Y:S02]  /*1bd30*/  @!P4 FMUL R29, R29, 0.5 ;  /* 0x3f0000001d1dc820 */ /* 0x000fe40000400000 */
[----:B------:R-:W-:Y:S02]  /*1bd40*/  @!P3 FMUL R26, R26, 0.5 ;  /* 0x3f0000001a1ab820 */ /* 0x000fe40000400000 */
[----:B------:R-:W-:Y:S01]  /*1bd50*/  @!P2 FMUL R27, R27, 0.5 ;  /* 0x3f0000001b1ba820 */ /* 0x000fe20000400000 */
[----:B------:R-:W2:Y:S01]  /*1bd60*/  MUFU.EX2 R90, R28 ;  /* 0x0000001c005a7308 */ /* 0x000ea20000000800 */
[----:B------:R3:W-:Y:S01]  /*1bd70*/  STL [R1+0x4c], R3 ;  /* 0x00004c0301007387 */ /* 0x0007e20000100800 */
[----:B------:R-:W-:-:S03]  /*1bd80*/  MOV R65, R3 ;  /* 0x0000000300417202 */ /* 0x000fc60000000f00 */
[----:B------:R4:W-:Y:S03]  /*1bd90*/  STL [R1+0x40], R20 ;  /* 0x0000401401007387 */ /* 0x0009e60000100800 */
[----:B------:R-:W5:Y:S01]  /*1bda0*/  MUFU.EX2 R91, R29 ;  /* 0x0000001d005b7308 */ /* 0x000f620000000800 */
[----:B------:R4:W-:Y:S04]  /*1bdb0*/  STL [R1+0x44], R21 ;  /* 0x0000441501007387 */ /* 0x0009e80000100800 */
[----:B------:R4:W-:Y:S03]  /*1bdc0*/  STL [R1+0x38], R14 ;  /* 0x0000380e01007387 */ /* 0x0009e60000100800 */
[----:B------:R-:W5:Y:S01]  /*1bdd0*/  MUFU.EX2 R88, R26 ;  /* 0x0000001a00587308 */ /* 0x000f620000000800 */
[----:B------:R4:W-:Y:S04]  /*1bde0*/  STL [R1+0x3c], R15 ;  /* 0x00003c0f01007387 */ /* 0x0009e80000100800 */
[----:B------:R4:W-:Y:S03]  /*1bdf0*/  STL [R1+0x30], R12 ;  /* 0x0000300c01007387 */ /* 0x0009e60000100800 */
[----:B------:R-:W5:Y:S01]  /*1be00*/  MUFU.EX2 R89, R27 ;  /* 0x0000001b00597308 */ /* 0x000f620000000800 */
[----:B------:R4:W-:Y:S01]  /*1be10*/  STL [R1+0x34], R13 ;  /* 0x0000340d01007387 */ /* 0x0009e20000100800 */
[----:B---3--:R-:W-:-:S03]  /*1be20*/  MOV R3, UR4 ;  /* 0x0000000400037c02 */ /* 0x008fc60008000f00 */
[----:B------:R4:W-:Y:S03]  /*1be30*/  STL [R1+0x28], R10 ;  /* 0x0000280a01007387 */ /* 0x0009e60000100800 */
[----:B------:R-:W3:Y:S01]  /*1be40*/  MUFU.EX2 R22, R22 ;  /* 0x0000001600167308 */ /* 0x000ee20000000800 */
[----:B------:R4:W-:Y:S04]  /*1be50*/  STL [R1+0x2c], R11 ;  /* 0x00002c0b01007387 */ /* 0x0009e80000100800 */
[----:B------:R4:W-:Y:S03]  /*1be60*/  STL [R1+0x20], R8 ;  /* 0x0000200801007387 */ /* 0x0009e60000100800 */
[----:B------:R-:W3:Y:S01]  /*1be70*/  MUFU.EX2 R23, R23 ;  /* 0x0000001700177308 */ /* 0x000ee20000000800 */
[----:B------:R4:W-:Y:S04]  /*1be80*/  STL [R1+0x24], R9 ;  /* 0x0000240901007387 */ /* 0x0009e80000100800 */
[----:B------:R4:W-:Y:S04]  /*1be90*/  STL [R1+0x18], R6 ;  /* 0x0000180601007387 */ /* 0x0009e80000100800 */
[----:B------:R4:W-:Y:S04]  /*1bea0*/  STL [R1+0x1c], R7 ;  /* 0x00001c0701007387 */ /* 0x0009e80000100800 */
[----:B------:R4:W-:Y:S04]  /*1beb0*/  STL [R1+0x10], R4 ;  /* 0x0000100401007387 */ /* 0x0009e80000100800 */
[----:B------:R4:W-:Y:S01]  /*1bec0*/  STL [R1+0x14], R5 ;  /* 0x0000140501007387 */ /* 0x0009e20000100800 */
[----:B-1----:R-:W-:Y:S01]  /*1bed0*/  @!P6 FMUL R93, R93, R93 ;  /* 0x0000005d5d5de220 */ /* 0x002fe20000400000 */
[----:B------:R-:W-:Y:S01]  /*1bee0*/  LOP3.LUT P6, RZ, R3, 0x3, R2, 0x48, !PT ;  /* 0x0000000303ff7812 */ /* 0x000fe200078c4802 */
[----:B--2---:R-:W-:Y:S01]  /*1bef0*/  @!P5 FMUL R90, R90, R90 ;  /* 0x0000005a5a5ad220 */ /* 0x004fe20000400000 */
[----:B-----5:R-:W-:Y:S01]  /*1bf00*/  @!P4 FMUL R91, R91, R91 ;  /* 0x0000005b5b5bc220 */ /* 0x020fe20000400000 */
[----:B------:R-:W-:Y:S01]  /*1bf10*/  @!P3 FMUL R88, R88, R88 ;  /* 0x000000585858b220 */ /* 0x000fe20000400000 */
[----:B------:R-:W-:Y:S01]  /*1bf20*/  @!P2 FMUL R89, R89, R89 ;  /* 0x000000595959a220 */ /* 0x000fe20000400000 */
[----:B---3--:R-:W-:Y:S01]  /*1bf30*/  @!P1 FMUL R22, R22, R22 ;  /* 0x0000001616169220 */ /* 0x008fe20000400000 */
[----:B------:R-:W-:Y:S01]  /*1bf40*/  @!P0 FMUL R23, R23, R23 ;  /* 0x0000001717178220 */ /* 0x000fe20000400000 */
[----:B------:R-:W-:-:S02]  /*1bf50*/  ULOP3.LUT UR55, UR55, 0x1, URZ, 0x3c, !UPT ;  /* 0x0000000137377892 */ /* 0x000fc4000f8e3cff */
[----:B------:R-:W-:Y:S02]  /*1bf60*/  USEL UR52, UR41, UR52, UP0 ;  /* 0x0000003429347287 */ /* 0x000fe40008000000 */
[----:B------:R-:W-:Y:S01]  /*1bf70*/  USEL UR53, UR53, UR41, UP0 ;  /* 0x0000002935357287 */ /* 0x000fe20008000000 */
[----:B------:R-:W-:Y:S02]  /*1bf80*/  F2FP.BF16.F32.PACK_AB R56, R73, R72 ;  /* 0x000000484938723e */ /* 0x000fe400000010ff */
[----:B------:R-:W-:Y:S02]  /*1bf90*/  F2FP.BF16.F32.PACK_AB R57, R61, R60 ;  /* 0x0000003c3d39723e */ /* 0x000fe400000010ff */
[----:B------:R-:W-:Y:S02]  /*1bfa0*/  F2FP.BF16.F32.PACK_AB R58, R65, R64 ;  /* 0x00000040413a723e */ /* 0x000fe400000010ff */
[----:B------:R-:W-:Y:S02]  /*1bfb0*/  F2FP.BF16.F32.PACK_AB R59, R21, R20 ;  /* 0x00000014153b723e */ /* 0x000fe400000010ff */
[----:B------:R-:W-:-:S02]  /*1bfc0*/  F2FP.BF16.F32.PACK_AB R60, R15, R14 ;  /* 0x0000000e0f3c723e */ /* 0x000fc400000010ff */
[----:B------:R-:W-:Y:S02]  /*1bfd0*/  F2FP.BF16.F32.PACK_AB R61, R13, R12 ;  /* 0x0000000c0d3d723e */ /* 0x000fe400000010ff */
        /* <DEDUP_REMOVED lines=55> */
[----:B------:R-:W-:Y:S01]  /*1c350*/  F2FP.BF16.F32.PACK_AB R53, R23, R22 ;  /* 0x000000161735723e */ /* 0x000fe200000010ff */
[----:B----4-:R-:W-:Y:S06]  /*1c360*/  @!P6 BRA `(.L_x_294) ;  /* 0x000000000040e947 */ /* 0x010fec0003800000 */
[----:B------:R-:W-:Y:S01]  /*1c370*/  MOV R2, 0x8 ;  /* 0x0000000800027802 */ /* 0x000fe20000000f00 */
        /* <DEDUP_REMOVED lines=15> */
.L_x_294:
[----:B------:R-:W-:Y:S05]  /*1c470*/  WARPSYNC.ALL ;  /* 0x0000000000007948 */ /* 0x000fea0003800000 */
[----:B------:R1:W-:Y:S02]  /*1c480*/  STTM.x32 tmem[UR44], R56 ;  /* 0x00000038000079ed */ /* 0x0003e400082c002c */
[----:B-1----:R-:W2:Y:S01]  /*1c490*/  LDL R87, [R1+0x64] ;  /* 0x0000640001577983 */ /* 0x002ea20000100800 */
[----:B------:R-:W-:Y:S01]  /*1c4a0*/  UIADD3 UR4, UPT, UPT, UR44, 0x20, URZ ;  /* 0x000000202c047890 */ /* 0x000fe2000fffe0ff */
[----:B------:R-:W1:Y:S03]  /*1c4b0*/  S2R R58, SR_TID.X ;  /* 0x00000000003a7919 */ /* 0x000e660000002100 */
[----:B------:R-:W-:-:S06]  /*1c4c0*/  USHF.R.U32.HI UR4, URZ, 0x15, UR4 ;  /* 0x00000015ff047899 */ /* 0x000fcc0008011604 */
[----:B------:R-:W-:Y:S02]  /*1c4d0*/  MOV R0, UR4 ;  /* 0x0000000400007c02 */ /* 0x000fe40008000f00 */
[----:B-1----:R-:W-:Y:S02]  /*1c4e0*/  SHF.R.U32.HI R59, RZ, 0x5, R58 ;  /* 0x00000005ff3b7819 */ /* 0x002fe4000001163a */
[----:B--2---:R-:W-:-:S04]  /*1c4f0*/  FSETP.NEU.AND P0, PT, R87, -INF , PT ;  /* 0xff8000005700780b */ /* 0x004fc80003f0d000 */
[----:B------:R-:W-:Y:S02]  /*1c500*/  FSEL R2, R87, RZ, P0 ;  /* 0x000000ff57027208 */ /* 0x000fe40000000000 */
[----:B------:R-:W-:-:S03]  /*1c510*/  LOP3.LUT P0, RZ, R0, 0x3, R59, 0x48, !PT ;  /* 0x0000000300ff7812 */ /* 0x000fc6000780483b */
[----:B------:R-:W-:-:S04]  /*1c520*/  FMUL R2, R2, -UR39 ;  /* 0x8000002702027c20 */ /* 0x000fc80008400000 */
[--C-:B------:R-:W-:Y:S02]  /*1c530*/  FFMA2 R54, R54.F32x2.HI_LO, UR39.F32, R2.reuse.F32 ;  /* 0x0000002736367c49 */ /* 0x100fe40009200002 */
[----:B------:R-:W-:-:S03]  /*1c540*/  FFMA2 R2, R18.F32x2.HI_LO, UR39.F32, R2.F32 ;  /* 0x0000002712027c49 */ /* 0x000fc60009200002 */
[----:B------:R-:W-:Y:S02]  /*1c550*/  FSETP.GEU.AND P4, PT, R54, -126, PT ;  /* 0xc2fc00003600780b */ /* 0x000fe40003f8e000 */
[----:B------:R-:W-:Y:S02]  /*1c560*/  FSETP.GEU.AND P3, PT, R55, -126, PT ;  /* 0xc2fc00003700780b */ /* 0x000fe40003f6e000 */
[----:B------:R-:W-:Y:S02]  /*1c570*/  FSETP.GEU.AND P2, PT, R2, -126, PT ;  /* 0xc2fc00000200780b */ /* 0x000fe40003f4e000 */
[----:B------:R-:W-:-:S07]  /*1c580*/  FSETP.GEU.AND P1, PT, R3, -126, PT ;  /* 0xc2fc00000300780b */ /* 0x000fce0003f2e000 */
[----:B------:R-:W-:Y:S02]  /*1c590*/  @!P4 FMUL R54, R54, 0.5 ;  /* 0x3f0000003636c820 */ /* 0x000fe40000400000 */
[----:B------:R-:W-:Y:S02]  /*1c5a0*/  @!P3 FMUL R55, R55, 0.5 ;  /* 0x3f0000003737b820 */ /* 0x000fe40000400000 */
[----:B------:R-:W-:Y:S01]  /*1c5b0*/  @!P2 FMUL R2, R2, 0.5 ;  /* 0x3f0000000202a820 */ /* 0x000fe20000400000 */
[----:B------:R-:W1:Y:S01]  /*1c5c0*/  MUFU.EX2 R56, R54 ;  /* 0x0000003600387308 */ /* 0x000e620000000800 */
[----:B------:R-:W-:-:S07]  /*1c5d0*/  @!P1 FMUL R3, R3, 0.5 ;  /* 0x3f00000003039820 */ /* 0x000fce0000400000 */
[----:B------:R-:W2:Y:S08]  /*1c5e0*/  MUFU.EX2 R57, R55 ;  /* 0x0000003700397308 */ /* 0x000eb00000000800 */
[----:B------:R-:W3:Y:S01]  /*1c5f0*/  MUFU.EX2 R18, R2 ;  /* 0x0000000200127308 */ /* 0x000ee20000000800 */
[----:B-1----:R-:W-:-:S07]  /*1c600*/  @!P4 FMUL R56, R56, R56 ;  /* 0x000000383838c220 */ /* 0x002fce0000400000 */
[----:B------:R-:W1:Y:S01]  /*1c610*/  MUFU.EX2 R19, R3 ;  /* 0x0000000300137308 */ /* 0x000e620000000800 */
[----:B--2---:R-:W-:-:S05]  /*1c620*/  @!P3 FMUL R57, R57, R57 ;  /* 0x000000393939b220 */ /* 0x004fca0000400000 */
[----:B------:R-:W-:Y:S01]  /*1c630*/  F2FP.BF16.F32.PACK_AB R54, R57, R56 ;  /* 0x000000383936723e */ /* 0x000fe200000010ff */
[----:B---3--:R-:W-:Y:S01]  /*1c640*/  @!P2 FMUL R18, R18, R18 ;  /* 0x000000121212a220 */ /* 0x008fe20000400000 */
[----:B-1----:R-:W-:-:S05]  /*1c650*/  @!P1 FMUL R19, R19, R19 ;  /* 0x0000001313139220 */ /* 0x002fca0000400000 */
[----:B------:R-:W-:Y:S01]  /*1c660*/  F2FP.BF16.F32.PACK_AB R55, R19, R18 ;  /* 0x000000121337723e */ /* 0x000fe200000010ff */
[----:B------:R-:W-:Y:S06]  /*1c670*/  @!P0 BRA `(.L_x_295) ;  /* 0x0000000000408947 */ /* 0x000fec0003800000 */
        /* <DEDUP_REMOVED lines=16> */
.L_x_295:
[----:B------:R-:W-:Y:S01]  /*1c780*/  MOV R0, UR47 ;  /* 0x0000002f00007c02 */ /* 0x000fe20008000f00 */
[----:B------:R-:W-:Y:S05]  /*1c790*/  WARPSYNC.ALL ;  /* 0x0000000000007948 */ /* 0x000fea0003800000 */
[----:B------:R-:W-:Y:S01]  /*1c7a0*/  ISETP.GT.U32.AND P1, PT, R0, 0x1, PT ;  /* 0x000000010000780c */ /* 0x000fe20003f24070 */
[----:B------:R1:W-:Y:S01]  /*1c7b0*/  STTM.x32 tmem[UR44+0x20], R24 ;  /* 0x00002018000079ed */ /* 0x0003e200082c002c */
[----:B------:R-:W2:Y:S11]  /*1c7c0*/  FENCE.VIEW.ASYNC.T ;  /* 0x00000000000073c6 */ /* 0x000eb60000000200 */
[----:B------:R-:W-:Y:S05]  /*1c7d0*/  @P1 BRA `(.L_x_296) ;  /* 0x0000000000081947 */ /* 0x000fea0003800000 */
[----:B------:R-:W-:Y:S05]  /*1c7e0*/  BPT.TRAP 0x1 ;  /* 0x000000040000795c */ /* 0x000fea0000300000 */
[----:B------:R-:W-:Y:S05]  /*1c7f0*/  BPT.TRAP 0x1 ;  /* 0x000000040000795c */ /* 0x000fea0000300000 */
.L_x_296:
[----:B------:R-:W3:Y:S01]  /*1c800*/  S2UR UR4, SR_CgaCtaId ;  /* 0x00000000000479c3 */ /* 0x000ee20000008800 */
[----:B------:R-:W-:Y:S01]  /*1c810*/  UISETP.NE.AND UP0, UPT, UR56, URZ, UPT ;  /* 0x000000ff3800728c */ /* 0x000fe2000bf05270 */
[----:B------:R-:W-:Y:S02]  /*1c820*/  UMOV UR5, 0x400 ;  /* 0x0000040000057882 */ /* 0x000fe40000000000 */
[----:B---3--:R-:W-:-:S04]  /*1c830*/  ULEA UR4, UR4, UR5, 0x18 ;  /* 0x0000000504047291 */ /* 0x008fc8000f8ec0ff */
[----:B------:R-:W-:-:S04]  /*1c840*/  UIADD3 UR5, UPT, UPT, UR4, 0x38068, URZ ;  /* 0x0003806804057890 */ /* 0x000fc8000fffe0ff */
[----:B------:R-:W-:-:S04]  /*1c850*/  @UP0 UIADD3 UR5, UPT, UPT, UR4, 0x38058, URZ ;  /* 0x0003805804050890 */ /* 0x000fc8000fffe0ff */
[----:B------:R-:W-:-:S09]  /*1c860*/  UPRMT UR5, UR43, 0x654, UR5 ;  /* 0x000006542b057896 */ /* 0x000fd20008000005 */
[----:B--2---:R-:W-:Y:S01]  /*1c870*/  SYNCS.ARRIVE.TRANS64.RED.A1T0 RZ, [UR5], RZ ;  /* 0x000000ffffff79a7 */ /* 0x004fe20008100405 */
[----:B------:R-:W-:-:S04]  /*1c880*/  USEL UR5, UR51, UR54, UP0 ;  /* 0x0000003633057287 */ /* 0x000fc80008000000 */
[----:B------:R-:W-:-:S04]  /*1c890*/  ULOP3.LUT UR5, UR5, 0x1, URZ, 0x3c, !UPT ;  /* 0x0000000105057892 */ /* 0x000fc8000f8e3cff */
[----:B------:R-:W-:Y:S02]  /*1c8a0*/  USEL UR51, UR5, UR51, UP0 ;  /* 0x0000003305337287 */ /* 0x000fe40008000000 */
[----:B------:R-:W-:Y:S02]  /*1c8b0*/  USEL UR54, UR54, UR5, UP0 ;  /* 0x0000000536367287 */ /* 0x000fe40008000000 */
[----:B------:R-:W-:-:S09]  /*1c8c0*/  UISETP.NE.AND UP0, UPT, UR48, URZ, UPT ;  /* 0x000000ff3000728c */ /* 0x000fd2000bf05270 */
[----:B------:R-:W-:Y:S05]  /*1c8d0*/  BRA.U UP0, `(.L_x_297) ;  /* 0x0000000100047547 */ /* 0x000fea000b800000 */
[----:B------:R-:W-:Y:S05]  /*1c8e0*/  BPT.TRAP 0x1 ;  /* 0x000000040000795c */ /* 0x000fea0000300000 */
.L_x_297:
[----:B------:R-:W2:Y:S04]  /*1c8f0*/  LDL.LU R2, [R1+0x50] ;  /* 0x0000500001027983 */ /* 0x000ea80000300800 */
[----:B------:R-:W2:Y:S04]  /*1c900*/  LDL.LU R3, [R1+0x54] ;  /* 0x0000540001037983 */ /* 0x000ea80000300800 */
[----:B------:R-:W3:Y:S04]  /*1c910*/  LDL.LU R4, [R1+0x48] ;  /* 0x0000480001047983 */ /* 0x000ee80000300800 */
[----:B------:R-:W3:Y:S04]  /*1c920*/  LDL.LU R5, [R1+0x4c] ;  /* 0x00004c0001057983 */ /* 0x000ee80000300800 */
[----:B------:R-:W4:Y:S04]  /*1c930*/  LDL.LU R14, [R1+0x30] ;  /* 0x00003000010e7983 */ /* 0x000f280000300800 */
[----:B------:R-:W4:Y:S04]  /*1c940*/  LDL.LU R15, [R1+0x34] ;  /* 0x00003400010f7983 */ /* 0x000f280000300800 */
[----:B------:R-:W5:Y:S04]  /*1c950*/  LDL.LU R6, [R1+0x40] ;  /* 0x0000400001067983 */ /* 0x000f680000300800 */
[----:B------:R-:W5:Y:S04]  /*1c960*/  LDL.LU R7, [R1+0x44] ;  /* 0x0000440001077983 */ /* 0x000f680000300800 */
[----:B------:R-:W5:Y:S04]  /*1c970*/  LDL.LU R12, [R1+0x28] ;  /* 0x00002800010c7983 */ /* 0x000f680000300800 */
[----:B------:R-:W5:Y:S04]  /*1c980*/  LDL.LU R13, [R1+0x2c] ;  /* 0x00002c00010d7983 */ /* 0x000f680000300800 */
[----:B------:R-:W5:Y:S04]  /*1c990*/  LDL.LU R10, [R1+0x20] ;  /* 0x00002000010a7983 */ /* 0x000f680000300800 */
[----:B------:R-:W5:Y:S04]  /*1c9a0*/  LDL.LU R11, [R1+0x24] ;  /* 0x00002400010b7983 */ /* 0x000f680000300800 */
[----:B------:R-:W5:Y:S04]  /*1c9b0*/  LDL.LU R8, [R1+0x10] ;  /* 0x0000100001087983 */ /* 0x000f680000300800 */
[----:B------:R-:W5:Y:S01]  /*1c9c0*/  LDL.LU R9, [R1+0x14] ;  /* 0x0000140001097983 */ /* 0x000f620000300800 */
[----:B------:R-:W-:Y:S01]  /*1c9d0*/  UISETP.NE.AND UP0, UPT, UR56, URZ, UPT ;  /* 0x000000ff3800728c */ /* 0x000fe2000bf05270 */
[----:B------:R-:W-:Y:S01]  /*1c9e0*/  MOV R0, UR41 ;  /* 0x0000002900007c02 */ /* 0x000fe20008000f00 */
[----:B------:R-:W-:Y:S01]  /*1c9f0*/  UIADD3 UR6, UPT, UPT, UR4, 0x38078, URZ ;  /* 0x0003807804067890 */ /* 0x000fe2000fffe0ff */
[----:B------:R-:W-:-:S02]  /*1ca00*/  FSETP.NEU.AND P0, PT, R87, -INF , PT ;  /* 0xff8000005700780b */ /* 0x000fc40003f0d000 */
[----:B------:R-:W-:-:S06]  /*1ca10*/  SHF.L.U32 R0, R0, 0x1f, RZ ;  /* 0x0000001f00007819 */ /* 0x000fcc00000006ff */
[----:B------:R-:W-:-:S09]  /*1ca20*/  @!UP0 UIADD3 UR6, UPT, UPT, UR4, 0x38088, URZ ;  /* 0x0003808804068890 */ /* 0x000fd2000fffe0ff */
[----:B------:R-:W1:Y:S01]  /*1ca30*/  SYNCS.PHASECHK.TRANS64.TRYWAIT P2, [UR6], R0 ;  /* 0x00000000ff0075a7 */ /* 0x000e620008041106 */
[----:B--2---:R-:W-:Y:S02]  /*1ca40*/  FADD2 R2, R2.F32x2.HI_LO, RZ.F32 ;  /* 0x000000ff0202724b */ /* 0x004fe40000200000 */
[----:B---3--:R-:W-:Y:S02]  /*1ca50*/  FADD2 R4, R4.F32x2.HI_LO, RZ.F32 ;  /* 0x000000ff0404724b */ /* 0x008fe40000200000 */
[----:B----4-:R-:W-:Y:S02]  /*1ca60*/  FADD2 R2, R2.F32x2.HI_LO, R14.F32x2.HI_LO ;  /* 0x0000000e0202724b */ /* 0x010fe40000000000 */
[----:B-----5:R-:W-:Y:S02]  /*1ca70*/  FADD2 R6, R6.F32x2.HI_LO, RZ.F32 ;  /* 0x000000ff0606724b */ /* 0x020fe40000200000 */
[----:B------:R-:W-:-:S04]  /*1ca80*/  FADD2 R4, R4.F32x2.HI_LO, R12.F32x2.HI_LO ;  /* 0x0000000c0404724b */ /* 0x000fc80000000000 */
[----:B------:R-:W-:Y:S02]  /*1ca90*/  FADD2 R4, R4.F32x2.HI_LO, R188.F32x2.HI_LO ;  /* 0x000000bc0404724b */ /* 0x000fe40000000000 */
[----:B------:R-:W-:Y:S02]  /*1caa0*/  FADD2 R6, R6.F32x2.HI_LO, R10.F32x2.HI_LO ;  /* 0x0000000a0606724b */ /* 0x000fe40000000000 */
[----:B------:R-:W-:Y:S02]  /*1cab0*/  FADD2 R4, R4.F32x2.HI_LO, R180.F32x2.HI_LO ;  /* 0x000000b40404724b */ /* 0x000fe40000000000 */
[----:B------:R-:W-:Y:S02]  /*1cac0*/  FADD2 R6, R6.F32x2.HI_LO, R186.F32x2.HI_LO ;  /* 0x000000ba0606724b */ /* 0x000fe40000000000 */
[----:B------:R-:W-:Y:S02]  /*1cad0*/  FADD2 R4, R4.F32x2.HI_LO, R172.F32x2.HI_LO ;  /* 0x000000ac0404724b */ /* 0x000fe40000000000 */
[----:B------:R-:W-:Y:S01]  /*1cae0*/  FADD2 R2, R2.F32x2.HI_LO, R8.F32x2.HI_LO ;  /* 0x000000080202724b */ /* 0x000fe20000000000 */
[----:B------:R-:W-:Y:S01]  /*1caf0*/  FSEL R8, R87, RZ, P0 ;  /* 0x000000ff57087208 */ /* 0x000fe20000000000 */
[----:B------:R-:W-:-:S02]  /*1cb00*/  FADD2 R6, R6.F32x2.HI_LO, R178.F32x2.HI_LO ;  /* 0x000000b20606724b */ /* 0x000fc40000000000 */
[----:B------:R-:W-:Y:S01]  /*1cb10*/  FADD2 R2, R2.F32x2.HI_LO, R182.F32x2.HI_LO ;  /* 0x000000b60202724b */ /* 0x000fe20000000000 */
[----:B------:R-:W-:Y:S01]  /*1cb20*/  FSETP.NEU.AND P0, PT, R17, R8, PT ;  /* 0x000000081100720b */ /* 0x000fe20003f0d000 */
[----:B------:R-:W-:Y:S02]  /*1cb30*/  FADD2 R6, R6.F32x2.HI_LO, R170.F32x2.HI_LO ;  /* 0x000000aa0606724b */ /* 0x000fe40000000000 */
[----:B------:R-:W-:-:S04]  /*1cb40*/  FADD2 R2, R2.F32x2.HI_LO, R174.F32x2.HI_LO ;  /* 0x000000ae0202724b */ /* 0x000fc80000000000 */
[----:B------:R-:W-:Y:S01]  /*1cb50*/  FADD2 R2, R2.F32x2.HI_LO, R166.F32x2.HI_LO ;  /* 0x000000a60202724b */ /* 0x000fe20000000000 */
[----:B-1----:R-:W-:Y:S06]  /*1cb60*/  @!P2 BRA `(.L_x_298) ;  /* 0x0000007000b8a947 */ /* 0x002fec0003800000 */
.L_x_483:
[----:B------:R-:W-:Y:S01]  /*1cb70*/  BSSY.RECONVERGENT B0, `(.L_x_299) ;  /* 0x000000a000007945 */ /* 0x000fe20003800200 */
[----:B-1----:R-:W-:-:S03]  /*1cb80*/  MOV R9, 0x3f000000 ;  /* 0x3f00000000097802 */ /* 0x002fc60000000f00 */
[----:B------:R-:W-:Y:S05]  /*1cb90*/  @!P0 BRA `(.L_x_300) ;  /* 0x00000000001c8947 */ /* 0x000fea0003800000 */
[----:B------:R-:W-:-:S04]  /*1cba0*/  FADD R0, -R8, R17 ;  /* 0x0000001108007221 */ /* 0x000fc80000000100 */
[----:B------:R-:W-:-:S05]  /*1cbb0*/  FMUL R0, R0, UR39 ;  /* 0x0000002700007c20 */ /* 0x000fca0008400000 */
[----:B------:R-:W-:-:S13]  /*1cbc0*/  FSETP.GEU.AND P0, PT, R0, -126, PT ;  /* 0xc2fc00000000780b */ /* 0x000fda0003f0e000 */
[----:B------:R-:W-:-:S04]  /*1cbd0*/  @!P0 FMUL R0, R0, 0.5 ;  /* 0x3f00000000008820 */ /* 0x000fc80000400000 */
[----:B------:R-:W1:Y:S02]  /*1cbe0*/  MUFU.EX2 R9, R0 ;  /* 0x0000000000097308 */ /* 0x000e640000000800 */
[----:B-1----:R-:W-:-:S04]  /*1cbf0*/  @!P0 FMUL R9, R9, R9 ;  /* 0x0000000909098220 */ /* 0x002fc80000400000 */
[----:B------:R-:W-:Y:S02]  /*1cc00*/  FMUL R9, R9, 0.5 ;  /* 0x3f00000009097820 */ /* 0x000fe40000400000 */
.L_x_300:
[----:B------:R-:W-:Y:S05]  /*1cc10*/  BSYNC.RECONVERGENT B0 ;  /* 0x0000000000007941 */ /* 0x000fea0003800200 */
.L_x_299:
[----:B------:R-:W2:Y:S04]  /*1cc20*/  LDL.LU.64 R14, [R1+0x58] ;  /* 0x00005800010e7983 */ /* 0x000ea80000300a00 */
[----:B------:R-:W3:Y:S04]  /*1cc30*/  LDL.LU.64 R12, [R1+0x38] ;  /* 0x00003800010c7983 */ /* 0x000ee80000300a00 */
[----:B------:R-:W4:Y:S01]  /*1cc40*/  LDL.LU.64 R10, [R1+0x18] ;  /* 0x00001800010a7983 */ /* 0x000f220000300a00 */
[----:B------:R-:W-:Y:S01]  /*1cc50*/  FMUL R8, R9, R16 ;  /* 0x0000001009087220 */ /* 0x000fe20000400000 */
[----:B------:R-:W-:Y:S01]  /*1cc60*/  FADD2 R4, R4.F32x2.HI_LO, R164.F32x2.HI_LO ;  /* 0x000000a40404724b */ /* 0x000fe20000000000 */
[----:B------:R-:W-:Y:S01]  /*1cc70*/  UISETP.NE.AND UP0, UPT, UR50, 0x1, UPT ;  /* 0x000000013200788c */ /* 0x000fe2000bf05270 */
        /* <DEDUP_REMOVED lines=30> */
[----:B------:R-:W-:-:S04]  /*1ce60*/  FADD2 R6, R6.F32x2.HI_LO, R18.F32x2.HI_LO ;  /* 0x000000120606724b */ /* 0x000fc80000000000 */
[----:B------:R-:W-:Y:S02]  /*1ce70*/  FADD2 R4, R4.F32x2.HI_LO, R6.F32x2.HI_LO ;  /* 0x000000060404724b */ /* 0x000fe40000000000 */
[----:B--2---:R-:W-:-:S04]  /*1ce80*/  FADD2 R8, R8.F32, R14.F32x2.HI_LO ;  /* 0x0000000e0808724b */ /* 0x004fc80000040000 */
[----:B---3--:R-:W-:-:S04]  /*1ce90*/  FADD2 R8, R8.F32x2.HI_LO, R12.F32x2.HI_LO ;  /* 0x0000000c0808724b */ /* 0x008fc80000000000 */
[----:B----4-:R-:W-:-:S04]  /*1cea0*/  FADD2 R8, R8.F32x2.HI_LO, R10.F32x2.HI_LO ;  /* 0x0000000a0808724b */ /* 0x010fc80000000000 */
[----:B------:R-:W-:-:S04]  /*1ceb0*/  FADD2 R8, R8.F32x2.HI_LO, R184.F32x2.HI_LO ;  /* 0x000000b80808724b */ /* 0x000fc80000000000 */
        /* <DEDUP_REMOVED lines=14> */
[----:B------:R-:W-:Y:S01]  /*1cfa0*/  FADD R16, R2, R3 ;  /* 0x0000000302107221 */ /* 0x000fe20000000000 */
[----:B------:R-:W-:Y:S06]  /*1cfb0*/  BRA.U UP0, `(.L_x_301) ;  /* 0x0000000100987547 */ /* 0x000fec000b800000 */
[----:B------:R-:W-:Y:S05]  /*1cfc0*/  @P1 BRA `(.L_x_302) ;  /* 0x0000000000041947 */ /* 0x000fea0003800000 */
[----:B------:R-:W-:Y:S05]  /*1cfd0*/  BPT.TRAP 0x1 ;  /* 0x000000040000795c */ /* 0x000fea0000300000 */
.L_x_302:
        /* <DEDUP_REMOVED lines=14> */
.L_x_485:
        /* <DEDUP_REMOVED lines=17> */
.L_x_304:
[----:B------:R-:W2:Y:S01]  /*1d1d0*/  LDL R19, [R1+0x64] ;  /* 0x0000640001137983 */ /* 0x000ea20000100800 */
[----:B------:R-:W-:Y:S05]  /*1d1e0*/  WARPSYNC.ALL ;  /* 0x0000000000007948 */ /* 0x000fea0003800000 */
[----:B------:R-:W-:Y:S02]  /*1d1f0*/  R2UR UR4, R2 ;  /* 0x00000000020472ca */ /* 0x000fe400000e0000 */
[----:B------:R-:W-:-:S11]  /*1d200*/  MOV R18, R16 ;  /* 0x0000001000127202 */ /* 0x000fd60000000f00 */
[----:B--2---:R2:W-:Y:S02]  /*1d210*/  STTM.x2 tmem[UR4], R18 ;  /* 0x00000012000079ed */ /* 0x0045e400080c0004 */
.L_x_301:
[----:B-1----:R-:W3:Y:S01]  /*1d220*/  LDL.LU R0, [R1+0x64] ;  /* 0x0000640001007983 */ /* 0x002ee20000300800 */
[----:B------:R-:W-:Y:S02]  /*1d230*/  UISETP.GT.AND UP0, UPT, UR50, 0x1, UPT ;  /* 0x000000013200788c */ /* 0x000fe4000bf04270 */
[----:B------:R-:W-:Y:S02]  /*1d240*/  UIADD3 UR4, UPT, UPT, UR50, -0x1, URZ ;  /* 0xffffffff32047890 */ /* 0x000fe4000fffe0ff */
[----:B------:R-:W-:-:S05]  /*1d250*/  UIADD3 UR49, UPT, UPT, UR49, 0x80, URZ ;  /* 0x0000008031317890 */ /* 0x000fca000fffe0ff */
[----:B------:R-:W-:Y:S01]  /*1d260*/  UMOV UR50, UR4 ;  /* 0x0000000400327c82 */ /* 0x000fe20008000000 */
[----:B---3--:R-:W-:Y:S01]  /*1d270*/  MOV R17, R0 ;  /* 0x0000000000117202 */ /* 0x008fe20000000f00 */
[----:B------:R-:W-:Y:S06]  /*1d280*/  BRA.U UP0, `(.L_x_305) ;  /* 0xffffff9100247547 */ /* 0x000fec000b83ffff */
.L_x_284:
[----:B------:R-:W-:-:S09]  /*1d290*/  UISETP.NE.AND UP0, UPT, UR48, URZ, UPT ;  /* 0x000000ff3000728c */ /* 0x000fd2000bf05270 */
[----:B------:R-:W-:Y:S05]  /*1d2a0*/  BRA.U UP0, `(.L_x_306) ;  /* 0x0000000100047547 */ /* 0x000fea000b800000 */
[----:B-1-34-:R-:W-:Y:S05]  /*1d2b0*/  BPT.TRAP 0x1 ;  /* 0x000000040000795c */ /* 0x01afea0000300000 */
.L_x_306:
[----:B------:R-:W5:Y:S01]  /*1d2c0*/  S2UR UR5, SR_CgaCtaId ;  /* 0x00000000000579c3 */ /* 0x000f620000008800 */
[----:B------:R-:W-:Y:S01]  /*1d2d0*/  UISETP.NE.AND UP1, UPT, UR56, URZ, UPT ;  /* 0x000000ff3800728c */ /* 0x000fe2000bf25270 */
[----:B------:R-:W-:-:S03]  /*1d2e0*/  UMOV UR4, 0x400 ;  /* 0x0000040000047882 */ /* 0x000fc60000000000 */
[----:B------:R-:W-:-:S04]  /*1d2f0*/  USEL UR6, UR52, UR53, UP1 ;  /* 0x0000003534067287 */ /* 0x000fc80008800000 */
[----:B------:R-:W-:Y:S02]  /*1d300*/  ULOP3.LUT UR6, UR6, 0x1, URZ, 0x3c, !UPT ;  /* 0x0000000106067892 */ /* 0x000fe4000f8e3cff */
[----:B-----5:R-:W-:-:S04]  /*1d310*/  ULEA UR5, UR5, UR4, 0x18 ;  /* 0x0000000405057291 */ /* 0x020fc8000f8ec0ff */
[----:B------:R-:W-:Y:S02]  /*1d320*/  UIADD3 UR4, UPT, UPT, UR5, 0x38080, URZ ;  /* 0x0003808005047890 */ /* 0x000fe4000fffe0ff */
[----:B------:R-:W-:-:S09]  /*1d330*/  @UP1 UIADD3 UR4, UPT, UPT, UR5, 0x38070, URZ ;  /* 0x0003807005041890 */ /* 0x000fd2000fffe0ff */
[----:B------:R-:W-:Y:S01]  /*1d340*/  SYNCS.ARRIVE.TRANS64.A1T0 RZ, [UR4], RZ ;  /* 0x000000ffffff79a7 */ /* 0x000fe20008100004 */
[----:B------:R-:W-:Y:S05]  /*1d350*/  BRA.U UP0, `(.L_x_307) ;  /* 0x0000000100047547 */ /* 0x000fea000b800000 */
[----:B-1-34-:R-:W-:Y:S05]  /*1d360*/  BPT.TRAP 0x1 ;  /* 0x000000040000795c */ /* 0x01afea0000300000 */
.L_x_307:
[----:B------:R-:W-:Y:S01]  /*1d370*/  UISETP.NE.AND UP0, UPT, UR56, URZ, UPT ;  /* 0x000000ff3800728c */ /* 0x000fe2000bf05270 */
[----:B-1----:R-:W-:Y:S01]  /*1d380*/  MOV R3, UR6 ;  /* 0x0000000600037c02 */ /* 0x002fe20008000f00 */
[----:B------:R-:W-:-:S03]  /*1d390*/  UIADD3 UR4, UPT, UPT, UR5, 0x38078, URZ ;  /* 0x0003807805047890 */ /* 0x000fc6000fffe0ff */
[----:B------:R-:W-:-:S06]  /*1d3a0*/  SHF.L.U32 R3, R3, 0x1f, RZ ;  /* 0x0000001f03037819 */ /* 0x000fcc00000006ff */
[----:B------:R-:W-:Y:S02]  /*1d3b0*/  @!UP0 UIADD3 UR4, UPT, UPT, UR5, 0x38088, URZ ;  /* 0x0003808805048890 */ /* 0x000fe4000fffe0ff */
[----:B------:R-:W-:-:S07]  /*1d3c0*/  UISETP.GT.U32.AND UP0, UPT, UR47, 0x1, UPT ;  /* 0x000000012f00788c */ /* 0x000fce000bf04070 */
[----:B------:R-:W1:Y:S02]  /*1d3d0*/  SYNCS.PHASECHK.TRANS64.TRYWAIT P0, [UR4], R3 ;  /* 0x00000003ff0075a7 */ /* 0x000e640008001104 */
[----:B-1----:R-:W-:Y:S05]  /*1d3e0*/  @!P0 BRA `(.L_x_308) ;  /* 0x0000006800c88947 */ /* 0x002fea0003800000 */
.L_x_487:
[----:B------:R-:W-:Y:S05]  /*1d3f0*/  BRA.U UP0, `(.L_x_309) ;  /* 0x0000000100087547 */ /* 0x000fea000b800000 */
[----:B---34-:R-:W-:Y:S05]  /*1d400*/  BPT.TRAP 0x1 ;  /* 0x000000040000795c */ /* 0x018fea0000300000 */
[----:B------:R-:W-:Y:S05]  /*1d410*/  BPT.TRAP 0x1 ;  /* 0x000000040000795c */ /* 0x000fea0000300000 */
.L_x_309:
[----:B------:R-:W-:Y:S02]  /*1d420*/  UISETP.NE.AND UP0, UPT, UR56, URZ, UPT ;  /* 0x000000ff3800728c */ /* 0x000fe4000bf05270 */
[----:B------:R-:W-:Y:S02]  /*1d430*/  UIADD3 UR4, UPT, UPT, UR5, 0x38068, URZ ;  /* 0x0003806805047890 */ /* 0x000fe4000fffe0ff */
[----:B------:R-:W-:Y:S02]  /*1d440*/  USEL UR53, UR53, UR6, UP0 ;  /* 0x0000000635357287 */ /* 0x000fe40008000000 */
[----:B------:R-:W-:-:S05]  /*1d450*/  USEL UR52, UR6, UR52, UP0 ;  /* 0x0000003406347287 */ /* 0x000fca0008000000 */
[----:B------:R-:W-:-:S04]  /*1d460*/  @UP0 UIADD3 UR4, UPT, UPT, UR5, 0x38058, URZ ;  /* 0x0003805805040890 */ /* 0x000fc8000fffe0ff */
[----:B------:R-:W-:-:S09]  /*1d470*/  UPRMT UR4, UR43, 0x654, UR4 ;  /* 0x000006542b047896 */ /* 0x000fd20008000004 */
[----:B------:R-:W-:Y:S01]  /*1d480*/  SYNCS.ARRIVE.TRANS64.RED.A1T0 RZ, [UR4], RZ ;  /* 0x000000ffffff79a7 */ /* 0x000fe20008100404 */
[----:B------:R-:W-:-:S04]  /*1d490*/  USEL UR4, UR51, UR54, UP0 ;  /* 0x0000003633047287 */ /* 0x000fc80008000000 */
[----:B------:R-:W-:-:S04]  /*1d4a0*/  ULOP3.LUT UR4, UR4, 0x1, URZ, 0x3c, !UPT ;  /* 0x0000000104047892 */ /* 0x000fc8000f8e3cff */
[----:B------:R-:W-:Y:S02]  /*1d4b0*/  USEL UR51, UR4, UR51, UP0 ;  /* 0x0000003304337287 */ /* 0x000fe40008000000 */
[----:B------:R-:W-:-:S12]  /*1d4c0*/  USEL UR54, UR54, UR4, UP0 ;  /* 0x0000000436367287 */ /* 0x000fd80008000000 */
.L_x_259:
[----:B------:R-:W1:Y:S01]  /*1d4d0*/  LDCU UR5, c[0x0][0x370] ;  /* 0x00006e00ff0577ac */ /* 0x000e620008000800 */
[----:B------:R-:W5:Y:S01]  /*1d4e0*/  LDCU UR4, c[0x0][0x900] ;  /* 0x00012000ff0477ac */ /* 0x000f620008000800 */
[----:B-1----:R-:W-:-:S04]  /*1d4f0*/  UIADD3 UR38, UPT, UPT, UR5, UR38, URZ ;  /* 0x0000002605267290 */ /* 0x002fc8000fffe0ff */
[----:B-----5:R-:W-:-:S09]  /*1d500*/  UISETP.GE.AND UP0, UPT, UR38, UR4, UPT ;  /* 0x000000042600728c */ /* 0x020fd2000bf06270 */
[----:B------:R-:W-:Y:S05]  /*1d510*/  BRA.U !UP0, `(.L_x_310) ;  /* 0xffffff4508487547 */ /* 0x000fea000b83ffff */
[----:B---34-:R-:W-:Y:S05]  /*1d520*/  EXIT ;  /* 0x000000000000794d */ /* 0x018fea0003800000 */
.L_x_26:
[----:B------:R-:W-:-:S05]  /*1d530*/  IMAD.MOV.U32 R3, RZ, RZ, -0x4 ;  /* 0xfffffffcff037424 */ /* 0x000fca00078e00ff */
[----:B------:R-:W-:-:S05]  /*1d540*/  VIADDMNMX.U32 R0, R2, R3, 0x2, PT ;  /* 0x0000000202007446 */ /* 0x000fca0003800003 */
[----:B------:R-:W-:-:S04]  /*1d550*/  IMAD.SHL.U32 R0, R0, 0x4, RZ ;  /* 0x0000000400007824 */ /* 0x000fc800078e00ff */
[----:B------:R-:W1:Y:S02]  /*1d560*/  LDC R2, c[0x2][R0] ;  /* 0x0080000000027b82 */ /* 0x000e640000000800 */
[----:B-1----:R-:W-:-:S04]  /*1d570*/  SHF.R.S32.HI R3, RZ, 0x1f, R2 ;  /* 0x0000001fff037819 */ /* 0x002fc80000011402 */
.L_x_540:
[----:B------:R-:W-:Y:S05]  /*1d580*/  BRX R2 -0x1d590                                                                                                                                                                                                                                                                                                                                                                                                                                                                                                                                                                                         (*"BRANCH_TARGETS .L_x_541,.L_x_542,.L_x_543"*) ;  /* 0xfffffe28029c7949 */ /* 0x000fea000383ffff */
.L_x_543:
[----:B------:R-:W-:-:S08]  /*1d590*/  NOP ;  /* 0x0000000000007918 */ /* 0x000fd00000000000 */
[----:B------:R-:W-:-:S00]  /*1d5a0*/  USETMAXREG.DEALLOC.CTAPOOL 0x18 ;  /* 0x00000018000079c8 */ /* 0x000fc000080e0500 */
[----:B------:R-:W-:Y:S05]  /*1d5b0*/  EXIT ;  /* 0x000000000000794d */ /* 0x000fea0003800000 */
.L_x_541:
[----:B------:R-:W-:-:S08]  /*1d5c0*/  NOP ;  /* 0x0000000000007918 */ /* 0x000fd00000000000 */
[----:B------:R-:W1:-:S00]  /*1d5d0*/  USETMAXREG.DEALLOC.CTAPOOL 0x20 ;  /* 0x00000020000079c8 */ /* 0x000e4000080e0500 */
[----:B-1----:R-:W1:Y:S02]  /*1d5e0*/  LDC R0, c[0x0][0x900] ;  /* 0x00024000ff007b82 */ /* 0x002e640000000800 */
[----:B-1----:R-:W-:-:S13]  /*1d5f0*/  ISETP.LE.AND P1, PT, R0, UR38, PT ;  /* 0x0000002600007c0c */ /* 0x002fda000bf23270 */
[----:B------:R-:W-:Y:S05]  /*1d600*/  @P1 EXIT ;  /* 0x000000000000194d */ /* 0x000fea0003800000 */
[----:B------:R-:W-:Y:S01]  /*1d610*/  HFMA2 R4, -RZ, RZ, 0, 5.9604644775390625e-08 ;  /* 0x00000001ff047431 */ /* 0x000fe200000001ff */
[----:B------:R-:W-:Y:S01]  /*1d620*/  PLOP3.LUT P5, PT, P5, P6, PT, 0xf8, 0x8f ;  /* 0x00000000008f781c */ /* 0x000fe20002fadf70 */
[----:B------:R-:W1:Y:S01]  /*1d630*/  LDCU.64 UR4, c[0x0][0x348] ;  /* 0x00006900ff0477ac */ /* 0x000e620008000a00 */
[----:B------:R-:W-:Y:S01]  /*1d640*/  UPLOP3.LUT UP1, UPT, UP2, UP3, UPT, 0xf8, 0x8f ;  /* 0x00000000008f789c */ /* 0x000fe20001727f70 */
[----:B------:R-:W-:Y:S01]  /*1d650*/  UMOV UR23, 0x1 ;  /* 0x0000000100177882 */ /* 0x000fe20000000000 */
[----:B------:R-:W-:-:S09]  /*1d660*/  UMOV UR15, URZ ;  /* 0x000000ff000f7c82 */ /* 0x000fd20008000000 */
.L_x_408:
[----:B--2---:R-:W2:Y:S01]  /*1d670*/  LDCU.64 UR8, c[0x0][0x908] ;  /* 0x00012100ff0877ac */ /* 0x004ea20008000a00 */
[----:B------:R-:W3:Y:S01]  /*1d680*/  LDCU UR11, c[0x0][0x904] ;  /* 0x00012080ff0b77ac */ /* 0x000ee20008000800 */
[----:B------:R-:W4:Y:S01]  /*1d690*/  LDCU.64 UR6, c[0x0][0x920] ;  /* 0x00012400ff0677ac */ /* 0x000f220008000a00 */
[----:B------:R-:W5:Y:S01]  /*1d6a0*/  LDCU UR14, c[0x0][0x91c] ;  /* 0x00012380ff0e77ac */ /* 0x000f620008000800 */
[----:B--2---:R-:W-:-:S04]  /*1d6b0*/  UIMAD.WIDE.U32 UR12, UR38, UR8, URZ ;  /* 0x00000008260c72a5 */ /* 0x004fc8000f8e00ff */
[----:B------:R-:W-:Y:S02]  /*1d6c0*/  USHF.R.U32.HI UR12, URZ, UR9, UR13 ;  /* 0x00000009ff0c7299 */ /* 0x000fe4000801160d */
[----:B---3--:R-:W-:Y:S01]  /*1d6d0*/  UISETP.NE.AND UP2, UPT, UR11, 0x1, UPT ;  /* 0x000000010b00788c */ /* 0x008fe2000bf45270 */
[----:B------:R-:W2:Y:S03]  /*1d6e0*/  LDCU.64 UR8, c[0x0][0x380] ;  /* 0x00007000ff0877ac */ /* 0x000ea60008000a00 */
[----:B------:R-:W-:Y:S02]  /*1d6f0*/  USEL UR12, UR38, UR12, !UP2 ;  /* 0x0000000c260c7287 */ /* 0x000fe4000d000000 */
[----:B-----5:R-:W-:Y:S02]  /*1d700*/  UISETP.NE.AND UP2, UPT, UR14, 0x1, UPT ;  /* 0x000000010e00788c */ /* 0x020fe4000bf45270 */
[----:B----4-:R-:W-:-:S02]  /*1d710*/  UIMAD.WIDE.U32 UR16, UR12, UR6, URZ ;  /* 0x000000060c1072a5 */ /* 0x010fc4000f8e00ff */
[----:B------:R-:W-:-:S04]  /*1d720*/  UIADD3 UR6, UPT, UPT, -UR12, URZ, URZ ;  /* 0x000000ff0c067290 */ /* 0x000fc8000fffe1ff */
[----:B------:R-:W-:Y:S01]  /*1d730*/  UIMAD UR11, UR11, UR6, UR38 ;  /* 0x000000060b0b72a4 */ /* 0x000fe2000f8e0226 */
[----:B------:R-:W-:Y:S02]  /*1d740*/  UMOV UR13, UR17 ;  /* 0x00000011000d7c82 */ /* 0x000fe40008000000 */
[----:B------:R-:W-:Y:S02]  /*1d750*/  USHF.R.U32.HI UR7, URZ, UR7, UR13 ;  /* 0x00000007ff077299 */ /* 0x000fe4000801160d */
[----:B------:R-:W-:Y:S02]  /*1d760*/  USHF.L.U32 UR11, UR11, 0x8, URZ ;  /* 0x000000080b0b7899 */ /* 0x000fe400080006ff */
[----:B------:R-:W-:Y:S02]  /*1d770*/  USEL UR10, UR12, UR7, !UP2 ;  /* 0x000000070c0a7287 */ /* 0x000fe4000d000000 */
[----:B--2---:R-:W-:Y:S02]  /*1d780*/  UISETP.NE.AND UP2, UPT, UR9, URZ, UPT ;  /* 0x000000ff0900728c */ /* 0x004fe4000bf45270 */
[----:B------:R-:W-:-:S02]  /*1d790*/  UIADD3 UR6, UPT, UPT, -UR10, URZ, URZ ;  /* 0x000000ff0a067290 */ /* 0x000fc4000fffe1ff */
[----:B------:R-:W-:Y:S02]  /*1d7a0*/  UISETP.GE.OR UP2, UPT, UR11, UR8, !UP2 ;  /* 0x000000080b00728c */ /* 0x000fe4000d746670 */
[----:B------:R-:W-:-:S07]  /*1d7b0*/  UIMAD UR14, UR14, UR6, UR12 ;  /* 0x000000060e0e72a4 */ /* 0x000fce000f8e020c */
[----:B-1----:R-:W-:Y:S05]  /*1d7c0*/  BRA.U UP2, `(.L_x_311) ;  /* 0x00000031021c7547 */ /* 0x002fea000b800000 */
[----:B------:R-:W2:Y:S01]  /*1d7d0*/  LDCU UR12, c[0x0][0x38c] ;  /* 0x00007180ff0c77ac */ /* 0x000ea20008000800 */
[----:B------:R-:W-:Y:S01]  /*1d7e0*/  BSSY.RECONVERGENT B0, `(.L_x_312) ;  /* 0x0000033000007945 */ /* 0x000fe20003800200 */
[----:B------:R-:W3:Y:S01]  /*1d7f0*/  LDCU.64 UR6, c[0x0][0x910] ;  /* 0x00012200ff0677ac */ /* 0x000ee20008000a00 */
[----:B------:R-:W4:Y:S01]  /*1d800*/  LDCU UR8, c[0x0][0x918] ;  /* 0x00012300ff0877ac */ /* 0x000f220008000800 */
[----:B------:R-:W-:Y:S01]  /*1d810*/  UIADD3 UR9, UPT, UPT, UR9, 0x7f, URZ ;  /* 0x0000007f09097890 */ /* 0x000fe2000fffe0ff */
[----:B--2---:R-:W-:Y:S01]  /*1d820*/  IMAD.U32 R3, RZ, RZ, UR12 ;  /* 0x0000000cff037e24 */ /* 0x004fe2000f8e00ff */
[----:B---3--:R-:W-:-:S04]  /*1d830*/  UIMAD.WIDE.U32 UR16, UR10, UR7, URZ ;  /* 0x000000070a1072a5 */ /* 0x008fc8000f8e00ff */
[----:B------:R-:W-:Y:S01]  /*1d840*/  IABS R3, R3 ;  /* 0x0000000300037213 */ /* 0x000fe20000000000 */
[----:B------:R-:W-:-:S03]  /*1d850*/  UISETP.NE.AND UP2, UPT, UR6, 0x1, UPT ;  /* 0x000000010600788c */ /* 0x000fc6000bf45270 */
[----:B------:R-:W2:Y:S01]  /*1d860*/  I2F.RP R0, R3 ;  /* 0x0000000300007306 */ /* 0x000ea20000209400 */
[----:B------:R-:W-:Y:S02]  /*1d870*/  UMOV UR7, UR17 ;  /* 0x0000001100077c82 */ /* 0x000fe40008000000 */
[----:B----4-:R-:W-:Y:S02]  /*1d880*/  USHF.R.U32.HI UR7, URZ, UR8, UR7 ;  /* 0x00000008ff077299 */ /* 0x010fe40008011607 */
[----:B------:R-:W-:Y:S02]  /*1d890*/  UIADD3 UR8, UPT, UPT, UR11, 0x100, URZ ;  /* 0x000001000b087890 */ /* 0x000fe4000fffe0ff */
[----:B------:R-:W-:Y:S02]  /*1d8a0*/  USEL UR7, UR10, UR7, !UP2 ;  /* 0x000000070a077287 */ /* 0x000fe4000d000000 */
[----:B------:R-:W-:Y:S02]  /*1d8b0*/  UISETP.NE.AND UP2, UPT, UR12, URZ, UPT ;  /* 0x000000ff0c00728c */ /* 0x000fe4000bf45270 */
[----:B------:R-:W-:Y:S01]  /*1d8c0*/  UIADD3 UR7, UPT, UPT, -UR7, URZ, URZ ;  /* 0x000000ff07077290 */ /* 0x000fe2000fffe1ff */
[----:B--2---:R-:W2:Y:S03]  /*1d8d0*/  MUFU.RCP R6, R0 ;  /* 0x0000000000067308 */ /* 0x004ea60000001000 */
[----:B------:R-:W-:-:S02]  /*1d8e0*/  UIMAD UR10, UR6, UR7, UR10 ;  /* 0x00000007060a72a4 */ /* 0x000fc4000f8e020a */
[----:B------:R-:W-:Y:S02]  /*1d8f0*/  USHF.R.S32.HI UR6, URZ, 0x1f, UR9 ;  /* 0x0000001fff067899 */ /* 0x000fe40008011409 */
[----:B------:R-:W-:Y:S02]  /*1d900*/  ULOP3.LUT UR7, UR10, UR12, URZ, 0x3c, !UPT ;  /* 0x0000000c0a077292 */ /* 0x000fe4000f8e3cff */
[----:B------:R-:W-:Y:S02]  /*1d910*/  ULEA.HI UR6, UR6, UR9, URZ, 0x7 ;  /* 0x0000000906067291 */ /* 0x000fe4000f8f38ff */
[----:B------:R-:W-:Y:S02]  /*1d920*/  UISETP.GE.AND UP3, UPT, UR7, URZ, UPT ;  /* 0x000000ff0700728c */ /* 0x000fe4000bf66270 */
[----:B------:R-:W-:Y:S02]  /*1d930*/  USHF.R.S32.HI UR7, URZ, 0x1f, UR8 ;  /* 0x0000001fff077899 */ /* 0x000fe40008011408 */
[----:B------:R-:W-:-:S02]  /*1d940*/  USHF.R.S32.HI UR6, URZ, 0x7, UR6 ;  /* 0x00000007ff067899 */ /* 0x000fc40008011406 */
[----:B------:R-:W-:Y:S01]  /*1d950*/  ULEA.HI UR7, UR7, UR8, URZ, 0x7 ;  /* 0x0000000807077291 */ /* 0x000fe2000f8f38ff */
[----:B--2---:R-:W-:Y:S02]  /*1d960*/  IADD3 R6, PT, PT, R6, 0xffffffe, RZ ;  /* 0x0ffffffe06067810 */ /* 0x004fe40007ffe0ff */
[----:B------:R-:W-:Y:S01]  /*1d970*/  MOV R0, UR10 ;  /* 0x0000000a00007c02 */ /* 0x000fe20008000f00 */
[----:B------:R-:W-:Y:S01]  /*1d980*/  UIADD3 UR7, UPT, UPT, UR7, 0x7f, URZ ;  /* 0x0000007f07077890 */ /* 0x000fe2000fffe0ff */
[----:B------:R-:W2:Y:S02]  /*1d990*/  F2I.FTZ.U32.TRUNC.NTZ R7, R6 ;  /* 0x0000000600077305 */ /* 0x000ea4000021f000 */
[----:B------:R-:W-:Y:S01]  /*1d9a0*/  IABS R0, R0 ;  /* 0x0000000000007213 */ /* 0x000fe20000000000 */
[----:B------:R-:W-:Y:S01]  /*1d9b0*/  USHF.R.S32.HI UR8, URZ, 0x7, UR7 ;  /* 0x00000007ff087899 */ /* 0x000fe20008011407 */
[----:B--2---:R-:W-:Y:S02]  /*1d9c0*/  IMAD.MOV R2, RZ, RZ, -R7 ;  /* 0x000000ffff027224 */ /* 0x004fe400078e0a07 */
[----:B------:R-:W-:-:S02]  /*1d9d0*/  IMAD.MOV.U32 R6, RZ, RZ, RZ ;  /* 0x000000ffff067224 */ /* 0x000fc400078e00ff */
[----:B------:R-:W-:-:S04]  /*1d9e0*/  IMAD R2, R2, R3, RZ ;  /* 0x0000000302027224 */ /* 0x000fc800078e02ff */
[----:B------:R-:W-:-:S06]  /*1d9f0*/  IMAD.HI.U32 R2, R7, R2, R6 ;  /* 0x0000000207027227 */ /* 0x000fcc00078e0006 */
[----:B------:R-:W-:-:S05]  /*1da00*/  IMAD.HI.U32 R5, R2, R0, RZ ;  /* 0x0000000002057227 */ /* 0x000fca00078e00ff */
[----:B------:R-:W-:-:S05]  /*1da10*/  IADD3 R2, PT, PT, -R5, RZ, RZ ;  /* 0x000000ff05027210 */ /* 0x000fca0007ffe1ff */
[----:B------:R-:W-:-:S05]  /*1da20*/  IMAD R0, R3, R2, R0 ;  /* 0x0000000203007224 */ /* 0x000fca00078e0200 */
[----:B------:R-:W-:-:S13]  /*1da30*/  ISETP.GT.U32.AND P1, PT, R3, R0, PT ;  /* 0x000000000300720c */ /* 0x000fda0003f24070 */
[----:B------:R-:W-:Y:S01]  /*1da40*/  @!P1 IMAD.IADD R0, R0, 0x1, -R3 ;  /* 0x0000000100009824 */ /* 0x000fe200078e0a03 */
[----:B------:R-:W-:-:S04]  /*1da50*/  @!P1 IADD3 R5, PT, PT, R5, 0x1, RZ ;  /* 0x0000000105059810 */ /* 0x000fc80007ffe0ff */
[----:B------:R-:W-:-:S13]  /*1da60*/  ISETP.GE.U32.AND P2, PT, R0, R3, PT ;  /* 0x000000030000720c */ /* 0x000fda0003f46070 */
[----:B------:R-:W-:-:S05]  /*1da70*/  @P2 VIADD R5, R5, 0x1 ;  /* 0x0000000105052836 */ /* 0x000fca0000000000 */
[----:B------:R-:W-:-:S13]  /*1da80*/  R2UR UR13, R5 ;  /* 0x00000000050d72ca */ /* 0x000fda00000e0000 */
[----:B------:R-:W-:Y:S02]  /*1da90*/  @!UP3 UIADD3 UR13, UPT, UPT, -UR13, URZ, URZ ;  /* 0x000000ff0d0db290 */ /* 0x000fe4000fffe1ff */
[----:B------:R-:W-:Y:S02]  /*1daa0*/  @!UP2 ULOP3.LUT UR13, URZ, UR12, URZ, 0x33, !UPT ;  /* 0x0000000cff0da292 */ /* 0x000fe4000f8e33ff */
[----:B------:R-:W-:Y:S02]  /*1dab0*/  UISETP.LT.AND UP2, UPT, UR6, UR8, UPT ;  /* 0x000000080600728c */ /* 0x000fe4000bf41270 */
[----:B------:R-:W-:Y:S02]  /*1dac0*/  UIADD3 UR7, UPT, UPT, -UR13, URZ, URZ ;  /* 0x000000ff0d077290 */ /* 0x000fe4000fffe1ff */
[----:B------:R-:W-:Y:S02]  /*1dad0*/  USEL UR6, UR6, UR8, UP2 ;  /* 0x0000000806067287 */ /* 0x000fe40009000000 */
[----:B------:R-:W-:Y:S01]  /*1dae0*/  UIMAD UR12, UR12, UR7, UR10 ;  /* 0x000000070c0c72a4 */ /* 0x000fe2000f8e020a */
[----:B------:R-:W-:Y:S11]  /*1daf0*/  @!P3 BRA `(.L_x_313) ;  /* 0x000000000004b947 */ /* 0x000ff60003800000 */
[----:B-1----:R-:W-:Y:S05]  /*1db00*/  BPT.TRAP 0x1 ;  /* 0x000000040000795c */ /* 0x002fea0000300000 */
.L_x_313:
[----:B-1----:R-:W-:Y:S05]  /*1db10*/  BSYNC.RECONVERGENT B0 ;  /* 0x0000000000007941 */ /* 0x002fea0003800200 */
.L_x_312:
[----:B------:R-:W1:Y:S01]  /*1db20*/  S2UR UR8, SR_CgaCtaId ;  /* 0x00000000000879c3 */ /* 0x000e620000008800 */
[----:B------:R-:W-:Y:S01]  /*1db30*/  UMOV UR7, 0x400 ;  /* 0x0000040000077882 */ /* 0x000fe20000000000 */
[----:B------:R-:W-:Y:S02]  /*1db40*/  SHF.L.U32 R5, R4, 0x1f, RZ ;  /* 0x0000001f04057819 */ /* 0x000fe400000006ff */
[----:B------:R-:W-:Y:S01]  /*1db50*/  @!P0 MOV R2, 0x8000 ;  /* 0x0000800000028802 */ /* 0x000fe20000000f00 */
[----:B-1----:R-:W-:-:S09]  /*1db60*/  ULEA UR8, UR8, UR7, 0x18 ;  /* 0x0000000708087291 */ /* 0x002fd2000f8ec0ff */
[----:B------:R-:W1:Y:S02]  /*1db70*/  SYNCS.PHASECHK.TRANS64.TRYWAIT P1, [UR8+0x38010], R5 ;  /* 0x03801005ff0075a7 */ /* 0x000e640008021108 */
[----:B-1----:R-:W-:Y:S05]  /*1db80*/  @!P1 BRA `(.L_x_314) ;  /* 0x0000006000f89947 */ /* 0x002fea0003800000 */
.L_x_489:
[----:B------:R2:W-:Y:S01]  /*1db90*/  @!P0 SYNCS.ARRIVE.TRANS64 RZ, [UR8+0x38000], R2 ;  /* 0x03800002ffff89a7 */ /* 0x0005e20008000008 */
[----:B------:R-:W-:Y:S04]  /*1dba0*/  BSSY.RECONVERGENT B0, `(.L_x_315) ;  /* 0x0000003000007945 */ /* 0x000fe80003800200 */
[----:B------:R-:W-:Y:S05]  /*1dbb0*/  @!P5 BRA `(.L_x_316) ;  /* 0x000000000004d947 */ /* 0x000fea0003800000 */
[----:B------:R-:W-:Y:S05]  /*1dbc0*/  BPT.TRAP 0x1 ;  /* 0x000000040000795c */ /* 0x000fea0000300000 */
.L_x_316:
[----:B------:R-:W-:Y:S05]  /*1dbd0*/  BSYNC.RECONVERGENT B0 ;  /* 0x0000000000007941 */ /* 0x000fea0003800200 */
.L_x_315:
[----:B-1----:R-:W1:Y:S01]  /*1dbe0*/  S2R R0, SR_TID.X ;  /* 0x0000000000007919 */ /* 0x002e620000002100 */
[----:B------:R-:W-:Y:S01]  /*1dbf0*/  BSSY.RECONVERGENT B0, `(.L_x_317) ;  /* 0x0000005000007945 */ /* 0x000fe20003800200 */
[----:B-1----:R-:W-:-:S04]  /*1dc00*/  LOP3.LUT P2, RZ, R0, 0x1f, RZ, 0xc0, !PT ;  /* 0x0000001f00ff7812 */ /* 0x002fc8000784c0ff */
[----:B------:R-:W-:-:S13]  /*1dc10*/  PLOP3.LUT P2, PT, P2, P0, PT, 0x8f, 0xf8 ;  /* 0x0000000000f8781c */ /* 0x000fda0001741177 */
[----:B------:R-:W-:Y:S05]  /*1dc20*/  @P2 BRA `(.L_x_318) ;  /* 0x0000000000042947 */ /* 0x000fea0003800000 */
[----:B------:R-:W-:Y:S05]  /*1dc30*/  BPT.TRAP 0x1 ;  /* 0x000000040000795c */ /* 0x000fea0000300000 */
.L_x_318:
[----:B------:R-:W-:Y:S05]  /*1dc40*/  BSYNC.RECONVERGENT B0 ;  /* 0x0000000000007941 */ /* 0x000fea0003800200 */
.L_x_317:
[----:B------:R-:W-:Y:S02]  /*1dc50*/  UIADD3 UR26, UP2, UPT, UR4, 0x80, URZ ;  /* 0x00000080041a7890 */ /* 0x000fe4000ff5e0ff */
[----:B------:R-:W-:Y:S02]  /*1dc60*/  UIADD3 UR9, UPT, UPT, UR8, 0x38000, URZ ;  /* 0x0003800008097890 */ /* 0x000fe4000fffe0ff */
[----:B------:R-:W-:Y:S02]  /*1dc70*/  UIADD3.X UR27, UPT, UPT, URZ, UR5, URZ, UP2, !UPT ;  /* 0x00000005ff1b7290 */ /* 0x000fe400097fe4ff */
[----:B------:R-:W-:Y:S01]  /*1dc80*/  UIADD3 UR16, UPT, UPT, UR8, 0x4000, URZ ;  /* 0x0000400008107890 */ /* 0x000fe2000fffe0ff */
[----:B------:R-:W-:Y:S01]  /*1dc90*/  UMOV UR24, 0x0 ;  /* 0x0000000000187882 */ /* 0x000fe20000000000 */
[----:B------:R-:W-:Y:S01]  /*1dca0*/  UMOV UR25, 0x10000000 ;  /* 0x1000000000197882 */ /* 0x000fe20000000000 */
[----:B------:R-:W-:Y:S01]  /*1dcb0*/  UMOV UR10, URZ ;  /* 0x000000ff000a7c82 */ /* 0x000fe20008000000 */
[----:B------:R-:W-:Y:S01]  /*1dcc0*/  UMOV UR18, 0x40 ;  /* 0x0000004000127882 */ /* 0x000fe20000000000 */
[----:B------:R-:W-:Y:S01]  /*1dcd0*/  UMOV UR19, UR11 ;  /* 0x0000000b00137c82 */ /* 0x000fe20008000000 */
[----:B------:R-:W-:Y:S01]  /*1dce0*/  UMOV UR20, UR12 ;  /* 0x0000000c00147c82 */ /* 0x000fe20008000000 */
[----:B------:R-:W-:Y:S01]  /*1dcf0*/  UMOV UR21, UR13 ;  /* 0x0000000d00157c82 */ /* 0x000fe20008000000 */
[----:B------:R-:W-:Y:S01]  /*1dd00*/  UMOV UR22, UR14 ;  /* 0x0000000e00167c82 */ /* 0x000fe20008000000 */
[----:B------:R-:W-:Y:S01]  /*1dd10*/  UMOV UR17, UR9 ;  /* 0x0000000900117c82 */ /* 0x000fe20008000000 */
[----:B------:R1:W-:Y:S01]  /*1dd20*/  UTMALDG.5D [UR8], [UR26], desc[UR24] ;  /* 0x000018081a0075b4 */ /* 0x0003e20008021000 */
[----:B------:R1:W-:Y:S02]  /*1dd30*/  UTMALDG.5D [UR16], [UR26], desc[UR24] ;  /* 0x000018101a0075b4 */ /* 0x0003e40008021000 */
[----:B-1----:R-:W-:Y:S05]  /*1dd40*/  BRA.U !UP0, `(.L_x_319) ;  /* 0x0000000108047547 */ /* 0x002fea000b800000 */
[----:B------:R-:W-:Y:S05]  /*1dd50*/  BPT.TRAP 0x1 ;  /* 0x000000040000795c */ /* 0x000fea0000300000 */
.L_x_319:
[----:B------:R-:W-:Y:S01]  /*1dd60*/  ULEA UR25, UR15, UR8, 0x3 ;  /* 0x000000080f197291 */ /* 0x000fe2000f8e18ff */
[----:B------:R-:W-:Y:S01]  /*1dd70*/  IMAD.U32 R3, RZ, RZ, UR23 ;  /* 0x00000017ff037e24 */ /* 0x000fe2000f8e00ff */
[----:B--2---:R-:W-:-:S04]  /*1dd80*/  @!P0 MOV R2, 0x8000 ;  /* 0x0000800000028802 */ /* 0x004fc80000000f00 */
[----:B------:R-:W-:-:S04]  /*1dd90*/  SHF.L.U32 R3, R3, 0x1f, RZ ;  /* 0x0000001f03037819 */ /* 0x000fc800000006ff */
[----:B------:R-:W1:Y:S02]  /*1dda0*/  SYNCS.PHASECHK.TRANS64.TRYWAIT P1, [UR25+0x38038], R3 ;  /* 0x03803803ff0075a7 */ /* 0x000e640008021119 */
[----:B-1----:R-:W-:Y:S05]  /*1ddb0*/  @!P1 BRA `(.L_x_320) ;  /* 0x0000006000849947 */ /* 0x002fea0003800000 */
.L_x_491:
[----:B------:R2:W-:Y:S01]  /*1ddc0*/  @!P0 SYNCS.ARRIVE.TRANS64 RZ, [UR25+0x38020], R2 ;  /* 0x03802002ffff89a7 */ /* 0x0005e20008000019 */
[----:B------:R-:W-:Y:S05]  /*1ddd0*/  BRA.U !UP1, `(.L_x_321) ;  /* 0x0000000109047547 */ /* 0x000fea000b800000 */
[----:B------:R-:W-:Y:S05]  /*1dde0*/  BPT.TRAP 0x1 ;  /* 0x000000040000795c */ /* 0x000fea0000300000 */
.L_x_321:
[----:B------:R-:W-:Y:S04]  /*1ddf0*/  BSSY.RECONVERGENT B0, `(.L_x_322) ;  /* 0x0000003000007945 */ /* 0x000fe80003800200 */
[----:B------:R-:W-:Y:S05]  /*1de00*/  @P2 BRA `(.L_x_323) ;  /* 0x0000000000042947 */ /* 0x000fea0003800000 */
[----:B------:R-:W-:Y:S05]  /*1de10*/  BPT.TRAP 0x1 ;  /* 0x000000040000795c */ /* 0x000fea0000300000 */
.L_x_323:
[----:B------:R-:W-:Y:S05]  /*1de20*/  BSYNC.RECONVERGENT B0 ;  /* 0x0000000000007941 */ /* 0x000fea0003800200 */
.L_x_322:
[----:B------:R-:W-:Y:S01]  /*1de30*/  ULEA UR16, UR15, UR8, 0xf ;  /* 0x000000080f107291 */ /* 0x000fe2000f8e78ff */
[----:B------:R-:W-:Y:S01]  /*1de40*/  BSSY.RECONVERGENT B0, `(.L_x_324) ;  /* 0x000001a000007945 */ /* 0x000fe20003800200 */
[----:B------:R-:W-:Y:S02]  /*1de50*/  UIADD3 UR32, UP2, UPT, UR4, 0x180, URZ ;  /* 0x0000018004207890 */ /* 0x000fe4000ff5e0ff */
[----:B------:R-:W-:Y:S02]  /*1de60*/  UIADD3 UR7, UPT, UPT, UR15, 0x1, URZ ;  /* 0x000000010f077890 */ /* 0x000fe4000fffe0ff */
[----:B------:R-:W-:Y:S02]  /*1de70*/  UIADD3 UR25, UPT, UPT, UR25, 0x38020, URZ ;  /* 0x0003802019197890 */ /* 0x000fe4000fffe0ff */
[----:B------:R-:W-:Y:S02]  /*1de80*/  UIADD3.X UR33, UPT, UPT, URZ, UR5, URZ, UP2, !UPT ;  /* 0x00000005ff217290 */ /* 0x000fe400097fe4ff */
[----:B------:R-:W-:-:S02]  /*1de90*/  UIADD3 UR24, UPT, UPT, UR16, 0x10000, URZ ;  /* 0x0001000010187890 */ /* 0x000fc4000fffe0ff */
[----:B------:R-:W-:Y:S02]  /*1dea0*/  UIADD3 UR16, UPT, UPT, UR16, 0x14000, URZ ;  /* 0x0001400010107890 */ /* 0x000fe4000fffe0ff */
[----:B------:R-:W-:Y:S01]  /*1deb0*/  UISETP.NE.AND UP2, UPT, UR7, 0x3, UPT ;  /* 0x000000030700788c */ /* 0x000fe2000bf45270 */
[----:B------:R-:W-:Y:S01]  /*1dec0*/  UMOV UR27, URZ ;  /* 0x000000ff001b7c82 */ /* 0x000fe20008000000 */
[----:B------:R-:W-:Y:S02]  /*1ded0*/  UMOV UR30, 0x0 ;  /* 0x00000000001e7882 */ /* 0x000fe40000000000 */
[----:B------:R-:W-:Y:S01]  /*1dee0*/  USEL UR9, URZ, 0x1, UP2 ;  /* 0x00000001ff097887 */ /* 0x000fe20009000000 */
[----:B------:R-:W-:Y:S01]  /*1def0*/  UMOV UR31, 0x10000000 ;  /* 0x10000000001f7882 */ /* 0x000fe20000000000 */
[----:B------:R-:W-:Y:S01]  /*1df00*/  UMOV UR26, URZ ;  /* 0x000000ff001a7c82 */ /* 0x000fe20008000000 */
[----:B------:R-:W-:Y:S01]  /*1df10*/  UMOV UR28, UR13 ;  /* 0x0000000d001c7c82 */ /* 0x000fe20008000000 */
[----:B------:R-:W-:Y:S01]  /*1df20*/  UMOV UR29, UR14 ;  /* 0x0000000e001d7c82 */ /* 0x000fe20008000000 */
[----:B------:R-:W-:Y:S01]  /*1df30*/  UMOV UR18, 0x40 ;  /* 0x0000004000127882 */ /* 0x000fe20000000000 */
[----:B------:R-:W-:Y:S01]  /*1df40*/  UMOV UR20, UR13 ;  /* 0x0000000d00147c82 */ /* 0x000fe20008000000 */
[----:B------:R-:W-:Y:S01]  /*1df50*/  UMOV UR21, UR14 ;  /* 0x0000000e00157c82 */ /* 0x000fe20008000000 */
[----:B------:R-:W-:Y:S01]  /*1df60*/  UMOV UR17, UR25 ;  /* 0x0000001900117c82 */ /* 0x000fe20008000000 */
[----:B------:R-:W-:Y:S01]  /*1df70*/  UMOV UR19, UR27 ;  /* 0x0000001b00137c82 */ /* 0x000fe20008000000 */
[----:B------:R3:W-:Y:S01]  /*1df80*/  UTMALDG.4D [UR24], [UR32], desc[UR30] ;  /* 0x00001e18200075b4 */ /* 0x0007e20008019000 */
[----:B------:R-:W-:-:S02]  /*1df90*/  USEL UR7, UR7, URZ, UP2 ;  /* 0x000000ff07077287 */ /* 0x000fc40009000000 */
[----:B------:R-:W-:Y:S01]  /*1dfa0*/  ULOP3.LUT UR23, UR23, UR9, URZ, 0x3c, !UPT ;  /* 0x0000000917177292 */ /* 0x000fe2000f8e3cff */
[----:B------:R3:W-:Y:S02]  /*1dfb0*/  UTMALDG.4D [UR16], [UR32], desc[UR30] ;  /* 0x00001e10200075b4 */ /* 0x0007e40008019000 */
[----:B---3--:R-:W-:Y:S09]  /*1dfc0*/  @!P3 BRA `(.L_x_325) ;  /* 0x000000000004b947 */ /* 0x008ff20003800000 */
[----:B------:R-:W-:Y:S05]  /*1dfd0*/  BPT.TRAP 0x1 ;  /* 0x000000040000795c */ /* 0x000fea0000300000 */
.L_x_325:
[----:B------:R-:W-:Y:S05]  /*1dfe0*/  BSYNC.RECONVERGENT B0 ;  /* 0x0000000000007941 */ /* 0x000fea0003800200 */
.L_x_324:
[----:B------:R-:W3:Y:S01]  /*1dff0*/  SYNCS.PHASECHK.TRANS64.TRYWAIT P1, [UR8+0x38018], R5 ;  /* 0x03801805ff0075a7 */ /* 0x000ee20008021108 */
[----:B--2---:R-:W-:Y:S01]  /*1e000*/  @!P0 MOV R2, 0x8000 ;  /* 0x0000800000028802 */ /* 0x004fe20000000f00 */
[----:B---3--:R-:W-:Y:S06]  /*1e010*/  @!P1 BRA `(.L_x_326) ;  /* 0x0000006000049947 */ /* 0x008fec0003800000 */
.L_x_493:
[----:B------:R2:W-:Y:S01]  /*1e020*/  @!P0 SYNCS.ARRIVE.TRANS64 RZ, [UR8+0x38008], R2 ;  /* 0x03800802ffff89a7 */ /* 0x0005e20008000008 */
[----:B------:R-:W-:Y:S04]  /*1e030*/  BSSY.RECONVERGENT B0, `(.L_x_327) ;  /* 0x0000003000007945 */ /* 0x000fe80003800200 */
[----:B------:R-:W-:Y:S05]  /*1e040*/  @!P5 BRA `(.L_x_328) ;  /* 0x000000000004d947 */ /* 0x000fea0003800000 */
[----:B------:R-:W-:Y:S05]  /*1e050*/  BPT.TRAP 0x1 ;  /* 0x000000040000795c */ /* 0x000fea0000300000 */
.L_x_328:
[----:B------:R-:W-:Y:S05]  /*1e060*/  BSYNC.RECONVERGENT B0 ;  /* 0x0000000000007941 */ /* 0x000fea0003800200 */
.L_x_327:
[----:B------:R-:W-:Y:S04]  /*1e070*/  BSSY.RECONVERGENT B0, `(.L_x_329) ;  /* 0x0000003000007945 */ /* 0x000fe80003800200 */
[----:B------:R-:W-:Y:S05]  /*1e080*/  @P2 BRA `(.L_x_330) ;  /* 0x0000000000042947 */ /* 0x000fea0003800000 */
[----:B------:R-:W-:Y:S05]  /*1e090*/  BPT.TRAP 0x1 ;  /* 0x000000040000795c */ /* 0x000fea0000300000 */
.L_x_330:
[----:B------:R-:W-:Y:S05]  /*1e0a0*/  BSYNC.RECONVERGENT B0 ;  /* 0x0000000000007941 */ /* 0x000fea0003800200 */
.L_x_329:
[----:B------:R-:W-:Y:S02]  /*1e0b0*/  UIADD3 UR10, UP2, UPT, UR4, 0x80, URZ ;  /* 0x00000080040a7890 */ /* 0x000fe4000ff5e0ff */
[----:B------:R-:W-:Y:S02]  /*1e0c0*/  UIADD3 UR27, UPT, UPT, UR11, 0x80, URZ ;  /* 0x000000800b1b7890 */ /* 0x000fe4000fffe0ff */
[----:B------:R-:W-:Y:S02]  /*1e0d0*/  UIADD3 UR24, UPT, UPT, UR8, 0x8000, URZ ;  /* 0x0000800008187890 */ /* 0x000fe4000fffe0ff */
[----:B------:R-:W-:Y:S02]  /*1e0e0*/  UIADD3 UR25, UPT, UPT, UR8, 0x38008, URZ ;  /* 0x0003800808197890 */ /* 0x000fe4000fffe0ff */
[----:B------:R-:W-:Y:S02]  /*1e0f0*/  UIADD3.X UR11, UPT, UPT, URZ, UR5, URZ, UP2, !UPT ;  /* 0x00000005ff0b7290 */ /* 0x000fe400097fe4ff */
[----:B------:R-:W-:Y:S01]  /*1e100*/  UIADD3 UR16, UPT, UPT, UR8, 0xc000, URZ ;  /* 0x0000c00008107890 */ /* 0x000fe2000fffe0ff */
[----:B------:R-:W-:Y:S01]  /*1e110*/  UMOV UR32, 0x0 ;  /* 0x0000000000207882 */ /* 0x000fe20000000000 */
[----:B------:R-:W-:Y:S01]  /*1e120*/  UMOV UR33, 0x10000000 ;  /* 0x1000000000217882 */ /* 0x000fe20000000000 */
[----:B------:R-:W-:Y:S01]  /*1e130*/  UMOV UR26, URZ ;  /* 0x000000ff001a7c82 */ /* 0x000fe20008000000 */
[----:B------:R-:W-:Y:S01]  /*1e140*/  UMOV UR28, UR12 ;  /* 0x0000000c001c7c82 */ /* 0x000fe20008000000 */
[----:B------:R-:W-:Y:S01]  /*1e150*/  UMOV UR29, UR13 ;  /* 0x0000000d001d7c82 */ /* 0x000fe20008000000 */
[----:B------:R-:W-:Y:S01]  /*1e160*/  UMOV UR30, UR14 ;  /* 0x0000000e001e7c82 */ /* 0x000fe20008000000 */
        /* <DEDUP_REMOVED lines=8> */
[----:B---3--:R-:W-:Y:S05]  /*1e1f0*/  BRA.U !UP0, `(.L_x_331) ;  /* 0x0000000108047547 */ /* 0x008fea000b800000 */
[----:B------:R-:W-:Y:S05]  /*1e200*/  BPT.TRAP 0x1 ;  /* 0x000000040000795c */ /* 0x000fea0000300000 */
.L_x_331:
[----:B------:R-:W-:Y:S01]  /*1e210*/  ULEA UR25, UR7, UR8, 0x3 ;  /* 0x0000000807197291 */ /* 0x000fe2000f8e18ff */
[----:B-1----:R-:W-:Y:S01]  /*1e220*/  IMAD.U32 R3, RZ, RZ, UR23 ;  /* 0x00000017ff037e24 */ /* 0x002fe2000f8e00ff */
[----:B--2---:R-:W-:-:S04]  /*1e230*/  @!P0 MOV R2, 0x8000 ;  /* 0x0000800000028802 */ /* 0x004fc80000000f00 */
[----:B------:R-:W-:-:S04]  /*1e240*/  SHF.L.U32 R3, R3, 0x1f, RZ ;  /* 0x0000001f03037819 */ /* 0x000fc800000006ff */
[----:B------:R-:W1:Y:S02]  /*1e250*/  SYNCS.PHASECHK.TRANS64.TRYWAIT P1, [UR25+0x38038], R3 ;  /* 0x03803803ff0075a7 */ /* 0x000e640008021119 */
[----:B-1----:R-:W-:Y:S05]  /*1e260*/  @!P1 BRA `(.L_x_332) ;  /* 0x0000005c00889947 */ /* 0x002fea0003800000 */
.L_x_495:
[----:B------:R2:W-:Y:S01]  /*1e270*/  @!P0 SYNCS.ARRIVE.TRANS64 RZ, [UR25+0x38020], R2 ;  /* 0x03802002ffff89a7 */ /* 0x0005e20008000019 */
[----:B------:R-:W-:Y:S05]  /*1e280*/  BRA.U !UP1, `(.L_x_333) ;  /* 0x0000000109047547 */ /* 0x000fea000b800000 */
[----:B------:R-:W-:Y:S05]  /*1e290*/  BPT.TRAP 0x1 ;  /* 0x000000040000795c */ /* 0x000fea0000300000 */
.L_x_333:
[----:B------:R-:W-:Y:S04]  /*1e2a0*/  BSSY.RECONVERGENT B0, `(.L_x_334) ;  /* 0x0000003000007945 */ /* 0x000fe80003800200 */
[----:B------:R-:W-:Y:S05]  /*1e2b0*/  @P2 BRA `(.L_x_335) ;  /* 0x0000000000042947 */ /* 0x000fea0003800000 */
[----:B------:R-:W-:Y:S05]  /*1e2c0*/  BPT.TRAP 0x1 ;  /* 0x000000040000795c */ /* 0x000fea0000300000 */
.L_x_335:
[----:B------:R-:W-:Y:S05]  /*1e2d0*/  BSYNC.RECONVERGENT B0 ;  /* 0x0000000000007941 */ /* 0x000fea0003800200 */
.L_x_334:
[----:B------:R-:W-:Y:S01]  /*1e2e0*/  ULEA UR16, UR7, UR8, 0xf ;  /* 0x0000000807107291 */ /* 0x000fe2000f8e78ff */
[----:B------:R-:W-:Y:S01]  /*1e2f0*/  LOP3.LUT R4, R4, 0x1, RZ, 0x3c, !PT ;  /* 0x0000000104047812 */ /* 0x000fe200078e3cff */
[----:B------:R-:W-:Y:S02]  /*1e300*/  UIADD3 UR30, UP2, UPT, UR4, 0x280, URZ ;  /* 0x00000280041e7890 */ /* 0x000fe4000ff5e0ff */
[----:B------:R-:W-:Y:S02]  /*1e310*/  UIADD3 UR25, UPT, UPT, UR25, 0x38020, URZ ;  /* 0x0003802019197890 */ /* 0x000fe4000fffe0ff */
[----:B------:R-:W-:Y:S02]  /*1e320*/  UIADD3.X UR31, UPT, UPT, URZ, UR5, URZ, UP2, !UPT ;  /* 0x00000005ff1f7290 */ /* 0x000fe400097fe4ff */
[----:B------:R-:W-:Y:S02]  /*1e330*/  UIADD3 UR24, UPT, UPT, UR16, 0x10000, URZ ;  /* 0x0001000010187890 */ /* 0x000fe4000fffe0ff */
[----:B------:R-:W-:Y:S01]  /*1e340*/  UIADD3 UR16, UPT, UPT, UR16, 0x14000, URZ ;  /* 0x0001400010107890 */ /* 0x000fe2000fffe0ff */
[----:B------:R-:W-:Y:S01]  /*1e350*/  UMOV UR27, URZ ;  /* 0x000000ff001b7c82 */ /* 0x000fe20008000000 */
[----:B------:R-:W-:Y:S01]  /*1e360*/  UMOV UR10, 0x0 ;  /* 0x00000000000a7882 */ /* 0x000fe20000000000 */
        /* <DEDUP_REMOVED lines=10> */
[----:B------:R-:W-:-:S04]  /*1e410*/  UIADD3 UR7, UPT, UPT, UR7, 0x1, URZ ;  /* 0x0000000107077890 */ /* 0x000fc8000fffe0ff */
[----:B------:R-:W-:Y:S01]  /*1e420*/  UISETP.NE.AND UP2, UPT, UR7, 0x3, UPT ;  /* 0x000000030700788c */ /* 0x000fe2000bf45270 */
[----:B------:R3:W-:Y:S03]  /*1e430*/  UTMALDG.4D [UR16], [UR30], desc[UR10] ;  /* 0x00000a101e0075b4 */ /* 0x0007e60008019000 */
[----:B------:R-:W-:Y:S02]  /*1e440*/  USEL UR9, URZ, 0x1, UP2 ;  /* 0x00000001ff097887 */ /* 0x000fe40009000000 */
[----:B------:R-:W-:Y:S02]  /*1e450*/  USEL UR15, UR7, URZ, UP2 ;  /* 0x000000ff070f7287 */ /* 0x000fe40009000000 */
[----:B------:R-:W-:Y:S02]  /*1e460*/  UISETP.GE.AND UP2, UPT, UR6, 0x2, UPT ;  /* 0x000000020600788c */ /* 0x000fe4000bf46270 */
[----:B------:R-:W-:-:S07]  /*1e470*/  ULOP3.LUT UR23, UR23, UR9, URZ, 0x3c, !UPT ;  /* 0x0000000917177292 */ /* 0x000fce000f8e3cff */
[----:B---3--:R-:W-:Y:S05]  /*1e480*/  BRA.U !UP2, `(.L_x_311) ;  /* 0x000000210aec7547 */ /* 0x008fea000b800000 */
[----:B------:R-:W-:Y:S02]  /*1e490*/  UIADD3 UR7, UPT, UPT, UR6, -0x2, URZ ;  /* 0xfffffffe06077890 */ /* 0x000fe4000fffe0ff */
[----:B------:R-:W-:Y:S02]  /*1e4a0*/  UIADD3 UR9, UPT, UPT, UR6, -0x1, URZ ;  /* 0xffffffff06097890 */ /* 0x000fe4000fffe0ff */
[----:B------:R-:W-:Y:S02]  /*1e4b0*/  UISETP.GE.U32.AND UP2, UPT, UR7, 0x3, UPT ;  /* 0x000000030700788c */ /* 0x000fe4000bf46070 */
[----:B------:R-:W-:Y:S01]  /*1e4c0*/  ULOP3.LUT UR6, UR9, 0x3, URZ, 0xc0, !UPT ;  /* 0x0000000309067892 */ /* 0x000fe2000f8ec0ff */
[----:B------:R-:W-:-:S06]  /*1e4d0*/  UMOV UR7, 0x1 ;  /* 0x0000000100077882 */ /* 0x000fcc0000000000 */
[----:B------:R-:W-:Y:S05]  /*1e4e0*/  BRA.U !UP2, `(.L_x_336) ;  /* 0x000000150a107547 */ /* 0x000fea000b800000 */
[----:B------:R-:W-:Y:S01]  /*1e4f0*/  ULOP3.LUT UR9, UR9, 0xfffffffc, URZ, 0xc0, !UPT ;  /* 0xfffffffc09097892 */ /* 0x000fe2000f8ec0ff */
[----:B------:R-:W-:-:S11]  /*1e500*/  UMOV UR7, 0x1 ;  /* 0x0000000100077882 */ /* 0x000fd60000000000 */
.L_x_377:
[----:B------:R-:W-:Y:S05]  /*1e510*/  BRA.U !UP0, `(.L_x_337) ;  /* 0x0000000108047547 */ /* 0x000fea000b800000 */
[----:B------:R-:W-:Y:S05]  /*1e520*/  BPT.TRAP 0x1 ;  /* 0x000000040000795c */ /* 0x000fea0000300000 */
.L_x_337:
[----:B------:R-:W3:Y:S01]  /*1e530*/  S2UR UR8, SR_CgaCtaId ;  /* 0x00000000000879c3 */ /* 0x000ee20000008800 */
[----:B------:R-:W-:Y:S01]  /*1e540*/  UMOV UR10, 0x400 ;  /* 0x00000400000a7882 */ /* 0x000fe20000000000 */
[----:B-1----:R-:W-:Y:S01]  /*1e550*/  IMAD.U32 R3, RZ, RZ, UR23 ;  /* 0x00000017ff037e24 */ /* 0x002fe2000f8e00ff */
[----:B--2---:R-:W-:-:S04]  /*1e560*/  @!P0 MOV R2, 0x8000 ;  /* 0x0000800000028802 */ /* 0x004fc80000000f00 */
[----:B------:R-:W-:Y:S01]  /*1e570*/  SHF.L.U32 R3, R3, 0x1f, RZ ;  /* 0x0000001f03037819 */ /* 0x000fe200000006ff */
[----:B---3--:R-:W-:-:S04]  /*1e580*/  ULEA UR8, UR8, UR10, 0x18 ;  /* 0x0000000a08087291 */ /* 0x008fc8000f8ec0ff */
[----:B------:R-:W-:-:S09]  /*1e590*/  ULEA UR25, UR15, UR8, 0x3 ;  /* 0x000000080f197291 */ /* 0x000fd2000f8e18ff */
[----:B------:R-:W1:Y:S02]  /*1e5a0*/  SYNCS.PHASECHK.TRANS64.TRYWAIT P1, [UR25+0x38038], R3 ;  /* 0x03803803ff0075a7 */ /* 0x000e640008021119 */
[----:B-1----:R-:W-:Y:S05]  /*1e5b0*/  @!P1 BRA `(.L_x_338) ;  /* 0x0000005800cc9947 */ /* 0x002fea0003800000 */
.L_x_497:
[----:B------:R2:W-:Y:S01]  /*1e5c0*/  @!P0 SYNCS.ARRIVE.TRANS64 RZ, [UR25+0x38020], R2 ;  /* 0x03802002ffff89a7 */ /* 0x0005e20008000019 */
[----:B------:R-:W-:Y:S05]  /*1e5d0*/  BRA.U !UP1, `(.L_x_339) ;  /* 0x0000000109047547 */ /* 0x000fea000b800000 */
[----:B------:R-:W-:Y:S05]  /*1e5e0*/  BPT.TRAP 0x1 ;  /* 0x000000040000795c */ /* 0x000fea0000300000 */
.L_x_339:
[----:B-1----:R-:W1:Y:S01]  /*1e5f0*/  S2R R0, SR_TID.X ;  /* 0x0000000000007919 */ /* 0x002e620000002100 */
[----:B------:R-:W-:Y:S01]  /*1e600*/  BSSY.RECONVERGENT B0, `(.L_x_340) ;  /* 0x0000005000007945 */ /* 0x000fe20003800200 */
[----:B-1----:R-:W-:-:S04]  /*1e610*/  LOP3.LUT P2, RZ, R0, 0x1f, RZ, 0xc0, !PT ;  /* 0x0000001f00ff7812 */ /* 0x002fc8000784c0ff */
[----:B------:R-:W-:-:S13]  /*1e620*/  PLOP3.LUT P2, PT, P2, P0, PT, 0x8f, 0xf8 ;  /* 0x0000000000f8781c */ /* 0x000fda0001741177 */
[----:B------:R-:W-:Y:S05]  /*1e630*/  @P2 BRA `(.L_x_341) ;  /* 0x0000000000042947 */ /* 0x000fea0003800000 */
[----:B------:R-:W-:Y:S05]  /*1e640*/  BPT.TRAP 0x1 ;  /* 0x000000040000795c */ /* 0x000fea0000300000 */
.L_x_341:
[----:B------:R-:W-:Y:S05]  /*1e650*/  BSYNC.RECONVERGENT B0 ;  /* 0x0000000000007941 */ /* 0x000fea0003800200 */
.L_x_340:
[----:B------:R-:W-:Y:S02]  /*1e660*/  ULEA UR16, UR15, UR8, 0xf ;  /* 0x000000080f107291 */ /* 0x000fe4000f8e78ff */
[----:B------:R-:W-:Y:S02]  /*1e670*/  UIADD3 UR32, UP2, UPT, UR4, 0x180, URZ ;  /* 0x0000018004207890 */ /* 0x000fe4000ff5e0ff */
[----:B------:R-:W-:Y:S02]  /*1e680*/  USHF.L.U32 UR27, UR7, 0x7, URZ ;  /* 0x00000007071b7899 */ /* 0x000fe400080006ff */
[----:B------:R-:W-:Y:S02]  /*1e690*/  UIADD3 UR25, UPT, UPT, UR25, 0x38020, URZ ;  /* 0x0003802019197890 */ /* 0x000fe4000fffe0ff */
[----:B------:R-:W-:Y:S02]  /*1e6a0*/  UIADD3.X UR33, UPT, UPT, URZ, UR5, URZ, UP2, !UPT ;  /* 0x00000005ff217290 */ /* 0x000fe400097fe4ff */
[----:B------:R-:W-:-:S02]  /*1e6b0*/  UIADD3 UR24, UPT, UPT, UR16, 0x10000, URZ ;  /* 0x0001000010187890 */ /* 0x000fc4000fffe0ff */
[----:B------:R-:W-:Y:S01]  /*1e6c0*/  UIADD3 UR16, UPT, UPT, UR16, 0x14000, URZ ;  /* 0x0001400010107890 */ /* 0x000fe2000fffe0ff */
        /* <DEDUP_REMOVED lines=16> */
[----:B------:R-:W-:Y:S01]  /*1e7d0*/  ULOP3.LUT UR23, UR23, UR11, URZ, 0x3c, !UPT ;  /* 0x0000000b17177292 */ /* 0x000fe2000f8e3cff */
[----:B-1----:R-:W-:Y:S11]  /*1e7e0*/  BRA.U !UP0, `(.L_x_342) ;  /* 0x0000000108047547 */ /* 0x002ff6000b800000 */
[----:B------:R-:W-:Y:S05]  /*1e7f0*/  BPT.TRAP 0x1 ;  /* 0x000000040000795c */ /* 0x000fea0000300000 */
.L_x_342:
[----:B------:R-:W-:Y:S01]  /*1e800*/  ULEA UR25, UR10, UR8, 0x3 ;  /* 0x000000080a197291 */ /* 0x000fe2000f8e18ff */
[----:B------:R-:W-:Y:S01]  /*1e810*/  IMAD.U32 R3, RZ, RZ, UR23 ;  /* 0x00000017ff037e24 */ /* 0x000fe2000f8e00ff */
[----:B--2---:R-:W-:-:S04]  /*1e820*/  @!P0 MOV R2, 0x8000 ;  /* 0x0000800000028802 */ /* 0x004fc80000000f00 */
[----:B------:R-:W-:-:S04]  /*1e830*/  SHF.L.U32 R3, R3, 0x1f, RZ ;  /* 0x0000001f03037819 */ /* 0x000fc800000006ff */
[----:B------:R-:W1:Y:S02]  /*1e840*/  SYNCS.PHASECHK.TRANS64.TRYWAIT P1, [UR25+0x38038], R3 ;  /* 0x03803803ff0075a7 */ /* 0x000e640008021119 */
[----:B-1----:R-:W-:Y:S05]  /*1e850*/  @!P1 BRA `(.L_x_343) ;  /* 0x00000058003c9947 */ /* 0x002fea0003800000 */
.L_x_499:
[----:B------:R2:W-:Y:S01]  /*1e860*/  @!P0 SYNCS.ARRIVE.TRANS64 RZ, [UR25+0x38020], R2 ;  /* 0x03802002ffff89a7 */ /* 0x0005e20008000019 */
[----:B------:R-:W-:Y:S05]  /*1e870*/  BRA.U !UP1, `(.L_x_344) ;  /* 0x0000000109047547 */ /* 0x000fea000b800000 */
[----:B------:R-:W-:Y:S05]  /*1e880*/  BPT.TRAP 0x1 ;  /* 0x000000040000795c */ /* 0x000fea0000300000 */
.L_x_344:
[----:B------:R-:W-:Y:S04]  /*1e890*/  BSSY.RECONVERGENT B0, `(.L_x_345) ;  /* 0x0000003000007945 */ /* 0x000fe80003800200 */
[----:B------:R-:W-:Y:S05]  /*1e8a0*/  @P2 BRA `(.L_x_346) ;  /* 0x0000000000042947 */ /* 0x000fea0003800000 */
[----:B------:R-:W-:Y:S05]  /*1e8b0*/  BPT.TRAP 0x1 ;  /* 0x000000040000795c */ /* 0x000fea0000300000 */
.L_x_346:
[----:B------:R-:W-:Y:S05]  /*1e8c0*/  BSYNC.RECONVERGENT B0 ;  /* 0x0000000000007941 */ /* 0x000fea0003800200 */
.L_x_345:
        /* <DEDUP_REMOVED lines=24> */
[----:B---3--:R-:W-:Y:S11]  /*1ea50*/  BRA.U !UP0, `(.L_x_347) ;  /* 0x0000000108047547 */ /* 0x008ff6000b800000 */
[----:B------:R-:W-:Y:S05]  /*1ea60*/  BPT.TRAP 0x1 ;  /* 0x000000040000795c */ /* 0x000fea0000300000 */
.L_x_347:
[----:B------:R-:W-:Y:S01]  /*1ea70*/  ULEA UR25, UR10, UR8, 0x3 ;  /* 0x000000080a197291 */ /* 0x000fe2000f8e18ff */
[----:B-1----:R-:W-:Y:S01]  /*1ea80*/  IMAD.U32 R3, RZ, RZ, UR23 ;  /* 0x00000017ff037e24 */ /* 0x002fe2000f8e00ff */
[----:B--2---:R-:W-:-:S04]  /*1ea90*/  @!P0 MOV R2, 0x8000 ;  /* 0x0000800000028802 */ /* 0x004fc80000000f00 */
[----:B------:R-:W-:-:S04]  /*1eaa0*/  SHF.L.U32 R3, R3, 0x1f, RZ ;  /* 0x0000001f03037819 */ /* 0x000fc800000006ff */
[----:B------:R-:W1:Y:S02]  /*1eab0*/  SYNCS.PHASECHK.TRANS64.TRYWAIT P1, [UR25+0x38038], R3 ;  /* 0x03803803ff0075a7 */ /* 0x000e640008021119 */
[----:B-1----:R-:W-:Y:S05]  /*1eac0*/  @!P1 BRA `(.L_x_348) ;  /* 0x0000005400b89947 */ /* 0x002fea0003800000 */
.L_x_501:
[----:B------:R2:W-:Y:S01]  /*1ead0*/  @!P0 SYNCS.ARRIVE.TRANS64 RZ, [UR25+0x38020], R2 ;  /* 0x03802002ffff89a7 */ /* 0x0005e20008000019 */
[----:B------:R-:W-:Y:S05]  /*1eae0*/  BRA.U !UP1, `(.L_x_349) ;  /* 0x0000000109047547 */ /* 0x000fea000b800000 */
[----:B------:R-:W-:Y:S05]  /*1eaf0*/  BPT.TRAP 0x1 ;  /* 0x000000040000795c */ /* 0x000fea0000300000 */
.L_x_349:
[----:B------:R-:W-:Y:S04]  /*1eb00*/  BSSY.RECONVERGENT B0, `(.L_x_350) ;  /* 0x0000003000007945 */ /* 0x000fe80003800200 */
[----:B------:R-:W-:Y:S05]  /*1eb10*/  @P2 BRA `(.L_x_351) ;  /* 0x0000000000042947 */ /* 0x000fea0003800000 */
[----:B------:R-:W-:Y:S05]  /*1eb20*/  BPT.TRAP 0x1 ;  /* 0x000000040000795c */ /* 0x000fea0000300000 */
.L_x_351:
[----:B------:R-:W-:Y:S05]  /*1eb30*/  BSYNC.RECONVERGENT B0 ;  /* 0x0000000000007941 */ /* 0x000fea0003800200 */
.L_x_350:
[----:B------:R-:W-:Y:S02]  /*1eb40*/  ULEA UR16, UR10, UR8, 0xf ;  /* 0x000000080a107291 */ /* 0x000fe4000f8e78ff */
[----:B------:R-:W-:Y:S02]  /*1eb50*/  UIADD3 UR32, UP2, UPT, UR4, 0x180, URZ ;  /* 0x0000018004207890 */ /* 0x000fe4000ff5e0ff */
[----:B------:R-:W-:Y:S02]  /*1eb60*/  ULEA UR27, UR7, 0x80, 0x7 ;  /* 0x00000080071b7891 */ /* 0x000fe4000f8e38ff */
        /* <DEDUP_REMOVED lines=23> */
.L_x_352:
[----:B------:R-:W-:Y:S01]  /*1ece0*/  ULEA UR25, UR10, UR8, 0x3 ;  /* 0x000000080a197291 */ /* 0x000fe2000f8e18ff */
[----:B-1----:R-:W-:Y:S01]  /*1ecf0*/  IMAD.U32 R3, RZ, RZ, UR23 ;  /* 0x00000017ff037e24 */ /* 0x002fe2000f8e00ff */
[----:B--2---:R-:W-:-:S04]  /*1ed00*/  @!P0 MOV R2, 0x8000 ;  /* 0x0000800000028802 */ /* 0x004fc80000000f00 */
[----:B------:R-:W-:-:S04]  /*1ed10*/  SHF.L.U32 R3, R3, 0x1f, RZ ;  /* 0x0000001f03037819 */ /* 0x000fc800000006ff */
[----:B------:R-:W1:Y:S02]  /*1ed20*/  SYNCS.PHASECHK.TRANS64.TRYWAIT P1, [UR25+0x38038], R3 ;  /* 0x03803803ff0075a7 */ /* 0x000e640008021119 */
[----:B-1----:R-:W-:Y:S05]  /*1ed30*/  @!P1 BRA `(.L_x_353) ;  /* 0x0000005400349947 */ /* 0x002fea0003800000 */
.L_x_503:
[----:B------:R2:W-:Y:S01]  /*1ed40*/  @!P0 SYNCS.ARRIVE.TRANS64 RZ, [UR25+0x38020], R2 ;  /* 0x03802002ffff89a7 */ /* 0x0005e20008000019 */
[----:B------:R-:W-:Y:S05]  /*1ed50*/  BRA.U !UP1, `(.L_x_354) ;  /* 0x0000000109047547 */ /* 0x000fea000b800000 */
[----:B------:R-:W-:Y:S05]  /*1ed60*/  BPT.TRAP 0x1 ;  /* 0x000000040000795c */ /* 0x000fea0000300000 */
.L_x_354:
[----:B------:R-:W-:Y:S04]  /*1ed70*/  BSSY.RECONVERGENT B0, `(.L_x_355) ;  /* 0x0000003000007945 */ /* 0x000fe80003800200 */
[----:B------:R-:W-:Y:S05]  /*1ed80*/  @P2 BRA `(.L_x_356) ;  /* 0x0000000000042947 */ /* 0x000fea0003800000 */
[----:B------:R-:W-:Y:S05]  /*1ed90*/  BPT.TRAP 0x1 ;  /* 0x000000040000795c */ /* 0x000fea0000300000 */
.L_x_356:
[----:B------:R-:W-:Y:S05]  /*1eda0*/  BSYNC.RECONVERGENT B0 ;  /* 0x0000000000007941 */ /* 0x000fea0003800200 */
.L_x_355:
        /* <DEDUP_REMOVED lines=26> */
.L_x_357:
[----:B------:R-:W-:Y:S01]  /*1ef50*/  ULEA UR25, UR10, UR8, 0x3 ;  /* 0x000000080a197291 */ /* 0x000fe2000f8e18ff */
[----:B-1----:R-:W-:Y:S01]  /*1ef60*/  IMAD.U32 R3, RZ, RZ, UR23 ;  /* 0x00000017ff037e24 */ /* 0x002fe2000f8e00ff */
[----:B--2---:R-:W-:-:S04]  /*1ef70*/  @!P0 MOV R2, 0x8000 ;  /* 0x0000800000028802 */ /* 0x004fc80000000f00 */
[----:B------:R-:W-:-:S04]  /*1ef80*/  SHF.L.U32 R3, R3, 0x1f, RZ ;  /* 0x0000001f03037819 */ /* 0x000fc800000006ff */
[----:B------:R-:W1:Y:S02]  /*1ef90*/  SYNCS.PHASECHK.TRANS64.TRYWAIT P1, [UR25+0x38038], R3 ;  /* 0x03803803ff0075a7 */ /* 0x000e640008021119 */
[----:B-1----:R-:W-:Y:S05]  /*1efa0*/  @!P1 BRA `(.L_x_358) ;  /* 0x0000005000b09947 */ /* 0x002fea0003800000 */
.L_x_505:
[----:B------:R2:W-:Y:S01]  /*1efb0*/  @!P0 SYNCS.ARRIVE.TRANS64 RZ, [UR25+0x38020], R2 ;  /* 0x03802002ffff89a7 */ /* 0x0005e20008000019 */
[----:B------:R-:W-:Y:S05]  /*1efc0*/  BRA.U !UP1, `(.L_x_359) ;  /* 0x0000000109047547 */ /* 0x000fea000b800000 */
[----:B------:R-:W-:Y:S05]  /*1efd0*/  BPT.TRAP 0x1 ;  /* 0x000000040000795c */ /* 0x000fea0000300000 */
.L_x_359:
[----:B------:R-:W-:Y:S04]  /*1efe0*/  BSSY.RECONVERGENT B0, `(.L_x_360) ;  /* 0x0000003000007945 */ /* 0x000fe80003800200 */
[----:B------:R-:W-:Y:S05]  /*1eff0*/  @P2 BRA `(.L_x_361) ;  /* 0x0000000000042947 */ /* 0x000fea0003800000 */
[----:B------:R-:W-:Y:S05]  /*1f000*/  BPT.TRAP 0x1 ;  /* 0x000000040000795c */ /* 0x000fea0000300000 */
.L_x_361:
[----:B------:R-:W-:Y:S05]  /*1f010*/  BSYNC.RECONVERGENT B0 ;  /* 0x0000000000007941 */ /* 0x000fea0003800200 */
.L_x_360:
        /* <DEDUP_REMOVED lines=26> */
.L_x_362:
[----:B------:R-:W-:Y:S01]  /*1f1c0*/  ULEA UR25, UR10, UR8, 0x3 ;  /* 0x000000080a197291 */ /* 0x000fe2000f8e18ff */
[----:B-1----:R-:W-:Y:S01]  /*1f1d0*/  IMAD.U32 R3, RZ, RZ, UR23 ;  /* 0x00000017ff037e24 */ /* 0x002fe2000f8e00ff */
[----:B--2---:R-:W-:-:S04]  /*1f1e0*/  @!P0 MOV R2, 0x8000 ;  /* 0x0000800000028802 */ /* 0x004fc80000000f00 */
[----:B------:R-:W-:-:S04]  /*1f1f0*/  SHF.L.U32 R3, R3, 0x1f, RZ ;  /* 0x0000001f03037819 */ /* 0x000fc800000006ff */
[----:B------:R-:W1:Y:S02]  /*1f200*/  SYNCS.PHASECHK.TRANS64.TRYWAIT P1, [UR25+0x38038], R3 ;  /* 0x03803803ff0075a7 */ /* 0x000e640008021119 */
[----:B-1----:R-:W-:Y:S05]  /*1f210*/  @!P1 BRA `(.L_x_363) ;  /* 0x00000050002c9947 */ /* 0x002fea0003800000 */
.L_x_507:
[----:B------:R2:W-:Y:S01]  /*1f220*/  @!P0 SYNCS.ARRIVE.TRANS64 RZ, [UR25+0x38020], R2 ;  /* 0x03802002ffff89a7 */ /* 0x0005e20008000019 */
[----:B------:R-:W-:Y:S05]  /*1f230*/  BRA.U !UP1, `(.L_x_364) ;  /* 0x0000000109047547 */ /* 0x000fea000b800000 */
[----:B------:R-:W-:Y:S05]  /*1f240*/  BPT.TRAP 0x1 ;  /* 0x000000040000795c */ /* 0x000fea0000300000 */
.L_x_364:
[----:B------:R-:W-:Y:S04]  /*1f250*/  BSSY.RECONVERGENT B0, `(.L_x_365) ;  /* 0x0000003000007945 */ /* 0x000fe80003800200 */
[----:B------:R-:W-:Y:S05]  /*1f260*/  @P2 BRA `(.L_x_366) ;  /* 0x0000000000042947 */ /* 0x000fea0003800000 */
[----:B------:R-:W-:Y:S05]  /*1f270*/  BPT.TRAP 0x1 ;  /* 0x000000040000795c */ /* 0x000fea0000300000 */
.L_x_366:
[----:B------:R-:W-:Y:S05]  /*1f280*/  BSYNC.RECONVERGENT B0 ;  /* 0x0000000000007941 */ /* 0x000fea0003800200 */
.L_x_365:
        /* <DEDUP_REMOVED lines=18> */
[----:B------:R-:W-:-:S02]  /*1f3b0*/  UIADD3 UR11, UPT, UPT, UR10, 0x1, URZ ;  /* 0x000000010a0b7890 */ /* 0x000fc4000fffe0ff */
[----:B------:R-:W-:Y:S02]  /*1f3c0*/  UIADD3 UR10, UPT, UPT, UR7, 0x3, URZ ;  /* 0x00000003070a7890 */ /* 0x000fe4000fffe0ff */
[----:B------:R-:W-:Y:S01]  /*1f3d0*/  UISETP.NE.AND UP2, UPT, UR11, 0x3, UPT ;  /* 0x000000030b00788c */ /* 0x000fe2000bf45270 */
[----:B------:R3:W-:Y:S03]  /*1f3e0*/  UTMALDG.4D [UR16], [UR32], desc[UR30] ;  /* 0x00001e10200075b4 */ /* 0x0007e60008019000 */
[----:B------:R-:W-:Y:S02]  /*1f3f0*/  USEL UR12, URZ, 0x1, UP2 ;  /* 0x00000001ff0c7887 */ /* 0x000fe40009000000 */
[----:B------:R-:W-:Y:S02]  /*1f400*/  USEL UR11, UR11, URZ, UP2 ;  /* 0x000000ff0b0b7287 */ /* 0x000fe40009000000 */
[----:B------:R-:W-:Y:S01]  /*1f410*/  ULOP3.LUT UR23, UR23, UR12, URZ, 0x3c, !UPT ;  /* 0x0000000c17177292 */ /* 0x000fe2000f8e3cff */
[----:B---3--:R-:W-:Y:S11]  /*1f420*/  BRA.U !UP0, `(.L_x_367) ;  /* 0x0000000108047547 */ /* 0x008ff6000b800000 */
[----:B------:R-:W-:Y:S05]  /*1f430*/  BPT.TRAP 0x1 ;  /* 0x000000040000795c */ /* 0x000fea0000300000 */
.L_x_367:
[----:B------:R-:W-:Y:S01]  /*1f440*/  ULEA UR25, UR11, UR8, 0x3 ;  /* 0x000000080b197291 */ /* 0x000fe2000f8e18ff */
[----:B-1----:R-:W-:Y:S01]  /*1f450*/  IMAD.U32 R3, RZ, RZ, UR23 ;  /* 0x00000017ff037e24 */ /* 0x002fe2000f8e00ff */
[----:B--2---:R-:W-:-:S04]  /*1f460*/  @!P0 MOV R2, 0x8000 ;  /* 0x0000800000028802 */ /* 0x004fc80000000f00 */
[----:B------:R-:W-:-:S04]  /*1f470*/  SHF.L.U32 R3, R3, 0x1f, RZ ;  /* 0x0000001f03037819 */ /* 0x000fc800000006ff */
[----:B------:R-:W1:Y:S02]  /*1f480*/  SYNCS.PHASECHK.TRANS64.TRYWAIT P1, [UR25+0x38038], R3 ;  /* 0x03803803ff0075a7 */ /* 0x000e640008021119 */
[----:B-1----:R-:W-:Y:S05]  /*1f490*/  @!P1 BRA `(.L_x_368) ;  /* 0x0000004c00a49947 */ /* 0x002fea0003800000 */
.L_x_509:
[----:B------:R2:W-:Y:S01]  /*1f4a0*/  @!P0 SYNCS.ARRIVE.TRANS64 RZ, [UR25+0x38020], R2 ;  /* 0x03802002ffff89a7 */ /* 0x0005e20008000019 */
[----:B------:R-:W-:Y:S05]  /*1f4b0*/  BRA.U !UP1, `(.L_x_369) ;  /* 0x0000000109047547 */ /* 0x000fea000b800000 */
[----:B------:R-:W-:Y:S05]  /*1f4c0*/  BPT.TRAP 0x1 ;  /* 0x000000040000795c */ /* 0x000fea0000300000 */
.L_x_369:
[----:B------:R-:W-:Y:S04]  /*1f4d0*/  BSSY.RECONVERGENT B0, `(.L_x_370) ;  /* 0x0000003000007945 */ /* 0x000fe80003800200 */
[----:B------:R-:W-:Y:S05]  /*1f4e0*/  @P2 BRA `(.L_x_371) ;  /* 0x0000000000042947 */ /* 0x000fea0003800000 */
[----:B------:R-:W-:Y:S05]  /*1f4f0*/  BPT.TRAP 0x1 ;  /* 0x000000040000795c */ /* 0x000fea0000300000 */
.L_x_371:
[----:B------:R-:W-:Y:S05]  /*1f500*/  BSYNC.RECONVERGENT B0 ;  /* 0x0000000000007941 */ /* 0x000fea0003800200 */
.L_x_370:
        /* <DEDUP_REMOVED lines=26> */
.L_x_372:
[----:B------:R-:W-:Y:S01]  /*1f6b0*/  ULEA UR25, UR11, UR8, 0x3 ;  /* 0x000000080b197291 */ /* 0x000fe2000f8e18ff */
[----:B-1----:R-:W-:Y:S01]  /*1f6c0*/  IMAD.U32 R3, RZ, RZ, UR23 ;  /* 0x00000017ff037e24 */ /* 0x002fe2000f8e00ff */
[----:B--2---:R-:W-:-:S04]  /*1f6d0*/  @!P0 MOV R2, 0x8000 ;  /* 0x0000800000028802 */ /* 0x004fc80000000f00 */
[----:B------:R-:W-:-:S04]  /*1f6e0*/  SHF.L.U32 R3, R3, 0x1f, RZ ;  /* 0x0000001f03037819 */ /* 0x000fc800000006ff */
[----:B------:R-:W1:Y:S02]  /*1f6f0*/  SYNCS.PHASECHK.TRANS64.TRYWAIT P1, [UR25+0x38038], R3 ;  /* 0x03803803ff0075a7 */ /* 0x000e640008021119 */
[----:B-1----:R-:W-:Y:S05]  /*1f700*/  @!P1 BRA `(.L_x_373) ;  /* 0x0000004c00209947 */ /* 0x002fea0003800000 */
.L_x_511:
[----:B------:R2:W-:Y:S01]  /*1f710*/  @!P0 SYNCS.ARRIVE.TRANS64 RZ, [UR25+0x38020], R2 ;  /* 0x03802002ffff89a7 */ /* 0x0005e20008000019 */
[----:B------:R-:W-:Y:S05]  /*1f720*/  BRA.U !UP1, `(.L_x_374) ;  /* 0x0000000109047547 */ /* 0x000fea000b800000 */
[----:B------:R-:W-:Y:S05]  /*1f730*/  BPT.TRAP 0x1 ;  /* 0x000000040000795c */ /* 0x000fea0000300000 */
.L_x_374:
[----:B------:R-:W-:Y:S04]  /*1f740*/  BSSY.RECONVERGENT B0, `(.L_x_375) ;  /* 0x0000003000007945 */ /* 0x000fe80003800200 */
[----:B------:R-:W-:Y:S05]  /*1f750*/  @P2 BRA `(.L_x_376) ;  /* 0x0000000000042947 */ /* 0x000fea0003800000 */
[----:B------:R-:W-:Y:S05]  /*1f760*/  BPT.TRAP 0x1 ;  /* 0x000000040000795c */ /* 0x000fea0000300000 */
.L_x_376:
[----:B------:R-:W-:Y:S05]  /*1f770*/  BSYNC.RECONVERGENT B0 ;  /* 0x0000000000007941 */ /* 0x000fea0003800200 */
.L_x_375:
        /* <DEDUP_REMOVED lines=24> */
[----:B------:R-:W-:-:S02]  /*1f900*/  UISETP.NE.AND UP2, UPT, UR10, UR9, UPT ;  /* 0x000000090a00728c */ /* 0x000fc4000bf45270 */
[----:B------:R-:W-:-:S07]  /*1f910*/  ULOP3.LUT UR23, UR23, UR12, URZ, 0x3c, !UPT ;  /* 0x0000000c17177292 */ /* 0x000fce000f8e3cff */
[----:B---3--:R-:W-:Y:S05]  /*1f920*/  BRA.U UP2, `(.L_x_377) ;  /* 0xffffffe902f87547 */ /* 0x008fea000b83ffff */
.L_x_336:
[----:B------:R-:W-:-:S09]  /*1f930*/  UISETP.NE.AND UP2, UPT, UR6, URZ, UPT ;  /* 0x000000ff0600728c */ /* 0x000fd2000bf45270 */
[----:B------:R-:W-:Y:S05]  /*1f940*/  BRA.U !UP2, `(.L_x_311) ;  /* 0x0000000d0abc7547 */ /* 0x000fea000b800000 */
[----:B------:R-:W-:Y:S05]  /*1f950*/  BRA.U !UP0, `(.L_x_378) ;  /* 0x0000000108047547 */ /* 0x000fea000b800000 */
[----:B------:R-:W-:Y:S05]  /*1f960*/  BPT.TRAP 0x1 ;  /* 0x000000040000795c */ /* 0x000fea0000300000 */
.L_x_378:
[----:B------:R-:W-:Y:S01]  /*1f970*/  ULEA UR25, UR15, UR8, 0x3 ;  /* 0x000000080f197291 */ /* 0x000fe2000f8e18ff */
[----:B-1----:R-:W-:Y:S01]  /*1f980*/  IMAD.U32 R3, RZ, RZ, UR23 ;  /* 0x00000017ff037e24 */ /* 0x002fe2000f8e00ff */
[----:B--2---:R-:W-:-:S04]  /*1f990*/  @!P0 MOV R2, 0x8000 ;  /* 0x0000800000028802 */ /* 0x004fc80000000f00 */
[----:B------:R-:W-:-:S04]  /*1f9a0*/  SHF.L.U32 R3, R3, 0x1f, RZ ;  /* 0x0000001f03037819 */ /* 0x000fc800000006ff */
[----:B------:R-:W1:Y:S02]  /*1f9b0*/  SYNCS.PHASECHK.TRANS64.TRYWAIT P1, [UR25+0x38038], R3 ;  /* 0x03803803ff0075a7 */ /* 0x000e640008021119 */
[----:B-1----:R-:W-:Y:S05]  /*1f9c0*/  @!P1 BRA `(.L_x_379) ;  /* 0x0000004800889947 */ /* 0x002fea0003800000 */
.L_x_513:
[----:B------:R2:W-:Y:S01]  /*1f9d0*/  @!P0 SYNCS.ARRIVE.TRANS64 RZ, [UR25+0x38020], R2 ;  /* 0x03802002ffff89a7 */ /* 0x0005e20008000019 */
[----:B------:R-:W-:Y:S05]  /*1f9e0*/  BRA.U !UP1, `(.L_x_380) ;  /* 0x0000000109047547 */ /* 0x000fea000b800000 */
[----:B------:R-:W-:Y:S05]  /*1f9f0*/  BPT.TRAP 0x1 ;  /* 0x000000040000795c */ /* 0x000fea0000300000 */
.L_x_380:
[----:B------:R-:W-:Y:S04]  /*1fa00*/  BSSY.RECONVERGENT B0, `(.L_x_381) ;  /* 0x0000003000007945 */ /* 0x000fe80003800200 */
[----:B------:R-:W-:Y:S05]  /*1fa10*/  @P2 BRA `(.L_x_382) ;  /* 0x0000000000042947 */ /* 0x000fea0003800000 */
[----:B------:R-:W-:Y:S05]  /*1fa20*/  BPT.TRAP 0x1 ;  /* 0x000000040000795c */ /* 0x000fea0000300000 */
.L_x_382:
[----:B------:R-:W-:Y:S05]  /*1fa30*/  BSYNC.RECONVERGENT B0 ;  /* 0x0000000000007941 */ /* 0x000fea0003800200 */
.L_x_381:
        /* <DEDUP_REMOVED lines=26> */
.L_x_383:
[----:B------:R-:W-:Y:S01]  /*1fbe0*/  ULEA UR25, UR9, UR8, 0x3 ;  /* 0x0000000809197291 */ /* 0x000fe2000f8e18ff */
[----:B-1----:R-:W-:Y:S01]  /*1fbf0*/  IMAD.U32 R3, RZ, RZ, UR23 ;  /* 0x00000017ff037e24 */ /* 0x002fe2000f8e00ff */
[----:B--2---:R-:W-:-:S04]  /*1fc00*/  @!P0 MOV R2, 0x8000 ;  /* 0x0000800000028802 */ /* 0x004fc80000000f00 */
[----:B------:R-:W-:-:S04]  /*1fc10*/  SHF.L.U32 R3, R3, 0x1f, RZ ;  /* 0x0000001f03037819 */ /* 0x000fc800000006ff */
[----:B------:R-:W1:Y:S02]  /*1fc20*/  SYNCS.PHASECHK.TRANS64.TRYWAIT P1, [UR25+0x38038], R3 ;  /* 0x03803803ff0075a7 */ /* 0x000e640008021119 */
[----:B-1----:R-:W-:Y:S05]  /*1fc30*/  @!P1 BRA `(.L_x_384) ;  /* 0x0000004800049947 */ /* 0x002fea0003800000 */
.L_x_515:
[----:B------:R2:W-:Y:S01]  /*1fc40*/  @!P0 SYNCS.ARRIVE.TRANS64 RZ, [UR25+0x38020], R2 ;  /* 0x03802002ffff89a7 */ /* 0x0005e20008000019 */
[----:B------:R-:W-:Y:S05]  /*1fc50*/  BRA.U !UP1, `(.L_x_385) ;  /* 0x0000000109047547 */ /* 0x000fea000b800000 */
[----:B------:R-:W-:Y:S05]  /*1fc60*/  BPT.TRAP 0x1 ;  /* 0x000000040000795c */ /* 0x000fea0000300000 */
.L_x_385:
[----:B------:R-:W-:Y:S04]  /*1fc70*/  BSSY.RECONVERGENT B0, `(.L_x_386) ;  /* 0x0000003000007945 */ /* 0x000fe80003800200 */
[----:B------:R-:W-:Y:S05]  /*1fc80*/  @P2 BRA `(.L_x_387) ;  /* 0x0000000000042947 */ /* 0x000fea0003800000 */
[----:B------:R-:W-:Y:S05]  /*1fc90*/  BPT.TRAP 0x1 ;  /* 0x000000040000795c */ /* 0x000fea0000300000 */
.L_x_387:
[----:B------:R-:W-:Y:S05]  /*1fca0*/  BSYNC.RECONVERGENT B0 ;  /* 0x0000000000007941 */ /* 0x000fea0003800200 */
.L_x_386:
        /* <DEDUP_REMOVED lines=23> */
[----:B------:R-:W-:Y:S02]  /*1fe20*/  UISETP.NE.AND UP2, UPT, UR6, 0x1, UPT ;  /* 0x000000010600788c */ /* 0x000fe4000bf45270 */
[----:B------:R-:W-:-:S07]  /*1fe30*/  ULOP3.LUT UR23, UR23, UR12, URZ, 0x3c, !UPT ;  /* 0x0000000c17177292 */ /* 0x000fce000f8e3cff */
[----:B---3--:R-:W-:Y:S05]  /*1fe40*/  BRA.U !UP2, `(.L_x_311) ;  /* 0x000000090a7c7547 */ /* 0x008fea000b800000 */
[----:B------:R-:W-:Y:S05]  /*1fe50*/  BRA.U !UP0, `(.L_x_388) ;  /* 0x0000000108047547 */ /* 0x000fea000b800000 */
[----:B------:R-:W-:Y:S05]  /*1fe60*/  BPT.TRAP 0x1 ;  /* 0x000000040000795c */ /* 0x000fea0000300000 */
.L_x_388:
[----:B------:R-:W-:Y:S01]  /*1fe70*/  ULEA UR25, UR15, UR8, 0x3 ;  /* 0x000000080f197291 */ /* 0x000fe2000f8e18ff */
[----:B-1----:R-:W-:Y:S01]  /*1fe80*/  IMAD.U32 R3, RZ, RZ, UR23 ;  /* 0x00000017ff037e24 */ /* 0x002fe2000f8e00ff */
[----:B--2---:R-:W-:-:S04]  /*1fe90*/  @!P0 MOV R2, 0x8000 ;  /* 0x0000800000028802 */ /* 0x004fc80000000f00 */
[----:B------:R-:W-:-:S04]  /*1fea0*/  SHF.L.U32 R3, R3, 0x1f, RZ ;  /* 0x0000001f03037819 */ /* 0x000fc800000006ff */
[----:B------:R-:W1:Y:S02]  /*1feb0*/  SYNCS.PHASECHK.TRANS64.TRYWAIT P1, [UR25+0x38038], R3 ;  /* 0x03803803ff0075a7 */ /* 0x000e640008021119 */
[----:B-1----:R-:W-:Y:S05]  /*1fec0*/  @!P1 BRA `(.L_x_389) ;  /* 0x0000004400789947 */ /* 0x002fea0003800000 */
.L_x_517:
[----:B------:R2:W-:Y:S01]  /*1fed0*/  @!P0 SYNCS.ARRIVE.TRANS64 RZ, [UR25+0x38020], R2 ;  /* 0x03802002ffff89a7 */ /* 0x0005e20008000019 */
[----:B------:R-:W-:Y:S05]  /*1fee0*/  BRA.U !UP1, `(.L_x_390) ;  /* 0x0000000109047547 */ /* 0x000fea000b800000 */
[----:B------:R-:W-:Y:S05]  /*1fef0*/  BPT.TRAP 0x1 ;  /* 0x000000040000795c */ /* 0x000fea0000300000 */
.L_x_390:
[----:B------:R-:W-:Y:S04]  /*1ff00*/  BSSY.RECONVERGENT B0, `(.L_x_391) ;  /* 0x0000003000007945 */ /* 0x000fe80003800200 */
[----:B------:R-:W-:Y:S05]  /*1ff10*/  @P2 BRA `(.L_x_392) ;  /* 0x0000000000042947 */ /* 0x000fea0003800000 */
[----:B------:R-:W-:Y:S05]  /*1ff20*/  BPT.TRAP 0x1 ;  /* 0x000000040000795c */ /* 0x000fea0000300000 */
.L_x_392:
[----:B------:R-:W-:Y:S05]  /*1ff30*/  BSYNC.RECONVERGENT B0 ;  /* 0x0000000000007941 */ /* 0x000fea0003800200 */
.L_x_391:
        /* <DEDUP_REMOVED lines=26> */
.L_x_393:
[----:B------:R-:W-:Y:S01]  /*200e0*/  ULEA UR25, UR9, UR8, 0x3 ;  /* 0x0000000809197291 */ /* 0x000fe2000f8e18ff */
[----:B-1----:R-:W-:Y:S01]  /*200f0*/  IMAD.U32 R3, RZ, RZ, UR23 ;  /* 0x00000017ff037e24 */ /* 0x002fe2000f8e00ff */
[----:B--2---:R-:W-:-:S04]  /*20100*/  @!P0 MOV R2, 0x8000 ;  /* 0x0000800000028802 */ /* 0x004fc80000000f00 */
[----:B------:R-:W-:-:S04]  /*20110*/  SHF.L.U32 R3, R3, 0x1f, RZ ;  /* 0x0000001f03037819 */ /* 0x000fc800000006ff */
[----:B------:R-:W1:Y:S02]  /*20120*/  SYNCS.PHASECHK.TRANS64.TRYWAIT P1, [UR25+0x38038], R3 ;  /* 0x03803803ff0075a7 */ /* 0x000e640008021119 */
[----:B-1----:R-:W-:Y:S05]  /*20130*/  @!P1 BRA `(.L_x_394) ;  /* 0x0000004000f49947 */ /* 0x002fea0003800000 */
.L_x_519:
[----:B------:R2:W-:Y:S01]  /*20140*/  @!P0 SYNCS.ARRIVE.TRANS64 RZ, [UR25+0x38020], R2 ;  /* 0x03802002ffff89a7 */ /* 0x0005e20008000019 */
[----:B------:R-:W-:Y:S05]  /*20150*/  BRA.U !UP1, `(.L_x_395) ;  /* 0x0000000109047547 */ /* 0x000fea000b800000 */
[----:B------:R-:W-:Y:S05]  /*20160*/  BPT.TRAP 0x1 ;  /* 0x000000040000795c */ /* 0x000fea0000300000 */
.L_x_395:
[----:B------:R-:W-:Y:S04]  /*20170*/  BSSY.RECONVERGENT B0, `(.L_x_396) ;  /* 0x0000003000007945 */ /* 0x000fe80003800200 */
[----:B------:R-:W-:Y:S05]  /*20180*/  @P2 BRA `(.L_x_397) ;  /* 0x0000000000042947 */ /* 0x000fea0003800000 */
[----:B------:R-:W-:Y:S05]  /*20190*/  BPT.TRAP 0x1 ;  /* 0x000000040000795c */ /* 0x000fea0000300000 */
.L_x_397:
[----:B------:R-:W-:Y:S05]  /*201a0*/  BSYNC.RECONVERGENT B0 ;  /* 0x0000000000007941 */ /* 0x000fea0003800200 */
.L_x_396:
        /* <DEDUP_REMOVED lines=26> */
[----:B------:R-:W-:Y:S01]  /*20350*/  UIADD3 UR7, UPT, UPT, UR7, 0x2, URZ ;  /* 0x0000000207077890 */ /* 0x000fe2000fffe0ff */
[----:B------:R-:W-:Y:S11]  /*20360*/  BRA.U !UP0, `(.L_x_398) ;  /* 0x0000000108047547 */ /* 0x000ff6000b800000 */
[----:B------:R-:W-:Y:S05]  /*20370*/  BPT.TRAP 0x1 ;  /* 0x000000040000795c */ /* 0x000fea0000300000 */
.L_x_398:
[----:B------:R-:W-:Y:S01]  /*20380*/  ULEA UR25, UR15, UR8, 0x3 ;  /* 0x000000080f197291 */ /* 0x000fe2000f8e18ff */
[----:B-1----:R-:W-:Y:S01]  /*20390*/  IMAD.U32 R3, RZ, RZ, UR23 ;  /* 0x00000017ff037e24 */ /* 0x002fe2000f8e00ff */
[----:B--2---:R-:W-:-:S04]  /*203a0*/  @!P0 MOV R2, 0x8000 ;  /* 0x0000800000028802 */ /* 0x004fc80000000f00 */
[----:B------:R-:W-:-:S04]  /*203b0*/  SHF.L.U32 R3, R3, 0x1f, RZ ;  /* 0x0000001f03037819 */ /* 0x000fc800000006ff */
[----:B------:R-:W1:Y:S02]  /*203c0*/  SYNCS.PHASECHK.TRANS64.TRYWAIT P1, [UR25+0x38038], R3 ;  /* 0x03803803ff0075a7 */ /* 0x000e640008021119 */
[----:B-1----:R-:W-:Y:S05]  /*203d0*/  @!P1 BRA `(.L_x_399) ;  /* 0x0000004000649947 */ /* 0x002fea0003800000 */
.L_x_521:
[----:B------:R2:W-:Y:S01]  /*203e0*/  @!P0 SYNCS.ARRIVE.TRANS64 RZ, [UR25+0x38020], R2 ;  /* 0x03802002ffff89a7 */ /* 0x0005e20008000019 */
[----:B------:R-:W-:Y:S05]  /*203f0*/  BRA.U !UP1, `(.L_x_400) ;  /* 0x0000000109047547 */ /* 0x000fea000b800000 */
[----:B------:R-:W-:Y:S05]  /*20400*/  BPT.TRAP 0x1 ;  /* 0x000000040000795c */ /* 0x000fea0000300000 */
.L_x_400:
[----:B------:R-:W-:Y:S04]  /*20410*/  BSSY.RECONVERGENT B0, `(.L_x_401) ;  /* 0x0000003000007945 */ /* 0x000fe80003800200 */
[----:B------:R-:W-:Y:S05]  /*20420*/  @P2 BRA `(.L_x_402) ;  /* 0x0000000000042947 */ /* 0x000fea0003800000 */
[----:B------:R-:W-:Y:S05]  /*20430*/  BPT.TRAP 0x1 ;  /* 0x000000040000795c */ /* 0x000fea0000300000 */
.L_x_402:
[----:B------:R-:W-:Y:S05]  /*20440*/  BSYNC.RECONVERGENT B0 ;  /* 0x0000000000007941 */ /* 0x000fea0003800200 */
.L_x_401:
        /* <DEDUP_REMOVED lines=26> */
.L_x_403:
[----:B------:R-:W-:Y:S01]  /*205f0*/  ULEA UR17, UR6, UR8, 0x3 ;  /* 0x0000000806117291 */ /* 0x000fe2000f8e18ff */
[----:B-1----:R-:W-:Y:S01]  /*20600*/  IMAD.U32 R3, RZ, RZ, UR23 ;  /* 0x00000017ff037e24 */ /* 0x002fe2000f8e00ff */
[----:B--2---:R-:W-:-:S04]  /*20610*/  @!P0 MOV R2, 0x8000 ;  /* 0x0000800000028802 */ /* 0x004fc80000000f00 */
[----:B------:R-:W-:-:S04]  /*20620*/  SHF.L.U32 R3, R3, 0x1f, RZ ;  /* 0x0000001f03037819 */ /* 0x000fc800000006ff */
[----:B------:R-:W1:Y:S02]  /*20630*/  SYNCS.PHASECHK.TRANS64.TRYWAIT P1, [UR17+0x38038], R3 ;  /* 0x03803803ff0075a7 */ /* 0x000e640008021111 */
[----:B-1----:R-:W-:Y:S05]  /*20640*/  @!P1 BRA `(.L_x_404) ;  /* 0x0000003c00e09947 */ /* 0x002fea0003800000 */
.L_x_523:
[----:B------:R2:W-:Y:S01]  /*20650*/  @!P0 SYNCS.ARRIVE.TRANS64 RZ, [UR17+0x38020], R2 ;  /* 0x03802002ffff89a7 */ /* 0x0005e20008000011 */
[----:B------:R-:W-:Y:S05]  /*20660*/  BRA.U !UP1, `(.L_x_405) ;  /* 0x0000000109047547 */ /* 0x000fea000b800000 */
[----:B------:R-:W-:Y:S05]  /*20670*/  BPT.TRAP 0x1 ;  /* 0x000000040000795c */ /* 0x000fea0000300000 */
.L_x_405:
[----:B------:R-:W-:Y:S04]  /*20680*/  BSSY.RECONVERGENT B0, `(.L_x_406) ;  /* 0x0000003000007945 */ /* 0x000fe80003800200 */
[----:B------:R-:W-:Y:S05]  /*20690*/  @P2 BRA `(.L_x_407) ;  /* 0x0000000000042947 */ /* 0x000fea0003800000 */
[----:B------:R-:W-:Y:S05]  /*206a0*/  BPT.TRAP 0x1 ;  /* 0x000000040000795c */ /* 0x000fea0000300000 */
.L_x_407:
[----:B------:R-:W-:Y:S05]  /*206b0*/  BSYNC.RECONVERGENT B0 ;  /* 0x0000000000007941 */ /* 0x000fea0003800200 */
.L_x_406:
        /* <DEDUP_REMOVED lines=23> */
[----:B---3--:R-:W-:-:S12]  /*20830*/  ULOP3.LUT UR23, UR23, UR7, URZ, 0x3c, !UPT ;  /* 0x0000000717177292 */ /* 0x008fd8000f8e3cff */
.L_x_311:
[----:B------:R-:W3:Y:S01]  /*20840*/  LDCU UR7, c[0x0][0x370] ;  /* 0x00006e00ff0777ac */ /* 0x000ee20008000800 */
[----:B------:R-:W4:Y:S01]  /*20850*/  LDCU UR6, c[0x0][0x900] ;  /* 0x00012000ff0677ac */ /* 0x000f220008000800 */
[----:B---3--:R-:W-:-:S04]  /*20860*/  UIADD3 UR38, UPT, UPT, UR7, UR38, URZ ;  /* 0x0000002607267290 */ /* 0x008fc8000fffe0ff */
[----:B----4-:R-:W-:-:S09]  /*20870*/  UISETP.GE.AND UP2, UPT, UR38, UR6, UPT ;  /* 0x000000062600728c */ /* 0x010fd2000bf46270 */
[----:B------:R-:W-:Y:S05]  /*20880*/  BRA.U !UP2, `(.L_x_408) ;  /* 0xffffffcd0a787547 */ /* 0x000fea000b83ffff */
[----:B-1----:R-:W-:Y:S05]  /*20890*/  EXIT ;  /* 0x000000000000794d */ /* 0x002fea0003800000 */
.L_x_542:
[----:B------:R-:W-:-:S08]  /*208a0*/  NOP ;  /* 0x0000000000007918 */ /* 0x000fd00000000000 */
[----:B------:R-:W1:-:S00]  /*208b0*/  USETMAXREG.DEALLOC.CTAPOOL 0x20 ;  /* 0x00000020000079c8 */ /* 0x000e4000080e0500 */
[----:B-1----:R-:W1:Y:S02]  /*208c0*/  LDC R0, c[0x0][0x900] ;  /* 0x00024000ff007b82 */ /* 0x002e640000000800 */
[----:B-1----:R-:W-:-:S13]  /*208d0*/  ISETP.LE.AND P0, PT, R0, UR38, PT ;  /* 0x0000002600007c0c */ /* 0x002fda000bf03270 */
[----:B------:R-:W-:Y:S05]  /*208e0*/  @P0 EXIT ;  /* 0x000000000000094d */ /* 0x000fea0003800000 */
[----:B------:R-:W-:Y:S01]  /*208f0*/  HFMA2 R2, -RZ, RZ, 0, 0 ;  /* 0x00000000ff027431 */ /* 0x000fe200000001ff */
[----:B------:R-:W-:Y:S01]  /*20900*/  PRMT R0, RZ, 0x7610, R0 ;  /* 0x00007610ff007816 */ /* 0x000fe20000000000 */
[----:B------:R-:W1:Y:S01]  /*20910*/  LDCU.64 UR62, c[0x0][0x348] ;  /* 0x00006900ff3e77ac */ /* 0x000e620008000a00 */
[----:B------:R-:W2:Y:S01]  /*20920*/  LDCU UR47, c[0x0][0x904] ;  /* 0x00012080ff2f77ac */ /* 0x000ea20008000800 */
[----:B------:R-:W3:Y:S01]  /*20930*/  LDCU UR22, c[0x0][0x900] ;  /* 0x00012000ff1677ac */ /* 0x000ee20008000800 */
[----:B------:R-:W4:Y:S01]  /*20940*/  LDCU UR46, c[0x0][0x380] ;  /* 0x00007000ff2e77ac */ /* 0x000f220008000800 */
[----:B------:R-:W1:Y:S01]  /*20950*/  LDCU UR31, c[0x0][0x38c] ;  /* 0x00007180ff1f77ac */ /* 0x000e620008000800 */
[----:B------:R-:W1:Y:S01]  /*20960*/  LDCU UR54, c[0x0][0x91c] ;  /* 0x00012380ff3677ac */ /* 0x000e620008000800 */
[----:B------:R-:W1:Y:S01]  /*20970*/  LDCU UR39, c[0x0][0x918] ;  /* 0x00012300ff2777ac */ /* 0x000e620008000800 */
[----:B------:R-:W1:Y:S01]  /*20980*/  LDCU.64 UR14, c[0x0][0x908] ;  /* 0x00012100ff0e77ac */ /* 0x000e620008000a00 */
[----:B------:R-:W1:Y:S01]  /*20990*/  LDCU.64 UR6, c[0x0][0x920] ;  /* 0x00012400ff0677ac */ /* 0x000e620008000a00 */
[----:B------:R-:W1:Y:S02]  /*209a0*/  LDCU.64 UR4, c[0x0][0x910] ;  /* 0x00012200ff0477ac */ /* 0x000e640008000a00 */
.L_x_420:
[----:B-1----:R-:W-:Y:S02]  /*209b0*/  UIMAD.WIDE.U32 UR8, UR38, UR14, URZ ;  /* 0x0000000e260872a5 */ /* 0x002fe4000f8e00ff */
[----:B--2---:R-:W-:Y:S02]  /*209c0*/  UISETP.NE.AND UP0, UPT, UR47, 0x1, UPT ;  /* 0x000000012f00788c */ /* 0x004fe4000bf05270 */
[----:B------:R-:W-:-:S04]  /*209d0*/  USHF.R.U32.HI UR10, URZ, UR15, UR9 ;  /* 0x0000000fff0a7299 */ /* 0x000fc80008011609 */
[----:B------:R-:W-:Y:S02]  /*209e0*/  USEL UR10, UR38, UR10, !UP0 ;  /* 0x0000000a260a7287 */ /* 0x000fe4000c000000 */
[----:B------:R-:W-:Y:S02]  /*209f0*/  UISETP.NE.AND UP0, UPT, UR54, 0x1, UPT ;  /* 0x000000013600788c */ /* 0x000fe4000bf05270 */
[----:B------:R-:W-:Y:S02]  /*20a00*/  UIADD3 UR11, UPT, UPT, -UR10, URZ, URZ ;  /* 0x000000ff0a0b7290 */ /* 0x000fe4000fffe1ff */
[----:B------:R-:W-:Y:S02]  /*20a10*/  UIMAD.WIDE.U32 UR8, UR10, UR6, URZ ;  /* 0x000000060a0872a5 */ /* 0x000fe4000f8e00ff */
[----:B------:R-:W-:Y:S02]  /*20a20*/  UIMAD UR11, UR47, UR11, UR38 ;  /* 0x0000000b2f0b72a4 */ /* 0x000fe4000f8e0226 */
[----:B------:R-:W-:-:S02]  /*20a30*/  USHF.R.U32.HI UR8, URZ, UR7, UR9 ;  /* 0x00000007ff087299 */ /* 0x000fc40008011609 */
[----:B------:R-:W-:Y:S02]  /*20a40*/  USHF.L.U32 UR12, UR11, 0x8, URZ ;  /* 0x000000080b0c7899 */ /* 0x000fe400080006ff */
[----:B------:R-:W-:Y:S02]  /*20a50*/  USEL UR8, UR10, UR8, !UP0 ;  /* 0x000000080a087287 */ /* 0x000fe4000c000000 */
[----:B----4-:R-:W-:Y:S02]  /*20a60*/  UISETP.GE.AND UP0, UPT, UR12, UR46, UPT ;  /* 0x0000002e0c00728c */ /* 0x010fe4000bf06270 */
[----:B------:R-:W-:Y:S01]  /*20a70*/  UIADD3 UR9, UPT, UPT, -UR8, URZ, URZ ;  /* 0x000000ff08097290 */ /* 0x000fe2000fffe1ff */
[----:B------:R-:W-:-:S03]  /*20a80*/  MOV R18, UR12 ;  /* 0x0000000c00127c02 */ /* 0x000fc60008000f00 */
[----:B------:R-:W-:-:S06]  /*20a90*/  UIMAD UR9, UR54, UR9, UR10 ;  /* 0x00000009360972a4 */ /* 0x000fcc000f8e020a */
[----:B------:R-:W-:Y:S01]  /*20aa0*/  MOV R19, UR9 ;  /* 0x0000000900137c02 */ /* 0x000fe20008000f00 */
[----:B------:R-:W-:Y:S06]  /*20ab0*/  BRA.U UP0, `(.L_x_409) ;  /* 0x0000002100cc7547 */ /* 0x000fec000b800000 */
[----:B------:R-:W-:Y:S01]  /*20ac0*/  IMAD.U32 R4, RZ, RZ, UR31 ;  /* 0x0000001fff047e24 */ /* 0x000fe2000f8e00ff */
[----:B------:R-:W-:Y:S02]  /*20ad0*/  UIMAD.WIDE.U32 UR10, UR8, UR5, URZ ;  /* 0x00000005080a72a5 */ /* 0x000fe4000f8e00ff */
[----:B------:R-:W-:Y:S02]  /*20ae0*/  UISETP.NE.AND UP0, UPT, UR4, 0x1, UPT ;  /* 0x000000010400788c */ /* 0x000fe4000bf05270 */
[----:B------:R-:W-:-:S03]  /*20af0*/  IABS R4, R4 ;  /* 0x0000000400047213 */ /* 0x000fc60000000000 */
[----:B------:R-:W-:Y:S01]  /*20b00*/  UMOV UR9, UR11 ;  /* 0x0000000b00097c82 */ /* 0x000fe20008000000 */
[----:B------:R-:W1:Y:S01]  /*20b10*/  I2F.RP R0, R4 ;  /* 0x0000000400007306 */ /* 0x000e620000209400 */
[----:B------:R-:W-:-:S04]  /*20b20*/  USHF.R.U32.HI UR9, URZ, UR39, UR9 ;  /* 0x00000027ff097299 */ /* 0x000fc80008011609 */
[----:B------:R-:W-:Y:S02]  /*20b30*/  USEL UR9, UR8, UR9, !UP0 ;  /* 0x0000000908097287 */ /* 0x000fe4000c000000 */
[----:B------:R-:W-:Y:S02]  /*20b40*/  UISETP.NE.AND UP0, UPT, UR31, URZ, UPT ;  /* 0x000000ff1f00728c */ /* 0x000fe4000bf05270 */
[----:B------:R-:W-:-:S04]  /*20b50*/  UIADD3 UR9, UPT, UPT, -UR9, URZ, URZ ;  /* 0x000000ff09097290 */ /* 0x000fc8000fffe1ff */
[----:B------:R-:W-:Y:S01]  /*20b60*/  UIMAD UR8, UR4, UR9, UR8 ;  /* 0x00000009040872a4 */ /* 0x000fe2000f8e0208 */
[----:B-1----:R-:W1:Y:S03]  /*20b70*/  MUFU.RCP R6, R0 ;  /* 0x0000000000067308 */ /* 0x002e660000001000 */
[----:B------:R-:W-:-:S04]  /*20b80*/  ULOP3.LUT UR9, UR8, UR31, URZ, 0x3c, !UPT ;  /* 0x0000001f08097292 */ /* 0x000fc8000f8e3cff */
[----:B------:R-:W-:Y:S01]  /*20b90*/  UISETP.GE.AND UP1, UPT, UR9, URZ, UPT ;  /* 0x000000ff0900728c */ /* 0x000fe2000bf26270 */
[----:B-1----:R-:W-:Y:S02]  /*20ba0*/  IADD3 R6, PT, PT, R6, 0xffffffe, RZ ;  /* 0x0ffffffe06067810 */ /* 0x002fe40007ffe0ff */
[----:B------:R-:W-:Y:S02]  /*20bb0*/  MOV R0, UR8 ;  /* 0x0000000800007c02 */ /* 0x000fe40008000f00 */
[----:B------:R-:W1:Y:S02]  /*20bc0*/  F2I.FTZ.U32.TRUNC.NTZ R7, R6 ;  /* 0x0000000600077305 */ /* 0x000e64000021f000 */
[----:B------:R-:W-:Y:S01]  /*20bd0*/  IABS R0, R0 ;  /* 0x0000000000007213 */ /* 0x000fe20000000000 */
[----:B-1----:R-:W-:Y:S02]  /*20be0*/  IMAD.MOV R3, RZ, RZ, -R7 ;  /* 0x000000ffff037224 */ /* 0x002fe400078e0a07 */
        /* <DEDUP_REMOVED lines=10> */
[----:B------:R-:W-:Y:S01]  /*20c90*/  @P1 VIADD R5, R5, 0x1 ;  /* 0x0000000105051836 */ /* 0x000fe20000000000 */
[----:B------:R-:W-:-:S04]  /*20ca0*/  ELECT P1, URZ, PT ;  /* 0x0000000000ff782f */ /* 0x000fc80003820000 */
[----:B------:R-:W-:-:S13]  /*20cb0*/  R2UR UR12, R5 ;  /* 0x00000000050c72ca */ /* 0x000fda00000e0000 */
[----:B------:R-:W-:Y:S02]  /*20cc0*/  @!UP1 UIADD3 UR12, UPT, UPT, -UR12, URZ, URZ ;  /* 0x000000ff0c0c9290 */ /* 0x000fe4000fffe1ff */
[----:B------:R-:W-:-:S04]  /*20cd0*/  @!UP0 ULOP3.LUT UR12, URZ, UR31, URZ, 0x33, !UPT ;  /* 0x0000001fff0c8292 */ /* 0x000fc8000f8e33ff */
[----:B------:R-:W-:Y:S02]  /*20ce0*/  UIADD3 UR9, UPT, UPT, -UR12, URZ, URZ ;  /* 0x000000ff0c097290 */ /* 0x000fe4000fffe1ff */
[----:B------:R-:W-:Y:S02]  /*20cf0*/  MOV R17, UR12 ;  /* 0x0000000c00117c02 */ /* 0x000fe40008000f00 */
[----:B------:R-:W-:-:S06]  /*20d00*/  UIMAD UR8, UR31, UR9, UR8 ;  /* 0x000000091f0872a4 */ /* 0x000fcc000f8e0208 */
[----:B------:R-:W-:Y:S01]  /*20d10*/  IMAD.U32 R16, RZ, RZ, UR8 ;  /* 0x00000008ff107e24 */ /* 0x000fe2000f8e00ff */
[----:B------:R-:W-:Y:S06]  /*20d20*/  BRA.U UP6, `(.L_x_410) ;  /* 0x0000000106047547 */ /* 0x000fec000b800000 */
[----:B---3--:R-:W-:Y:S05]  /*20d30*/  BPT.TRAP 0x1 ;  /* 0x000000040000795c */ /* 0x008fea0000300000 */
.L_x_410:
[----:B------:R-:W1:Y:S01]  /*20d40*/  S2UR UR30, SR_CgaCtaId ;  /* 0x00000000001e79c3 */ /* 0x000e620000008800 */
[----:B------:R-:W-:Y:S01]  /*20d50*/  UMOV UR23, 0x400 ;  /* 0x0000040000177882 */ /* 0x000fe20000000000 */
[----:B------:R-:W-:Y:S01]  /*20d60*/  SHF.L.U32 R0, R2, 0x1f, RZ ;  /* 0x0000001f02007819 */ /* 0x000fe200000006ff */
[----:B-1----:R-:W-:-:S09]  /*20d70*/  ULEA UR23, UR30, UR23, 0x18 ;  /* 0x000000171e177291 */ /* 0x002fd2000f8ec0ff */
[----:B------:R-:W1:Y:S02]  /*20d80*/  SYNCS.PHASECHK.TRANS64.TRYWAIT P0, [UR23+0x380b0], R0 ;  /* 0x0380b000ff0075a7 */ /* 0x000e640008001117 */
[----:B-1----:R-:W-:Y:S05]  /*20d90*/  @!P0 BRA `(.L_x_411) ;  /* 0x0000003800248947 */ /* 0x002fea0003800000 */
.L_x_525:
[----:B------:R-:W-:Y:S04]  /*20da0*/  BSSY.RECONVERGENT B0, `(.L_x_412) ;  /* 0x0000121000007945 */ /* 0x000fe80003800200 */
[----:B------:R-:W-:Y:S05]  /*20db0*/  @!P1 BRA `(.L_x_413) ;  /* 0x00000010007c9947 */ /* 0x000fea0003800000 */
[----:B------:R-:W-:Y:S01]  /*20dc0*/  R2UR UR50, R18 ;  /* 0x00000000123272ca */ /* 0x000fe200000e0000 */
[----:B------:R2:W-:Y:S01]  /*20dd0*/  STL [R1+0x84], R19 ;  /* 0x0000841301007387 */ /* 0x0005e20000100800 */
[----:B------:R-:W-:Y:S01]  /*20de0*/  R2UR UR53, R19 ;  /* 0x00000000133572ca */ /* 0x000fe200000e0000 */
[----:B------:R-:W-:Y:S01]  /*20df0*/  UIADD3 UR70, UP0, UPT, UR62, 0x400, URZ ;  /* 0x000004003e467890 */ /* 0x000fe2000ff1e0ff */
[----:B------:R-:W-:Y:S01]  /*20e00*/  R2UR UR51, R16 ;  /* 0x00000000103372ca */ /* 0x000fe200000e0000 */
[----:B------:R-:W-:Y:S01]  /*20e10*/  UIADD3 UR48, UPT, UPT, UR23, 0x28000, URZ ;  /* 0x0002800017307890 */ /* 0x000fe2000fffe0ff */
[----:B------:R-:W-:Y:S01]  /*20e20*/  R2UR UR52, R17 ;  /* 0x00000000113472ca */ /* 0x000fe200000e0000 */
[----:B------:R-:W-:Y:S01]  /*20e30*/  UIADD3.X UR71, UPT, UPT, URZ, UR63, URZ, UP0, !UPT ;  /* 0x0000003fff477290 */ /* 0x000fe200087fe4ff */
[----:B------:R-:W-:Y:S01]  /*20e40*/  MOV.SPILL R29, UR54 ;  /* 0x00000036001d7c02 */ /* 0x000fe20009000f00 */
[----:B------:R-:W-:Y:S01]  /*20e50*/  UIADD3 UR24, UPT, UPT, UR23, 0x28800, URZ ;  /* 0x0002880017187890 */ /* 0x000fe2000fffe0ff */
[----:B------:R1:W-:Y:S01]  /*20e60*/  STL [R1+0x70], R0 ;  /* 0x0000700001007387 */ /* 0x0003e20000100800 */
[----:B------:R-:W-:Y:S01]  /*20e70*/  UIADD3 UR16, UPT, UPT, UR23, 0x29000, URZ ;  /* 0x0002900017107890 */ /* 0x000fe2000fffe0ff */
[----:B------:R-:W-:Y:S01]  /*20e80*/  R2UR.FILL UR54, R29 ;  /* 0x000000001d3672ca */ /* 0x000fe200004e0000 */
[----:B------:R-:W-:Y:S01]  /*20e90*/  UIADD3 UR9, UPT, UPT, UR50, 0x20, URZ ;  /* 0x0000002032097890 */ /* 0x000fe2000fffe0ff */
[----:B------:R4:W-:Y:S01]  /*20ea0*/  STL [R1+0x7c], R16 ;  /* 0x00007c1001007387 */ /* 0x0009e20000100800 */
[----:B------:R-:W-:Y:S01]  /*20eb0*/  UIADD3 UR26, UPT, UPT, UR50, 0x8, URZ ;  /* 0x00000008321a7890 */ /* 0x000fe2000fffe0ff */
[----:B------:R-:W-:Y:S01]  /*20ec0*/  IMAD.U32 R25, RZ, RZ, UR53 ;  /* 0x00000035ff197e24 */ /* 0x000fe2000f8e00ff */
[----:B------:R-:W-:Y:S01]  /*20ed0*/  UIADD3 UR18, UPT, UPT, UR50, 0x10, URZ ;  /* 0x0000001032127890 */ /* 0x000fe2000fffe0ff */
[----:B------:R-:W-:Y:S01]  /*20ee0*/  IMAD.U32 R27, RZ, RZ, UR51 ;  /* 0x00000033ff1b7e24 */ /* 0x000fe2000f8e00ff */
[----:B------:R-:W-:Y:S01]  /*20ef0*/  UIADD3 UR10, UPT, UPT, UR50, 0x18, URZ ;  /* 0x00000018320a7890 */ /* 0x000fe2000fffe0ff */
[----:B------:R-:W-:Y:S01]  /*20f00*/  IMAD.U32 R28, RZ, RZ, UR9 ;  /* 0x00000009ff1c7e24 */ /* 0x000fe2000f8e00ff */
[----:B------:R-:W-:Y:S01]  /*20f10*/  UIADD3 UR9, UPT, UPT, UR50, 0x28, URZ ;  /* 0x0000002832097890 */ /* 0x000fe2000fffe0ff */
[----:B------:R-:W-:Y:S01]  /*20f20*/  IMAD.U32 R26, RZ, RZ, UR52 ;  /* 0x00000034ff1a7e24 */ /* 0x000fe2000f8e00ff */
[----:B------:R-:W-:Y:S01]  /*20f30*/  UIADD3 UR8, UPT, UPT, UR23, 0x29800, URZ ;  /* 0x0002980017087890 */ /* 0x000fe2000fffe0ff */
[----:B------:R3:W-:Y:S01]  /*20f40*/  STL [R1+0x74], R2 ;  /* 0x0000740201007387 */ /* 0x0007e20000100800 */
[----:B------:R-:W-:Y:S01]  /*20f50*/  UMOV UR49, URZ ;  /* 0x000000ff00317c82 */ /* 0x000fe20008000000 */
[----:B------:R-:W-:Y:S01]  /*20f60*/  UMOV UR41, URZ ;  /* 0x000000ff00297c82 */ /* 0x000fe20008000000 */
[----:B--2---:R-:W-:Y:S01]  /*20f70*/  IMAD.U32 R19, RZ, RZ, UR9 ;  /* 0x00000009ff137e24 */ /* 0x004fe2000f8e00ff */
[----:B------:R-:W-:Y:S01]  /*20f80*/  UIADD3 UR9, UPT, UPT, UR50, 0x30, URZ ;  /* 0x0000003032097890 */ /* 0x000fe2000fffe0ff */
[----:B------:R2:W-:Y:S01]  /*20f90*/  UTMASTG.5D [UR48], [UR70] ;  /* 0x00000030460073b5 */ /* 0x0005e20008020000 */
[----:B------:R-:W-:Y:S01]  /*20fa0*/  UMOV UR27, UR51 ;  /* 0x00000033001b7c82 */ /* 0x000fe20008000000 */
[----:B------:R-:W-:Y:S01]  /*20fb0*/  UMOV UR28, UR52 ;  /* 0x00000034001c7c82 */ /* 0x000fe20008000000 */
[----:B------:R-:W-:Y:S01]  /*20fc0*/  UMOV UR29, UR53 ;  /* 0x00000035001d7c82 */ /* 0x000fe20008000000 */
[----:B------:R-:W-:Y:S01]  /*20fd0*/  UMOV UR25, UR49 ;  /* 0x0000003100197c82 */ /* 0x000fe20008000000 */
[----:B------:R-:W-:Y:S01]  /*20fe0*/  IMAD.U32 R24, RZ, RZ, UR9 ;  /* 0x00000009ff187e24 */ /* 0x000fe2000f8e00ff */
[----:B------:R-:W-:Y:S01]  /*20ff0*/  UIADD3 UR9, UPT, UPT, UR50, 0x38, URZ ;  /* 0x0000003832097890 */ /* 0x000fe2000fffe0ff */
[----:B------:R-:W-:Y:S01]  /*21000*/  MOV.SPILL R29, UR10 ;  /* 0x0000000a001d7c02 */ /* 0x000fe20009000f00 */
[----:B------:R-:W-:Y:S01]  /*21010*/  UMOV UR19, UR51 ;  /* 0x0000003300137c82 */ /* 0x000fe20008000000 */
[----:B------:R-:W-:Y:S01]  /*21020*/  UMOV UR20, UR52 ;  /* 0x0000003400147c82 */ /* 0x000fe20008000000 */
[----:B------:R-:W-:Y:S01]  /*21030*/  UMOV UR21, UR53 ;  /* 0x0000003500157c82 */ /* 0x000fe20008000000 */
[----:B------:R-:W-:Y:S01]  /*21040*/  UMOV UR17, UR41 ;  /* 0x0000002900117c82 */ /* 0x000fe20008000000 */
[----:B------:R-:W-:Y:S01]  /*21050*/  IMAD.U32 R23, RZ, RZ, UR9 ;  /* 0x00000009ff177e24 */ /* 0x000fe2000f8e00ff */
[----:B------:R-:W-:Y:S01]  /*21060*/  UIADD3 UR9, UPT, UPT, UR50, 0x40, URZ ;  /* 0x0000004032097890 */ /* 0x000fe2000fffe0ff */
[----:B------:R-:W-:Y:S01]  /*21070*/  UTMASTG.5D [UR24], [UR70] ;  /* 0x00000018460073b5 */ /* 0x000fe20008020000 */
[----:B------:R-:W-:Y:S01]  /*21080*/  UMOV UR11, UR51 ;  /* 0x00000033000b7c82 */ /* 0x000fe20008000000 */
[----:B------:R-:W-:Y:S01]  /*21090*/  UMOV UR12, UR52 ;  /* 0x00000034000c7c82 */ /* 0x000fe20008000000 */
[----:B------:R-:W-:Y:S01]  /*210a0*/  UMOV UR13, UR53 ;  /* 0x00000035000d7c82 */ /* 0x000fe20008000000 */
[----:B------:R-:W-:Y:S01]  /*210b0*/  UMOV UR34, UR50 ;  /* 0x0000003200227c82 */ /* 0x000fe20008000000 */
[----:B------:R-:W-:Y:S01]  /*210c0*/  IMAD.U32 R22, RZ, RZ, UR9 ;  /* 0x00000009ff167e24 */ /* 0x000fe2000f8e00ff */
[----:B------:R-:W-:Y:S01]  /*210d0*/  UIADD3 UR9, UPT, UPT, UR50, 0x48, URZ ;  /* 0x0000004832097890 */ /* 0x000fe2000fffe0ff */
[----:B-1----:R-:W-:Y:S01]  /*210e0*/  MOV.SPILL R0, UR15 ;  /* 0x0000000f00007c02 */ /* 0x002fe20009000f00 */
[----:B------:R-:W-:Y:S01]  /*210f0*/  UTMASTG.5D [UR16], [UR70] ;  /* 0x00000010460073b5 */ /* 0x000fe20008020000 */
[----:B------:R-:W-:Y:S01]  /*21100*/  UIADD3 UR58, UPT, UPT, UR34, 0x68, URZ ;  /* 0x00000068223a7890 */ /* 0x000fe2000fffe0ff */
[----:B----4-:R-:W-:Y:S01]  /*21110*/  IMAD.U32 R16, RZ, RZ, UR52 ;  /* 0x00000034ff107e24 */ /* 0x010fe2000f8e00ff */
[----:B------:R-:W-:Y:S01]  /*21120*/  R2UR.FILL UR15, R0 ;  /* 0x00000000000f72ca */ /* 0x000fe200004e0000 */
[----:B------:R-:W-:Y:S01]  /*21130*/  IMAD.U32 R21, RZ, RZ, UR9 ;  /* 0x00000009ff157e24 */ /* 0x000fe2000f8e00ff */
[----:B------:R-:W-:Y:S01]  /*21140*/  UIADD3 UR9, UPT, UPT, UR50, 0x50, URZ ;  /* 0x0000005032097890 */ /* 0x000fe2000fffe0ff */
[----:B---3--:R-:W-:Y:S01]  /*21150*/  MOV.SPILL R2, UR14 ;  /* 0x0000000e00027c02 */ /* 0x008fe20009000f00 */
[----:B------:R-:W-:Y:S01]  /*21160*/  UMOV UR22, UR52 ;  /* 0x0000003400167c82 */ /* 0x000fe20008000000 */
[----:B------:R1:W-:Y:S01]  /*21170*/  STL [R1+0x80], R17 ;  /* 0x0000801101007387 */ /* 0x0003e20000100800 */
[----:B------:R-:W-:Y:S01]  /*21180*/  UMOV UR60, UR22 ;  /* 0x00000016003c7c82 */ /* 0x000fe20008000000 */
[----:B------:R-:W-:Y:S01]  /*21190*/  UMOV UR30, UR51 ;  /* 0x00000033001e7c82 */ /* 0x000fe20008000000 */
[----:B------:R-:W-:Y:S01]  /*211a0*/  IMAD.U32 R20, RZ, RZ, UR9 ;  /* 0x00000009ff147e24 */ /* 0x000fe2000f8e00ff */
[----:B------:R-:W-:Y:S01]  /*211b0*/  UMOV UR9, UR41 ;  /* 0x0000002900097c82 */ /* 0x000fe20008000000 */
[----:B------:R3:W-:Y:S01]  /*211c0*/  STL [R1+0x78], R18 ;  /* 0x0000781201007387 */ /* 0x0007e20000100800 */
[----:B------:R-:W-:Y:S01]  /*211d0*/  UMOV UR55, UR53 ;  /* 0x0000003500377c82 */ /* 0x000fe20008000000 */
[----:B------:R-:W-:Y:S01]  /*211e0*/  IMAD.U32 R15, RZ, RZ, UR51 ;  /* 0x00000033ff0f7e24 */ /* 0x000fe2000f8e00ff */
[----:B------:R-:W-:Y:S01]  /*211f0*/  UMOV UR59, UR30 ;  /* 0x0000001e003b7c82 */ /* 0x000fe20008000000 */
[----:B------:R4:W-:Y:S01]  /*21200*/  UTMASTG.5D [UR8], [UR70] ;  /* 0x00000008460073b5 */ /* 0x0009e20008020000 */
[----:B------:R-:W-:Y:S01]  /*21210*/  IMAD.U32 R14, RZ, RZ, UR52 ;  /* 0x00000034ff0e7e24 */ /* 0x000fe2000f8e00ff */
[----:B------:R-:W-:Y:S01]  /*21220*/  UIADD3 UR56, UPT, UPT, UR23, 0x2e800, URZ ;  /* 0x0002e80017387890 */ /* 0x000fe2000fffe0ff */
[----:B------:R-:W-:Y:S01]  /*21230*/  IMAD.U32 R13, RZ, RZ, UR53 ;  /* 0x00000035ff0d7e24 */ /* 0x000fe2000f8e00ff */
[----:B------:R-:W-:Y:S01]  /*21240*/  UMOV UR61, UR55 ;  /* 0x00000037003d7c82 */ /* 0x000fe20008000000 */
[----:B------:R-:W-:Y:S01]  /*21250*/  R2UR.FILL UR14, R2 ;  /* 0x00000000020e72ca */ /* 0x000fe200004e0000 */
[----:B------:R-:W-:Y:S01]  /*21260*/  UMOV UR57, UR41 ;  /* 0x0000002900397c82 */ /* 0x000fe20008000000 */
[----:B------:R-:W-:Y:S01]  /*21270*/  MOV.SPILL R2, UR63 ;  /* 0x0000003f00027c02 */ /* 0x000fe20009000f00 */
[----:B------:R-:W-:Y:S01]  /*21280*/  IMAD.U32 R3, RZ, RZ, UR51 ;  /* 0x00000033ff037e24 */ /* 0x000fe2000f8e00ff */
[----:B------:R-:W-:Y:S01]  /*21290*/  MOV.SPILL R0, UR62 ;  /* 0x0000003e00007c02 */ /* 0x000fe20009000f00 */
[----:B------:R-:W-:Y:S01]  /*212a0*/  IMAD.U32 R6, RZ, RZ, UR51 ;  /* 0x00000033ff067e24 */ /* 0x000fe2000f8e00ff */
[----:B------:R-:W-:Y:S01]  /*212b0*/  UIADD3 UR74, UPT, UPT, UR34, 0x58, URZ ;  /* 0x00000058224a7890 */ /* 0x000fe2000fffe0ff */
[----:B------:R-:W-:Y:S01]  /*212c0*/  IMAD.U32 R5, RZ, RZ, UR52 ;  /* 0x00000034ff057e24 */ /* 0x000fe2000f8e00ff */
[----:B------:R-:W-:Y:S01]  /*212d0*/  UIADD3 UR72, UPT, UPT, UR23, 0x2d800, URZ ;  /* 0x0002d80017487890 */ /* 0x000fe2000fffe0ff */
[----:B------:R-:W-:Y:S01]  /*212e0*/  IMAD.U32 R4, RZ, RZ, UR53 ;  /* 0x00000035ff047e24 */ /* 0x000fe2000f8e00ff */
[----:B------:R-:W-:Y:S01]  /*212f0*/  UIADD3 UR66, UPT, UPT, UR34, 0x60, URZ ;  /* 0x0000006022427890 */ /* 0x000fe2000fffe0ff */
[----:B-1----:R-:W-:Y:S01]  /*21300*/  IMAD.U32 R17, RZ, RZ, UR51 ;  /* 0x00000033ff117e24 */ /* 0x002fe2000f8e00ff */
[----:B------:R-:W-:Y:S01]  /*21310*/  UIADD3 UR64, UPT, UPT, UR23, 0x2e000, URZ ;  /* 0x0002e00017407890 */ /* 0x000fe2000fffe0ff */
[----:B------:R-:W-:Y:S01]  /*21320*/  IMAD.U32 R9, RZ, RZ, UR51 ;  /* 0x00000033ff097e24 */ /* 0x000fe2000f8e00ff */
[----:B------:R-:W-:Y:S01]  /*21330*/  UMOV UR75, UR30 ;  /* 0x0000001e004b7c82 */ /* 0x000fe20008000000 */
[----:B------:R-:W-:Y:S01]  /*21340*/  IMAD.U32 R8, RZ, RZ, UR52 ;  /* 0x00000034ff087e24 */ /* 0x000fe2000f8e00ff */
[----:B------:R-:W-:Y:S01]  /*21350*/  UMOV UR76, UR22 ;  /* 0x00000016004c7c82 */ /* 0x000fe20008000000 */
[----:B---3--:R-:W-:Y:S01]  /*21360*/  IMAD.U32 R18, RZ, RZ, UR53 ;  /* 0x00000035ff127e24 */ /* 0x008fe2000f8e00ff */
[----:B------:R-:W-:Y:S01]  /*21370*/  UMOV UR77, UR55 ;  /* 0x00000037004d7c82 */ /* 0x000fe20008000000 */
[----:B------:R-:W-:-:S02]  /*21380*/  IMAD.U32 R7, RZ, RZ, UR53 ;  /* 0x00000035ff077e24 */ /* 0x000fc4000f8e00ff */
[----:B------:R-:W-:Y:S02]  /*21390*/  IMAD.U32 R12, RZ, RZ, UR51 ;  /* 0x00000033ff0c7e24 */ /* 0x000fe4000f8e00ff */
[----:B------:R-:W-:Y:S02]  /*213a0*/  IMAD.U32 R11, RZ, RZ, UR52 ;  /* 0x00000034ff0b7e24 */ /* 0x000fe4000f8e00ff */
[----:B------:R-:W-:Y:S01]  /*213b0*/  IMAD.U32 R10, RZ, RZ, UR53 ;  /* 0x00000035ff0a7e24 */ /* 0x000fe2000f8e00ff */
[----:B--2---:R-:W-:Y:S02]  /*213c0*/  UIADD3 UR50, UPT, UPT, UR34, 0x70, URZ ;  /* 0x0000007022327890 */ /* 0x004fe4000fffe0ff */
[----:B------:R-:W-:Y:S01]  /*213d0*/  UIADD3 UR48, UPT, UPT, UR23, 0x2f000, URZ ;  /* 0x0002f00017307890 */ /* 0x000fe2000fffe0ff */
[----:B------:R-:W-:Y:S01]  /*213e0*/  UMOV UR73, UR41 ;  /* 0x0000002900497c82 */ /* 0x000fe20008000000 */
[----:B------:R-:W-:Y:S01]  /*213f0*/  UMOV UR67, UR30 ;  /* 0x0000001e00437c82 */ /* 0x000fe20008000000 */
[----:B----4-:R-:W-:Y:S01]  /*21400*/  R2UR UR10, R28 ;  /* 0x000000001c0a72ca */ /* 0x010fe200000e0000 */
[----:B------:R-:W-:Y:S01]  /*21410*/  UIADD3 UR8, UPT, UPT, UR23, 0x2a000, URZ ;  /* 0x0002a00017087890 */ /* 0x000fe2000fffe0ff */
[----:B------:R-:W-:Y:S01]  /*21420*/  R2UR UR11, R27 ;  /* 0x000000001b0b72ca */ /* 0x000fe200000e0000 */
[----:B------:R-:W-:Y:S01]  /*21430*/  UMOV UR68, UR22 ;  /* 0x0000001600447c82 */ /* 0x000fe20008000000 */
[----:B------:R-:W-:Y:S01]  /*21440*/  R2UR UR12, R26 ;  /* 0x000000001a0c72ca */ /* 0x000fe200000e0000 */
[----:B------:R-:W-:Y:S01]  /*21450*/  UMOV UR69, UR55 ;  /* 0x0000003700457c82 */ /* 0x000fe20008000000 */
[----:B------:R-:W-:-:S02]  /*21460*/  R2UR UR13, R25 ;  /* 0x00000000190d72ca */ /* 0x000fc400000e0000 */
[----:B------:R-:W-:Y:S02]  /*21470*/  MOV.SPILL R26, UR58 ;  /* 0x0000003a001a7c02 */ /* 0x000fe40009000f00 */
[----:B------:R-:W-:Y:S02]  /*21480*/  R2UR UR58, R19 ;  /* 0x00000000133a72ca */ /* 0x000fe400000e0000 */
[----:B------:R-:W-:Y:S02]  /*21490*/  MOV.SPILL R28, UR60 ;  /* 0x0000003c001c7c02 */ /* 0x000fe40009000f00 */
[----:B------:R-:W-:Y:S02]  /*214a0*/  R2UR UR60, R16 ;  /* 0x00000000103c72ca */ /* 0x000fe400000e0000 */
[----:B------:R-:W-:Y:S02]  /*214b0*/  MOV.SPILL R16, UR15 ;  /* 0x0000000f00107c02 */ /* 0x000fe40009000f00 */
[----:B------:R-:W-:Y:S01]  /*214c0*/  MOV.SPILL R27, UR59 ;  /* 0x0000003b001b7c02 */ /* 0x000fe20009000f00 */
[----:B------:R1:W-:Y:S01]  /*214d0*/  UTMASTG.5D [UR8], [UR70] ;  /* 0x00000008460073b5 */ /* 0x0003e20008020000 */
[----:B------:R-:W-:-:S02]  /*214e0*/  R2UR UR59, R17 ;  /* 0x00000000113b72ca */ /* 0x000fc400000e0000 */
[----:B------:R-:W-:Y:S01]  /*214f0*/  MOV.SPILL R25, UR56 ;  /* 0x0000003800197c02 */ /* 0x000fe20009000f00 */
[----:B------:R-:W-:Y:S01]  /*21500*/  UIADD3 UR56, UPT, UPT, UR23, 0x2a800, URZ ;  /* 0x0002a80017387890 */ /* 0x000fe2000fffe0ff */
[----:B------:R-:W-:Y:S01]  /*21510*/  MOV.SPILL R19, UR14 ;  /* 0x0000000e00137c02 */ /* 0x000fe20009000f00 */
[----:B------:R2:W-:Y:S01]  /*21520*/  STL [R1+0x28], R16 ;  /* 0x0000281001007387 */ /* 0x0005e20000100800 */
[----:B-1----:R-:W-:Y:S01]  /*21530*/  UMOV UR8, UR10 ;  /* 0x0000000a00087c82 */ /* 0x002fe20008000000 */
[----:B------:R-:W-:Y:S01]  /*21540*/  R2UR.FILL UR10, R29 ;  /* 0x000000001d0a72ca */ /* 0x000fe200004e0000 */
[----:B------:R-:W-:Y:S01]  /*21550*/  UMOV UR11, UR58 ;  /* 0x0000003a000b7c82 */ /* 0x000fe20008000000 */
[----:B------:R-:W-:Y:S02]  /*21560*/  MOV.SPILL R29, UR61 ;  /* 0x0000003d001d7c02 */ /* 0x000fe40009000f00 */
[----:B------:R-:W-:Y:S02]  /*21570*/  R2UR UR61, R18 ;  /* 0x00000000123d72ca */ /* 0x000fe400000e0000 */
[----:B------:R-:W-:-:S02]  /*21580*/  MOV.SPILL R17, UR11 ;  /* 0x0000000b00117c02 */ /* 0x000fc40009000f00 */
[----:B------:R-:W-:Y:S02]  /*21590*/  R2UR UR11, R15 ;  /* 0x000000000f0b72ca */ /* 0x000fe400000e0000 */
[----:B------:R-:W-:Y:S02]  /*215a0*/  R2UR UR12, R14 ;  /* 0x000000000e0c72ca */ /* 0x000fe400000e0000 */
[----:B------:R-:W-:Y:S02]  /*215b0*/  R2UR UR13, R13 ;  /* 0x000000000d0d72ca */ /* 0x000fe400000e0000 */
[----:B--2---:R-:W-:Y:S02]  /*215c0*/  MOV.SPILL R16, UR10 ;  /* 0x0000000a00107c02 */ /* 0x004fe40009000f00 */
[----:B------:R-:W-:Y:S01]  /*215d0*/  R2UR UR10, R24 ;  /* 0x00000000180a72ca */ /* 0x000fe200000e0000 */
[----:B------:R1:W-:Y:S01]  /*215e0*/  UTMASTG.5D [UR56], [UR70] ;  /* 0x00000038460073b5 */ /* 0x0003e20008020000 */
[----:B------:R-:W-:Y:S01]  /*215f0*/  MOV.SPILL R18, UR8 ;  /* 0x0000000800127c02 */ /* 0x000fe20009000f00 */
[----:B------:R-:W-:Y:S01]  /*21600*/  UIADD3 UR8, UPT, UPT, UR23, 0x2b000, URZ ;  /* 0x0002b00017087890 */ /* 0x000fe2000fffe0ff */
[----:B------:R-:W2:Y:S01]  /*21610*/  LDL.LU R24, [R1+0x28] ;  /* 0x0000280001187983 */ /* 0x000ea20000300800 */
[----:B------:R-:W-:Y:S01]  /*21620*/  R2UR.FILL UR14, R19 ;  /* 0x00000000130e72ca */ /* 0x000fe200004e0000 */
[----:B------:R-:W-:-:S07]  /*21630*/  UIADD3 UR42, UPT, UPT, UR34, 0x78, URZ ;  /* 0x00000078222a7890 */ /* 0x000fce000fffe0ff */
[----:B------:R3:W-:Y:S01]  /*21640*/  UTMASTG.5D [UR8], [UR70] ;  /* 0x00000008460073b5 */ /* 0x0007e20008020000 */
[----:B------:R-:W-:Y:S01]  /*21650*/  R2UR.FILL UR63, R2 ;  /* 0x00000000023f72ca */ /* 0x000fe200004e0000 */
[----:B------:R-:W-:Y:S01]  /*21660*/  UIADD3 UR40, UPT, UPT, UR23, 0x2f800, URZ ;  /* 0x0002f80017287890 */ /* 0x000fe2000fffe0ff */
[----:B------:R-:W-:Y:S01]  /*21670*/  R2UR.FILL UR62, R0 ;  /* 0x00000000003e72ca */ /* 0x000fe200004e0000 */
[----:B------:R-:W-:Y:S01]  /*21680*/  UMOV UR65, UR41 ;  /* 0x0000002900417c82 */ /* 0x000fe20008000000 */
[----:B------:R-:W-:Y:S02]  /*21690*/  UIADD3 UR32, UPT, UPT, UR23, 0x28400, URZ ;  /* 0x0002840017207890 */ /* 0x000fe4000fffe0ff */
[----:B------:R-:W-:Y:S01]  /*216a0*/  UIADD3 UR24, UPT, UPT, UR23, 0x28c00, URZ ;  /* 0x00028c0017187890 */ /* 0x000fe2000fffe0ff */
[----:B------:R4:W5:Y:S01]  /*216b0*/  LDL.LU R19, [R1+0x84] ;  /* 0x0000840001137983 */ /* 0x0009620000300800 */
[----:B------:R-:W-:Y:S01]  /*216c0*/  UMOV UR51, UR30 ;  /* 0x0000001e00337c82 */ /* 0x000fe20008000000 */
[----:B------:R-:W-:-:S02]  /*216d0*/  UMOV UR52, UR22 ;  /* 0x0000001600347c82 */ /* 0x000fc40008000000 */
[----:B------:R4:W5:Y:S04]  /*216e0*/  LDL.LU R2, [R1+0x74] ;  /* 0x0000740001027983 */ /* 0x0009680000300800 */
[----:B------:R4:W5:Y:S01]  /*216f0*/  LDL.LU R0, [R1+0x70] ;  /* 0x0000700001007983 */ /* 0x0009620000300800 */
[----:B-1----:R-:W-:Y:S02]  /*21700*/  R2UR UR58, R20 ;  /* 0x00000000143a72ca */ /* 0x002fe400000e0000 */
[----:B------:R-:W-:Y:S02]  /*21710*/  R2UR UR59, R3 ;  /* 0x00000000033b72ca */ /* 0x000fe400000e0000 */
[----:B------:R-:W-:Y:S02]  /*21720*/  R2UR UR60, R5 ;  /* 0x00000000053c72ca */ /* 0x000fe400000e0000 */
[----:B------:R-:W-:Y:S01]  /*21730*/  R2UR UR61, R4 ;  /* 0x00000000043d72ca */ /* 0x000fe200000e0000 */
[----:B---3--:R-:W-:Y:S01]  /*21740*/  UMOV UR13, UR10 ;  /* 0x0000000a000d7c82 */ /* 0x008fe20008000000 */
[----:B------:R-:W-:-:S02]  /*21750*/  R2UR.FILL UR11, R17 ;  /* 0x00000000110b72ca */ /* 0x000fc400004e0000 */
[----:B------:R-:W-:Y:S01]  /*21760*/  R2UR.FILL UR10, R16 ;  /* 0x00000000100a72ca */ /* 0x000fe200004e0000 */
[----:B------:R4:W5:Y:S01]  /*21770*/  LDL.LU R17, [R1+0x80] ;  /* 0x0000800001117983 */ /* 0x0009620000300800 */
[----:B------:R-:W-:-:S03]  /*21780*/  R2UR.FILL UR8, R18 ;  /* 0x00000000120872ca */ /* 0x000fc600004e0000 */
[----:B------:R-:W-:Y:S01]  /*21790*/  MOV.SPILL R13, UR59 ;  /* 0x0000003b000d7c02 */ /* 0x000fe20009000f00 */
[----:B------:R4:W5:Y:S01]  /*217a0*/  LDL.LU R16, [R1+0x7c] ;  /* 0x00007c0001107983 */ /* 0x0009620000300800 */
[----:B------:R-:W-:Y:S02]  /*217b0*/  MOV.SPILL R3, UR58 ;  /* 0x0000003a00037c02 */ /* 0x000fe40009000f00 */
[----:B------:R-:W-:Y:S01]  /*217c0*/  R2UR UR58, R21 ;  /* 0x00000000153a72ca */ /* 0x000fe200000e0000 */
[----:B------:R4:W5:Y:S01]  /*217d0*/  LDL.LU R18, [R1+0x78] ;  /* 0x0000780001127983 */ /* 0x0009620000300800 */
[----:B------:R-:W-:Y:S02]  /*217e0*/  R2UR UR59, R6 ;  /* 0x00000000063b72ca */ /* 0x000fe400000e0000 */
[----:B------:R-:W-:Y:S02]  /*217f0*/  MOV.SPILL R14, UR61 ;  /* 0x0000003d000e7c02 */ /* 0x000fe40009000f00 */
[----:B------:R-:W-:-:S02]  /*21800*/  MOV.SPILL R6, UR60 ;  /* 0x0000003c00067c02 */ /* 0x000fc40009000f00 */
[----:B------:R-:W-:Y:S02]  /*21810*/  R2UR UR60, R8 ;  /* 0x00000000083c72ca */ /* 0x000fe400000e0000 */
[----:B------:R-:W-:-:S03]  /*21820*/  R2UR UR61, R7 ;  /* 0x00000000073d72ca */ /* 0x000fc600000e0000 */
[----:B------:R-:W-:Y:S02]  /*21830*/  MOV.SPILL R4, UR58 ;  /* 0x0000003a00047c02 */ /* 0x000fe40009000f00 */
[----:B------:R-:W-:Y:S02]  /*21840*/  MOV.SPILL R5, UR59 ;  /* 0x0000003b00057c02 */ /* 0x000fe40009000f00 */
[----:B------:R-:W-:Y:S02]  /*21850*/  R2UR UR58, R22 ;  /* 0x00000000163a72ca */ /* 0x000fe400000e0000 */
        /* <DEDUP_REMOVED lines=8> */
[----:B------:R-:W-:Y:S01]  /*218e0*/  R2UR UR59, R12 ;  /* 0x000000000c3b72ca */ /* 0x000fe200000e0000 */
[----:B------:R-:W-:-:S10]  /*218f0*/  UIADD3 UR56, UPT, UPT, UR23, 0x2b800, URZ ;  /* 0x0002b80017387890 */ /* 0x000fd4000fffe0ff */
[----:B------:R-:W-:Y:S02]  /*21900*/  UMOV UR31, UR58 ;  /* 0x0000003a001f7c82 */ /* 0x000fe40008000000 */
[----:B------:R1:W-:Y:S02]  /*21910*/  UTMASTG.5D [UR56], [UR70] ;  /* 0x00000038460073b5 */ /* 0x0003e40008020000 */
[----:B-1----:R-:W-:Y:S02]  /*21920*/  R2UR.FILL UR61, R15 ;  /* 0x000000000f3d72ca */ /* 0x002fe400004e0000 */
[----:B------:R-:W-:Y:S02]  /*21930*/  R2UR.FILL UR60, R9 ;  /* 0x00000000093c72ca */ /* 0x000fe400004e0000 */
[----:B------:R-:W-:Y:S02]  /*21940*/  R2UR.FILL UR59, R8 ;  /* 0x00000000083b72ca */ /* 0x000fe400004e0000 */
[----:B------:R-:W-:Y:S01]  /*21950*/  R2UR.FILL UR58, R7 ;  /* 0x00000000073a72ca */ /* 0x000fe200004e0000 */
[----:B------:R-:W-:-:S12]  /*21960*/  UIADD3 UR56, UPT, UPT, UR23, 0x2c000, URZ ;  /* 0x0002c00017387890 */ /* 0x000fd8000fffe0ff */
[----:B------:R1:W-:Y:S01]  /*21970*/  UTMASTG.5D [UR56], [UR70] ;  /* 0x00000038460073b5 */ /* 0x0003e20008020000 */
[----:B------:R-:W-:Y:S01]  /*21980*/  UMOV UR16, UR58 ;  /* 0x0000003a00107c82 */ /* 0x000fe20008000000 */
[----:B-1----:R-:W-:Y:S02]  /*21990*/  R2UR.FILL UR61, R14 ;  /* 0x000000000e3d72ca */ /* 0x002fe400004e0000 */
[----:B------:R-:W-:Y:S02]  /*219a0*/  R2UR.FILL UR60, R6 ;  /* 0x00000000063c72ca */ /* 0x000fe400004e0000 */
[----:B------:R-:W-:Y:S02]  /*219b0*/  R2UR.FILL UR59, R5 ;  /* 0x00000000053b72ca */ /* 0x000fe400004e0000 */
[----:B------:R-:W-:Y:S01]  /*219c0*/  R2UR.FILL UR58, R4 ;  /* 0x00000000043a72ca */ /* 0x000fe200004e0000 */
[----:B------:R-:W-:-:S12]  /*219d0*/  UIADD3 UR56, UPT, UPT, UR23, 0x2c800, URZ ;  /* 0x0002c80017387890 */ /* 0x000fd8000fffe0ff */
[----:B------:R1:W-:Y:S01]  /*219e0*/  UTMASTG.5D [UR56], [UR70] ;  /* 0x00000038460073b5 */ /* 0x0003e20008020000 */
[----:B------:R-:W-:Y:S01]  /*219f0*/  UMOV UR9, UR58 ;  /* 0x0000003a00097c82 */ /* 0x000fe20008000000 */
[----:B------:R-:W-:Y:S01]  /*21a00*/  UMOV UR53, UR55 ;  /* 0x0000003700357c82 */ /* 0x000fe20008000000 */
[----:B------:R-:W-:Y:S01]  /*21a10*/  UMOV UR49, UR41 ;  /* 0x0000002900317c82 */ /* 0x000fe20008000000 */
[----:B------:R-:W-:Y:S01]  /*21a20*/  UMOV UR43, UR30 ;  /* 0x0000001e002b7c82 */ /* 0x000fe20008000000 */
[----:B------:R-:W-:Y:S01]  /*21a30*/  UMOV UR44, UR22 ;  /* 0x00000016002c7c82 */ /* 0x000fe20008000000 */
[----:B------:R-:W-:Y:S01]  /*21a40*/  UMOV UR45, UR55 ;  /* 0x00000037002d7c82 */ /* 0x000fe20008000000 */
[----:B------:R-:W-:Y:S01]  /*21a50*/  UMOV UR33, 0x40 ;  /* 0x0000004000217882 */ /* 0x000fe20000000000 */
[----:B------:R-:W-:Y:S01]  /*21a60*/  UMOV UR35, UR30 ;  /* 0x0000001e00237c82 */ /* 0x000fe20008000000 */
[----:B------:R-:W-:Y:S01]  /*21a70*/  UMOV UR36, UR22 ;  /* 0x0000001600247c82 */ /* 0x000fe20008000000 */
[----:B-1----:R-:W-:-:S02]  /*21a80*/  R2UR.FILL UR59, R13 ;  /* 0x000000000d3b72ca */ /* 0x002fc400004e0000 */
[----:B------:R-:W-:Y:S01]  /*21a90*/  R2UR.FILL UR58, R3 ;  /* 0x00000000033a72ca */ /* 0x000fe200004e0000 */
[----:B------:R-:W-:Y:S01]  /*21aa0*/  UIADD3 UR56, UPT, UPT, UR23, 0x2d000, URZ ;  /* 0x0002d00017387890 */ /* 0x000fe2000fffe0ff */
[----:B------:R-:W-:Y:S01]  /*21ab0*/  UMOV UR60, UR22 ;  /* 0x00000016003c7c82 */ /* 0x000fe20008000000 */
[----:B------:R-:W-:-:S10]  /*21ac0*/  UMOV UR61, UR55 ;  /* 0x00000037003d7c82 */ /* 0x000fd40008000000 */
[----:B------:R1:W-:Y:S01]  /*21ad0*/  UTMASTG.5D [UR56], [UR70] ;  /* 0x00000038460073b5 */ /* 0x0003e20008020000 */
[----:B------:R-:W-:Y:S01]  /*21ae0*/  UMOV UR12, UR58 ;  /* 0x0000003a000c7c82 */ /* 0x000fe20008000000 */
[----:B------:R3:W-:Y:S01]  /*21af0*/  UTMASTG.5D [UR72], [UR70] ;  /* 0x00000048460073b5 */ /* 0x0007e20008020000 */
[----:B------:R-:W-:Y:S01]  /*21b00*/  UMOV UR37, UR55 ;  /* 0x0000003700257c82 */ /* 0x000fe20008000000 */
[----:B------:R4:W-:Y:S01]  /*21b10*/  UTMASTG.5D [UR64], [UR70] ;  /* 0x00000040460073b5 */ /* 0x0009e20008020000 */
[----:B------:R-:W-:Y:S01]  /*21b20*/  UMOV UR25, 0x40 ;  /* 0x0000004000197882 */ /* 0x000fe20000000000 */
[----:B------:R-:W-:Y:S01]  /*21b30*/  UMOV UR27, UR30 ;  /* 0x0000001e001b7c82 */ /* 0x000fe20008000000 */
[----:B------:R-:W-:Y:S01]  /*21b40*/  UMOV UR28, UR22 ;  /* 0x00000016001c7c82 */ /* 0x000fe20008000000 */
[----:B------:R-:W-:Y:S01]  /*21b50*/  UMOV UR29, UR55 ;  /* 0x00000037001d7c82 */ /* 0x000fe20008000000 */
[----:B------:R-:W-:Y:S01]  /*21b60*/  UMOV UR17, 0x40 ;  /* 0x0000004000117882 */ /* 0x000fe20000000000 */
[----:B------:R-:W-:Y:S01]  /*21b70*/  UMOV UR19, UR30 ;  /* 0x0000001e00137c82 */ /* 0x000fe20008000000 */
[----:B------:R-:W-:Y:S01]  /*21b80*/  UMOV UR20, UR22 ;  /* 0x0000001600147c82 */ /* 0x000fe20008000000 */
[----:B------:R-:W-:Y:S01]  /*21b90*/  UMOV UR21, UR55 ;  /* 0x0000003700157c82 */ /* 0x000fe20008000000 */
[----:B--2---:R-:W-:-:S02]  /*21ba0*/  R2UR.FILL UR15, R24 ;  /* 0x00000000180f72ca */ /* 0x004fc400004e0000 */
[----:B-1----:R-:W-:Y:S02]  /*21bb0*/  R2UR.FILL UR61, R29 ;  /* 0x000000001d3d72ca */ /* 0x002fe400004e0000 */
[----:B------:R-:W-:Y:S02]  /*21bc0*/  R2UR.FILL UR60, R28 ;  /* 0x000000001c3c72ca */ /* 0x000fe400004e0000 */
[----:B------:R-:W-:Y:S02]  /*21bd0*/  R2UR.FILL UR59, R27 ;  /* 0x000000001b3b72ca */ /* 0x000fe400004e0000 */
[----:B------:R-:W-:Y:S02]  /*21be0*/  R2UR.FILL UR58, R26 ;  /* 0x000000001a3a72ca */ /* 0x000fe400004e0000 */
[----:B------:R-:W-:Y:S01]  /*21bf0*/  R2UR.FILL UR56, R25 ;  /* 0x00000000193872ca */ /* 0x000fe200004e0000 */
[----:B---3--:R-:W-:Y:S01]  /*21c00*/  UMOV UR75, UR16 ;  /* 0x00000010004b7c82 */ /* 0x008fe20008000000 */
[----:B------:R-:W-:Y:S01]  /*21c10*/  UIADD3 UR16, UPT, UPT, UR23, 0x29400, URZ ;  /* 0x0002940017107890 */ /* 0x000fe2000fffe0ff */
[----:B----4-:R-:W-:Y:S01]  /*21c20*/  UMOV UR69, UR8 ;  /* 0x0000000800457c82 */ /* 0x010fe20008000000 */
[----:B------:R-:W-:-:S09]  /*21c30*/  UIADD3 UR8, UPT, UPT, UR23, 0x29c00, URZ ;  /* 0x00029c0017087890 */ /* 0x000fd2000fffe0ff */
[----:B------:R-:W-:Y:S01]  /*21c40*/  UTMASTG.5D [UR56], [UR70] ;  /* 0x00000038460073b5 */ /* 0x000fe20008020000 */
[----:B------:R-:W-:Y:S01]  /*21c50*/  UMOV UR73, UR13 ;  /* 0x0000000d00497c82 */ /* 0x000fe20008000000 */
[----:B------:R-:W-:Y:S01]  /*21c60*/  UMOV UR77, UR12 ;  /* 0x0000000c004d7c82 */ /* 0x000fe20008000000 */
[----:B------:R-:W-:Y:S01]  /*21c70*/  UMOV UR72, UR11 ;  /* 0x0000000b00487c82 */ /* 0x000fe20008000000 */
[----:B------:R-:W-:Y:S01]  /*21c80*/  UMOV UR76, UR9 ;  /* 0x00000009004c7c82 */ /* 0x000fe20008000000 */
[----:B------:R-:W-:Y:S01]  /*21c90*/  UMOV UR9, 0x40 ;  /* 0x0000004000097882 */ /* 0x000fe20000000000 */
[----:B------:R-:W-:Y:S01]  /*21ca0*/  UTMASTG.5D [UR48], [UR70] ;  /* 0x00000030460073b5 */ /* 0x000fe20008020000 */
[----:B------:R-:W-:Y:S01]  /*21cb0*/  UMOV UR11, UR30 ;  /* 0x0000001e000b7c82 */ /* 0x000fe20008000000 */
[----:B------:R-:W-:Y:S01]  /*21cc0*/  UMOV UR12, UR22 ;  /* 0x00000016000c7c82 */ /* 0x000fe20008000000 */
[----:B------:R-:W-:Y:S01]  /*21cd0*/  UMOV UR13, UR55 ;  /* 0x00000037000d7c82 */ /* 0x000fe20008000000 */
[----:B------:R-:W-:Y:S01]  /*21ce0*/  UTMASTG.5D [UR40], [UR70] ;  /* 0x00000028460073b5 */ /* 0x000fe20008020000 */
[----:B------:R-:W2:Y:S01]  /*21cf0*/  S2UR UR30, SR_CgaCtaId ;  /* 0x00000000001e79c3 */ /* 0x000ea20000008800 */
[----:B------:R-:W4:Y:S01]  /*21d00*/  LDCU UR22, c[0x0][0x900] ;  /* 0x00012000ff1677ac */ /* 0x000f220008000800 */
[----:B------:R1:W-:Y:S01]  /*21d10*/  UTMASTG.5D [UR32], [UR70] ;  /* 0x00000020460073b5 */ /* 0x0003e20008020000 */
[----:B------:R3:W-:Y:S01]  /*21d20*/  UTMASTG.5D [UR24], [UR70] ;  /* 0x00000018460073b5 */ /* 0x0007e20008020000 */
[----:B------:R3:W-:Y:S01]  /*21d30*/  UTMASTG.5D [UR16], [UR70] ;  /* 0x00000010460073b5 */ /* 0x0007e20008020000 */
[----:B------:R3:W-:Y:S01]  /*21d40*/  UTMASTG.5D [UR8], [UR70] ;  /* 0x00000008460073b5 */ /* 0x0007e20008020000 */
[----:B-1----:R-:W-:Y:S01]  /*21d50*/  UIADD3 UR32, UPT, UPT, UR23, 0x2a400, URZ ;  /* 0x0002a40017207890 */ /* 0x002fe2000fffe0ff */
[----:B------:R-:W-:Y:S01]  /*21d60*/  UMOV UR34, UR69 ;  /* 0x0000004500227c82 */ /* 0x000fe20008000000 */
[----:B---3--:R-:W-:-:S07]  /*21d70*/  UIADD3 UR24, UPT, UPT, UR23, 0x2ac00, URZ ;  /* 0x0002ac0017187890 */ /* 0x008fce000fffe0ff */
[----:B------:R1:W-:Y:S01]  /*21d80*/  UTMASTG.5D [UR32], [UR70] ;  /* 0x00000020460073b5 */ /* 0x0003e20008020000 */
[----:B------:R-:W-:Y:S01]  /*21d90*/  UMOV UR26, UR72 ;  /* 0x00000048001a7c82 */ /* 0x000fe20008000000 */
[----:B------:R-:W-:Y:S01]  /*21da0*/  UIADD3 UR16, UPT, UPT, UR23, 0x2b400, URZ ;  /* 0x0002b40017107890 */ /* 0x000fe2000fffe0ff */
[----:B------:R3:W-:Y:S01]  /*21db0*/  UTMASTG.5D [UR24], [UR70] ;  /* 0x00000018460073b5 */ /* 0x0007e20008020000 */
[----:B------:R-:W-:Y:S01]  /*21dc0*/  UMOV UR18, UR73 ;  /* 0x0000004900127c82 */ /* 0x000fe20008000000 */
[----:B------:R-:W-:-:S06]  /*21dd0*/  UIADD3 UR8, UPT, UPT, UR23, 0x2bc00, URZ ;  /* 0x0002bc0017087890 */ /* 0x000fcc000fffe0ff */
[----:B------:R4:W-:Y:S01]  /*21de0*/  UTMASTG.5D [UR16], [UR70] ;  /* 0x00000010460073b5 */ /* 0x0009e20008020000 */
[----:B------:R-:W-:Y:S01]  /*21df0*/  UMOV UR10, UR31 ;  /* 0x0000001f000a7c82 */ /* 0x000fe20008000000 */
[----:B------:R-:W2:Y:S01]  /*21e00*/  LDCU UR31, c[0x0][0x38c] ;  /* 0x00007180ff1f77ac */ /* 0x000ea20008000800 */
[----:B------:R4:W-:Y:S01]  /*21e10*/  UTMASTG.5D [UR8], [UR70] ;  /* 0x00000008460073b5 */ /* 0x0009e20008020000 */
[----:B-1----:R-:W-:Y:S01]  /*21e20*/  UIADD3 UR32, UPT, UPT, UR23, 0x2c400, URZ ;  /* 0x0002c40017207890 */ /* 0x002fe2000fffe0ff */
[----:B------:R-:W-:Y:S01]  /*21e30*/  UMOV UR34, UR75 ;  /* 0x0000004b00227c82 */ /* 0x000fe20008000000 */
[----:B---3--:R-:W-:-:S07]  /*21e40*/  UIADD3 UR24, UPT, UPT, UR23, 0x2cc00, URZ ;  /* 0x0002cc0017187890 */ /* 0x008fce000fffe0ff */
[----:B------:R1:W-:Y:S01]  /*21e50*/  UTMASTG.5D [UR32], [UR70] ;  /* 0x00000020460073b5 */ /* 0x0003e20008020000 */
[----:B------:R-:W-:Y:S01]  /*21e60*/  UMOV UR26, UR76 ;  /* 0x0000004c001a7c82 */ /* 0x000fe20008000000 */
[----:B----4-:R-:W-:Y:S01]  /*21e70*/  UIADD3 UR16, UPT, UPT, UR23, 0x2d400, URZ ;  /* 0x0002d40017107890 */ /* 0x010fe2000fffe0ff */
[----:B------:R3:W-:Y:S01]  /*21e80*/  UTMASTG.5D [UR24], [UR70] ;  /* 0x00000018460073b5 */ /* 0x0007e20008020000 */
[----:B------:R-:W-:Y:S01]  /*21e90*/  UMOV UR18, UR77 ;  /* 0x0000004d00127c82 */ /* 0x000fe20008000000 */
[----:B------:R-:W-:-:S06]  /*21ea0*/  UIADD3 UR8, UPT, UPT, UR23, 0x2dc00, URZ ;  /* 0x0002dc0017087890 */ /* 0x000fcc000fffe0ff */
[----:B------:R4:W-:Y:S01]  /*21eb0*/  UTMASTG.5D [UR16], [UR70] ;  /* 0x00000010460073b5 */ /* 0x0009e20008020000 */
[----:B------:R-:W-:Y:S02]  /*21ec0*/  UMOV UR10, UR74 ;  /* 0x0000004a000a7c82 */ /* 0x000fe40008000000 */
        /* <DEDUP_REMOVED lines=9> */
[----:B--2---:R-:W-:-:S06]  /*21f60*/  UIADD3 UR8, UPT, UPT, UR23, 0x2fc00, URZ ;  /* 0x0002fc0017087890 */ /* 0x004fcc000fffe0ff */
[----:B------:R1:W-:Y:S01]  /*21f70*/  UTMASTG.5D [UR16], [UR70] ;  /* 0x00000010460073b5 */ /* 0x0003e20008020000 */
[----:B------:R-:W-:Y:S02]  /*21f80*/  UMOV UR10, UR42 ;  /* 0x0000002a000a7c82 */ /* 0x000fe40008000000 */
[----:B------:R1:W-:Y:S02]  /*21f90*/  UTMASTG.5D [UR8], [UR70] ;  /* 0x00000008460073b5 */ /* 0x0003e40008020000 */
[----:B-1----:R-:W-:Y:S01]  /*21fa0*/  NOP ;  /* 0x0000000000007918 */ /* 0x002fe20000000000 */
.L_x_413:
[----:B---3--:R-:W-:Y:S05]  /*21fb0*/  BSYNC.RECONVERGENT B0 ;  /* 0x0000000000007941 */ /* 0x008fea0003800200 */
.L_x_412:
[----:B------:R0:W-:Y:S01]  /*21fc0*/  UTMACMDFLUSH ;  /* 0x00000000000079b7 */ /* 0x0001e20000000000 */
[----:B------:R-:W-:Y:S05]  /*21fd0*/  BRA.U UP6, `(.L_x_414) ;  /* 0x0000000106047547 */ /* 0x000fea000b800000 */
[----:B------:R-:W-:Y:S05]  /*21fe0*/  BPT.TRAP 0x1 ;  /* 0x000000040000795c */ /* 0x000fea0000300000 */
.L_x_414:
[----:B-----5:R-:W2:Y:S02]  /*21ff0*/  SYNCS.PHASECHK.TRANS64.TRYWAIT P0, [UR23+0x380b8], R0 ;  /* 0x0380b800ff0075a7 */ /* 0x020ea40008001117 */
[----:B--2---:R-:W-:Y:S05]  /*22000*/  @!P0 BRA `(.L_x_415) ;  /* 0x0000002400a08947 */ /* 0x004fea0003800000 */
.L_x_527:
[----:B------:R-:W-:Y:S04]  /*22010*/  BSSY.RECONVERGENT B0, `(.L_x_416) ;  /* 0x00000ce000007945 */ /* 0x000fe80003800200 */
[----:B------:R-:W-:Y:S05]  /*22020*/  @!P1 BRA `(.L_x_417) ;  /* 0x0000000c00309947 */ /* 0x000fea0003800000 */
[----:B------:R-:W-:Y:S01]  /*22030*/  R2UR UR33, R18 ;  /* 0x00000000122172ca */ /* 0x000fe200000e0000 */
[----:B------:R-:W-:Y:S01]  /*22040*/  UIADD3 UR70, UP0, UPT, UR62, 0x400, URZ ;  /* 0x000004003e467890 */ /* 0x000fe2000ff1e0ff */
[----:B------:R-:W-:Y:S01]  /*22050*/  R2UR UR30, R16 ;  /* 0x00000000101e72ca */ /* 0x000fe200000e0000 */
[----:B------:R-:W-:Y:S01]  /*22060*/  UIADD3 UR56, UPT, UPT, UR23, 0x30000, URZ ;  /* 0x0003000017387890 */ /* 0x000fe2000fffe0ff */
[----:B------:R-:W-:Y:S01]  /*22070*/  R2UR UR22, R17 ;  /* 0x00000000111672ca */ /* 0x000fe200000e0000 */
[----:B------:R-:W-:Y:S01]  /*22080*/  UIADD3.X UR71, UPT, UPT, URZ, UR63, URZ, UP0, !UPT ;  /* 0x0000003fff477290 */ /* 0x000fe200087fe4ff */
[----:B------:R-:W-:Y:S01]  /*22090*/  R2UR UR55, R19 ;  /* 0x00000000133772ca */ /* 0x000fe200000e0000 */
[----:B------:R-:W-:Y:S01]  /*220a0*/  UIADD3 UR24, UPT, UPT, UR23, 0x30800, URZ ;  /* 0x0003080017187890 */ /* 0x000fe2000fffe0ff */
[----:B------:R-:W-:Y:S01]  /*220b0*/  MOV.SPILL R6, UR62 ;  /* 0x0000003e00067c02 */ /* 0x000fe20009000f00 */
[----:B------:R-:W-:Y:S01]  /*220c0*/  UMOV UR57, URZ ;  /* 0x000000ff00397c82 */ /* 0x000fe20008000000 */
[----:B------:R-:W-:Y:S01]  /*220d0*/  UIADD3 UR16, UPT, UPT, UR23, 0x31000, URZ ;  /* 0x0003100017107890 */ /* 0x000fe2000fffe0ff */
[----:B------:R-:W-:Y:S01]  /*220e0*/  MOV.SPILL R7, UR63 ;  /* 0x0000003f00077c02 */ /* 0x000fe20009000f00 */
[----:B------:R-:W-:Y:S01]  /*220f0*/  UIADD3 UR8, UPT, UPT, UR23, 0x31800, URZ ;  /* 0x0003180017087890 */ /* 0x000fe2000fffe0ff */
[----:B------:R-:W-:Y:S01]  /*22100*/  R2UR.FILL UR62, R6 ;  /* 0x00000000063e72ca */ /* 0x000fe200004e0000 */
[----:B------:R-:W-:Y:S01]  /*22110*/  UIADD3 UR58, UPT, UPT, UR33, 0x80, URZ ;  /* 0x00000080213a7890 */ /* 0x000fe2000fffe0ff */
[----:B------:R-:W-:Y:S01]  /*22120*/  R2UR.FILL UR63, R7 ;  /* 0x00000000073f72ca */ /* 0x000fe200004e0000 */
[----:B------:R-:W-:Y:S01]  /*22130*/  UIADD3 UR9, UPT, UPT, UR33, 0xc8, URZ ;  /* 0x000000c821097890 */ /* 0x000fe2000fffe0ff */
[----:B------:R-:W-:Y:S01]  /*22140*/  MOV.SPILL R14, UR39 ;  /* 0x00000027000e7c02 */ /* 0x000fe20009000f00 */
[----:B------:R-:W-:Y:S01]  /*22150*/  UIADD3 UR26, UPT, UPT, UR33, 0x88, URZ ;  /* 0x00000088211a7890 */ /* 0x000fe2000fffe0ff */
[----:B------:R-:W-:Y:S01]  /*22160*/  MOV.SPILL R13, UR38 ;  /* 0x00000026000d7c02 */ /* 0x000fe20009000f00 */
[----:B------:R-:W-:Y:S01]  /*22170*/  UIADD3 UR25, UPT, UPT, UR33, 0xb8, URZ ;  /* 0x000000b821197890 */ /* 0x000fe2000fffe0ff */
[----:B------:R-:W-:Y:S01]  /*22180*/  MOV.SPILL R22, UR15 ;  /* 0x0000000f00167c02 */ /* 0x000fe20009000f00 */
[----:B------:R-:W-:Y:S01]  /*22190*/  UMOV UR59, UR30 ;  /* 0x0000001e003b7c82 */ /* 0x000fe20008000000 */
[----:B------:R-:W-:Y:S01]  /*221a0*/  UMOV UR60, UR22 ;  /* 0x00000016003c7c82 */ /* 0x000fe20008000000 */
[----:B------:R-:W-:Y:S01]  /*221b0*/  UMOV UR61, UR55 ;  /* 0x00000037003d7c82 */ /* 0x000fe20008000000 */
[----:B------:R-:W-:Y:S01]  /*221c0*/  UIADD3 UR18, UPT, UPT, UR33, 0x90, URZ ;  /* 0x0000009021127890 */ /* 0x000fe2000fffe0ff */
[----:B-1----:R-:W-:Y:S01]  /*221d0*/  IMAD.U32 R3, RZ, RZ, UR9 ;  /* 0x00000009ff037e24 */ /* 0x002fe2000f8e00ff */
[----:B------:R-:W-:Y:S01]  /*221e0*/  UIADD3 UR17, UPT, UPT, UR33, 0xc0, URZ ;  /* 0x000000c021117890 */ /* 0x000fe2000fffe0ff */
[----:B------:R1:W-:Y:S01]  /*221f0*/  UTMASTG.5D [UR56], [UR70] ;  /* 0x00000038460073b5 */ /* 0x0003e20008020000 */
[----:B------:R-:W-:Y:S01]  /*22200*/  UIADD3 UR10, UPT, UPT, UR33, 0x98, URZ ;  /* 0x00000098210a7890 */ /* 0x000fe2000fffe0ff */
[----:B------:R-:W-:Y:S01]  /*22210*/  IMAD.U32 R5, RZ, RZ, UR25 ;  /* 0x00000019ff057e24 */ /* 0x000fe2000f8e00ff */
[----:B------:R-:W-:Y:S01]  /*22220*/  UMOV UR34, UR58 ;  /* 0x0000003a00227c82 */ /* 0x000fe20008000000 */
[----:B------:R-:W-:Y:S01]  /*22230*/  UIADD3 UR9, UPT, UPT, UR33, 0xd0, URZ ;  /* 0x000000d021097890 */ /* 0x000fe2000fffe0ff */
[----:B------:R-:W-:Y:S01]  /*22240*/  IMAD.U32 R4, RZ, RZ, UR17 ;  /* 0x00000011ff047e24 */ /* 0x000fe2000f8e00ff */
[----:B------:R-:W-:Y:S01]  /*22250*/  UMOV UR41, URZ ;  /* 0x000000ff00297c82 */ /* 0x000fe20008000000 */
[----:B------:R-:W-:Y:S01]  /*22260*/  UMOV UR27, UR30 ;  /* 0x0000001e001b7c82 */ /* 0x000fe20008000000 */
[----:B------:R-:W-:Y:S01]  /*22270*/  UMOV UR28, UR22 ;  /* 0x00000016001c7c82 */ /* 0x000fe20008000000 */
[----:B------:R-:W-:Y:S01]  /*22280*/  UMOV UR29, UR55 ;  /* 0x00000037001d7c82 */ /* 0x000fe20008000000 */
[----:B------:R-:W-:Y:S01]  /*22290*/  UMOV UR25, UR41 ;  /* 0x0000002900197c82 */ /* 0x000fe20008000000 */
[----:B------:R-:W-:Y:S01]  /*222a0*/  UMOV UR19, UR30 ;  /* 0x0000001e00137c82 */ /* 0x000fe20008000000 */
[----:B------:R-:W-:Y:S01]  /*222b0*/  UMOV UR20, UR22 ;  /* 0x0000001600147c82 */ /* 0x000fe20008000000 */
[----:B------:R-:W-:Y:S01]  /*222c0*/  UMOV UR21, UR55 ;  /* 0x0000003700157c82 */ /* 0x000fe20008000000 */
[----:B------:R-:W-:Y:S01]  /*222d0*/  IMAD.U32 R0, RZ, RZ, UR9 ;  /* 0x00000009ff007e24 */ /* 0x000fe2000f8e00ff */
[----:B------:R-:W-:Y:S01]  /*222e0*/  UMOV UR17, UR41 ;  /* 0x0000002900117c82 */ /* 0x000fe20008000000 */
[----:B------:R-:W-:Y:S01]  /*222f0*/  UMOV UR11, UR30 ;  /* 0x0000001e000b7c82 */ /* 0x000fe20008000000 */
[----:B------:R-:W-:Y:S01]  /*22300*/  UMOV UR12, UR22 ;  /* 0x00000016000c7c82 */ /* 0x000fe20008000000 */
[----:B------:R-:W-:Y:S01]  /*22310*/  UMOV UR13, UR55 ;  /* 0x00000037000d7c82 */ /* 0x000fe20008000000 */
[----:B------:R2:W-:Y:S01]  /*22320*/  UTMASTG.5D [UR24], [UR70] ;  /* 0x00000018460073b5 */ /* 0x0005e20008020000 */
[----:B------:R-:W-:Y:S01]  /*22330*/  UMOV UR9, UR41 ;  /* 0x0000002900097c82 */ /* 0x000fe20008000000 */
[----:B------:R-:W-:Y:S01]  /*22340*/  MOV.SPILL R20, UR10 ;  /* 0x0000000a00147c02 */ /* 0x000fe20009000f00 */
[----:B------:R-:W-:Y:S01]  /*22350*/  UIADD3 UR32, UPT, UPT, UR23, 0x33800, URZ ;  /* 0x0003380017207890 */ /* 0x000fe2000fffe0ff */
[----:B------:R-:W-:Y:S01]  /*22360*/  MOV.SPILL R12, UR34 ;  /* 0x00000022000c7c02 */ /* 0x000fe20009000f00 */
[----:B------:R-:W-:Y:S01]  /*22370*/  UIADD3 UR74, UPT, UPT, UR33, 0xd8, URZ ;  /* 0x000000d8214a7890 */ /* 0x000fe2000fffe0ff */
[----:B------:R-:W-:Y:S01]  /*22380*/  R2UR UR34, R5 ;  /* 0x00000000052272ca */ /* 0x000fe200000e0000 */
[----:B------:R-:W-:Y:S01]  /*22390*/  UIADD3 UR66, UPT, UPT, UR33, 0xe0, URZ ;  /* 0x000000e021427890 */ /* 0x000fe2000fffe0ff */
[----:B------:R3:W-:Y:S01]  /*223a0*/  UTMASTG.5D [UR16], [UR70] ;  /* 0x00000010460073b5 */ /* 0x0007e20008020000 */
[----:B------:R-:W-:Y:S01]  /*223b0*/  UIADD3 UR50, UPT, UPT, UR33, 0xf0, URZ ;  /* 0x000000f021327890 */ /* 0x000fe2000fffe0ff */
[----:B------:R-:W-:Y:S01]  /*223c0*/  MOV.SPILL R9, UR61 ;  /* 0x0000003d00097c02 */ /* 0x000fe20009000f00 */
[----:B------:R-:W-:Y:S01]  /*223d0*/  UIADD3 UR42, UPT, UPT, UR33, 0xf8, URZ ;  /* 0x000000f8212a7890 */ /* 0x000fe2000fffe0ff */
[----:B------:R-:W-:Y:S01]  /*223e0*/  MOV.SPILL R8, UR60 ;  /* 0x0000003c00087c02 */ /* 0x000fe20009000f00 */
[----:B------:R-:W-:Y:S01]  /*223f0*/  UMOV UR35, UR30 ;  /* 0x0000001e00237c82 */ /* 0x000fe20008000000 */
[----:B------:R-:W-:Y:S01]  /*22400*/  UMOV UR36, UR22 ;  /* 0x0000001600247c82 */ /* 0x000fe20008000000 */
[----:B------:R-:W-:Y:S01]  /*22410*/  UMOV UR37, UR55 ;  /* 0x0000003700257c82 */ /* 0x000fe20008000000 */
[----:B------:R4:W-:Y:S01]  /*22420*/  UTMASTG.5D [UR8], [UR70] ;  /* 0x00000008460073b5 */ /* 0x0009e20008020000 */
[----:B------:R-:W-:Y:S01]  /*22430*/  MOV.SPILL R7, UR59 ;  /* 0x0000003b00077c02 */ /* 0x000fe20009000f00 */
[----:B-1----:R-:W-:Y:S01]  /*22440*/  UIADD3 UR56, UPT, UPT, UR23, 0x32000, URZ ;  /* 0x0003200017387890 */ /* 0x002fe2000fffe0ff */
[----:B------:R-:W-:Y:S01]  /*22450*/  MOV.SPILL R21, UR14 ;  /* 0x0000000e00157c02 */ /* 0x000fe20009000f00 */
[----:B------:R-:W-:Y:S01]  /*22460*/  UIADD3 UR58, UPT, UPT, UR33, 0xa0, URZ ;  /* 0x000000a0213a7890 */ /* 0x000fe2000fffe0ff */
[----:B------:R-:W-:Y:S01]  /*22470*/  MOV.SPILL R11, UR63 ;  /* 0x0000003f000b7c02 */ /* 0x000fe20009000f00 */
[----:B------:R-:W-:Y:S01]  /*22480*/  UMOV UR57, UR41 ;  /* 0x0000002900397c82 */ /* 0x000fe20008000000 */
[----:B------:R-:W-:Y:S01]  /*22490*/  UIADD3 UR72, UPT, UPT, UR23, 0x35800, URZ ;  /* 0x0003580017487890 */ /* 0x000fe2000fffe0ff */
[----:B------:R-:W-:Y:S01]  /*224a0*/  MOV.SPILL R10, UR62 ;  /* 0x0000003e000a7c02 */ /* 0x000fe20009000f00 */
[----:B------:R-:W-:Y:S01]  /*224b0*/  UIADD3 UR64, UPT, UPT, UR23, 0x36000, URZ ;  /* 0x0003600017407890 */ /* 0x000fe2000fffe0ff */
[----:B------:R-:W-:Y:S01]  /*224c0*/  R2UR.FILL UR15, R22 ;  /* 0x00000000160f72ca */ /* 0x000fe200004e0000 */
[----:B------:R-:W-:Y:S01]  /*224d0*/  UMOV UR75, UR30 ;  /* 0x0000001e004b7c82 */ /* 0x000fe20008000000 */
[----:B------:R-:W-:Y:S01]  /*224e0*/  UMOV UR76, UR22 ;  /* 0x00000016004c7c82 */ /* 0x000fe20008000000 */
[----:B------:R1:W-:Y:S01]  /*224f0*/  UTMASTG.5D [UR56], [UR70] ;  /* 0x00000038460073b5 */ /* 0x0003e20008020000 */
[----:B------:R-:W-:Y:S01]  /*22500*/  UMOV UR77, UR55 ;  /* 0x00000037004d7c82 */ /* 0x000fe20008000000 */
[----:B------:R-:W-:Y:S01]  /*22510*/  UIADD3 UR48, UPT, UPT, UR23, 0x37000, URZ ;  /* 0x0003700017307890 */ /* 0x000fe2000fffe0ff */
[----:B------:R-:W-:Y:S01]  /*22520*/  R2UR.FILL UR14, R21 ;  /* 0x00000000150e72ca */ /* 0x000fe200004e0000 */
[----:B------:R-:W-:Y:S01]  /*22530*/  UMOV UR73, UR41 ;  /* 0x0000002900497c82 */ /* 0x000fe20008000000 */
[----:B------:R-:W-:Y:S01]  /*22540*/  UMOV UR67, UR30 ;  /* 0x0000001e00437c82 */ /* 0x000fe20008000000 */
[----:B------:R-:W-:Y:S01]  /*22550*/  UMOV UR68, UR22 ;  /* 0x0000001600447c82 */ /* 0x000fe20008000000 */
[----:B------:R-:W-:Y:S01]  /*22560*/  UMOV UR69, UR55 ;  /* 0x0000003700457c82 */ /* 0x000fe20008000000 */
[----:B------:R-:W-:Y:S01]  /*22570*/  UIADD3 UR40, UPT, UPT, UR23, 0x37800, URZ ;  /* 0x0003780017287890 */ /* 0x000fe2000fffe0ff */
[----:B------:R-:W-:Y:S01]  /*22580*/  R2UR.FILL UR39, R14 ;  /* 0x000000000e2772ca */ /* 0x000fe200004e0000 */
[----:B------:R-:W-:Y:S01]  /*22590*/  UMOV UR65, UR41 ;  /* 0x0000002900417c82 */ /* 0x000fe20008000000 */
[----:B--2---:R-:W-:Y:S01]  /*225a0*/  UIADD3 UR24, UPT, UPT, UR23, 0x30c00, URZ ;  /* 0x00030c0017187890 */ /* 0x004fe2000fffe0ff */
[----:B------:R-:W-:Y:S01]  /*225b0*/  R2UR.FILL UR38, R13 ;  /* 0x000000000d2672ca */ /* 0x000fe200004e0000 */
[----:B------:R-:W-:Y:S01]  /*225c0*/  UMOV UR51, UR30 ;  /* 0x0000001e00337c82 */ /* 0x000fe20008000000 */
[----:B------:R-:W-:Y:S01]  /*225d0*/  UMOV UR52, UR22 ;  /* 0x0000001600347c82 */ /* 0x000fe20008000000 */
[----:B------:R-:W-:Y:S01]  /*225e0*/  UMOV UR53, UR55 ;  /* 0x0000003700357c82 */ /* 0x000fe20008000000 */
[----:B------:R-:W-:Y:S01]  /*225f0*/  UMOV UR49, UR41 ;  /* 0x0000002900317c82 */ /* 0x000fe20008000000 */
[----:B------:R-:W-:Y:S01]  /*22600*/  UMOV UR43, UR30 ;  /* 0x0000001e002b7c82 */ /* 0x000fe20008000000 */
[----:B------:R-:W-:Y:S01]  /*22610*/  UMOV UR44, UR22 ;  /* 0x00000016002c7c82 */ /* 0x000fe20008000000 */
[----:B------:R-:W-:Y:S01]  /*22620*/  UMOV UR45, UR55 ;  /* 0x00000037002d7c82 */ /* 0x000fe20008000000 */
[----:B------:R-:W-:Y:S01]  /*22630*/  UMOV UR25, 0x40 ;  /* 0x0000004000197882 */ /* 0x000fe20000000000 */
[----:B---3--:R-:W-:Y:S01]  /*22640*/  UMOV UR17, 0x40 ;  /* 0x0000004000117882 */ /* 0x008fe20000000000 */
[----:B------:R-:W-:Y:S01]  /*22650*/  R2UR.FILL UR63, R11 ;  /* 0x000000000b3f72ca */ /* 0x000fe200004e0000 */
[----:B----4-:R-:W-:Y:S01]  /*22660*/  UMOV UR8, UR58 ;  /* 0x0000003a00087c82 */ /* 0x010fe20008000000 */
[----:B------:R-:W-:Y:S01]  /*22670*/  UIADD3 UR10, UPT, UPT, UR33, 0xa8, URZ ;  /* 0x000000a8210a7890 */ /* 0x000fe2000fffe0ff */
[----:B------:R-:W-:Y:S01]  /*22680*/  MOV.SPILL R15, UR8 ;  /* 0x00000008000f7c02 */ /* 0x000fe20009000f00 */
[----:B------:R-:W-:Y:S01]  /*22690*/  UIADD3 UR8, UPT, UPT, UR23, 0x32800, URZ ;  /* 0x0003280017087890 */ /* 0x000fe2000fffe0ff */
[----:B------:R-:W-:-:S04]  /*226a0*/  R2UR.FILL UR62, R10 ;  /* 0x000000000a3e72ca */ /* 0x000fc800004e0000 */
[----:B------:R-:W-:-:S04]  /*226b0*/  UMOV UR31, UR10 ;  /* 0x0000000a001f7c82 */ /* 0x000fc80008000000 */
[----:B------:R2:W-:Y:S01]  /*226c0*/  UTMASTG.5D [UR8], [UR70] ;  /* 0x00000008460073b5 */ /* 0x0005e20008020000 */
[----:B-1----:R-:W-:Y:S02]  /*226d0*/  UIADD3 UR58, UPT, UPT, UR33, 0xe8, URZ ;  /* 0x000000e8213a7890 */ /* 0x002fe4000fffe0ff */
[----:B------:R-:W-:-:S04]  /*226e0*/  UIADD3 UR56, UPT, UPT, UR23, 0x36800, URZ ;  /* 0x0003680017387890 */ /* 0x000fc8000fffe0ff */
[----:B------:R-:W-:Y:S02]  /*226f0*/  MOV.SPILL R6, UR58 ;  /* 0x0000003a00067c02 */ /* 0x000fe40009000f00 */
[----:B------:R-:W-:Y:S02]  /*22700*/  R2UR UR58, R0 ;  /* 0x00000000003a72ca */ /* 0x000fe400000e0000 */
[----:B------:R-:W-:Y:S01]  /*22710*/  MOV.SPILL R5, UR56 ;  /* 0x0000003800057c02 */ /* 0x000fe20009000f00 */
[----:B------:R-:W-:-:S10]  /*22720*/  UIADD3 UR56, UPT, UPT, UR23, 0x34000, URZ ;  /* 0x0003400017387890 */ /* 0x000fd4000fffe0ff */
[----:B------:R-:W-:Y:S02]  /*22730*/  MOV.SPILL R0, UR58 ;  /* 0x0000003a00007c02 */ /* 0x000fe40009000f00 */
[----:B------:R-:W-:-:S13]  /*22740*/  R2UR UR58, R3 ;  /* 0x00000000033a72ca */ /* 0x000fda00000e0000 */
[----:B------:R-:W-:Y:S01]  /*22750*/  MOV.SPILL R3, UR58 ;  /* 0x0000003a00037c02 */ /* 0x000fe20009000f00 */
[----:B--2---:R-:W-:Y:S01]  /*22760*/  UIADD3 UR8, UPT, UPT, UR23, 0x33000, URZ ;  /* 0x0003300017087890 */ /* 0x004fe2000fffe0ff */
[----:B------:R-:W-:Y:S01]  /*22770*/  R2UR UR58, R4 ;  /* 0x00000000043a72ca */ /* 0x000fe200000e0000 */
[----:B------:R-:W-:-:S03]  /*22780*/  UIADD3 UR10, UPT, UPT, UR33, 0xb0, URZ ;  /* 0x000000b0210a7890 */ /* 0x000fc6000fffe0ff */
[----:B------:R-:W-:-:S06]  /*22790*/  UMOV UR33, UR41 ;  /* 0x0000002900217c82 */ /* 0x000fcc0008000000 */
[----:B------:R1:W-:Y:S03]  /*227a0*/  UTMASTG.5D [UR8], [UR70] ;  /* 0x00000008460073b5 */ /* 0x0003e60008020000 */
[----:B------:R-:W-:Y:S01]  /*227b0*/  UMOV UR16, UR58 ;  /* 0x0000003a00107c82 */ /* 0x000fe20008000000 */
[----:B------:R2:W-:Y:S01]  /*227c0*/  UTMASTG.5D [UR32], [UR70] ;  /* 0x00000020460073b5 */ /* 0x0005e20008020000 */
[----:B------:R3:W-:Y:S01]  /*227d0*/  UTMASTG.5D [UR56], [UR70] ;  /* 0x00000038460073b5 */ /* 0x0007e20008020000 */
[----:B-1----:R-:W-:Y:S01]  /*227e0*/  R2UR.FILL UR8, R15 ;  /* 0x000000000f0872ca */ /* 0x002fe200004e0000 */
[----:B------:R-:W-:Y:S01]  /*227f0*/  UMOV UR13, UR34 ;  /* 0x00000022000d7c82 */ /* 0x000fe20008000000 */
[----:B------:R-:W-:Y:S01]  /*22800*/  UMOV UR12, UR10 ;  /* 0x0000000a000c7c82 */ /* 0x000fe20008000000 */
[----:B------:R-:W-:Y:S02]  /*22810*/  R2UR.FILL UR10, R20 ;  /* 0x00000000140a72ca */ /* 0x000fe400004e0000 */
[----:B--2---:R-:W-:Y:S01]  /*22820*/  R2UR.FILL UR34, R12 ;  /* 0x000000000c2272ca */ /* 0x004fe200004e0000 */
[----:B------:R-:W-:Y:S01]  /*22830*/  UIADD3 UR32, UPT, UPT, UR23, 0x30400, URZ ;  /* 0x0003040017207890 */ /* 0x000fe2000fffe0ff */
[----:B------:R-:W-:Y:S01]  /*22840*/  UMOV UR33, 0x40 ;  /* 0x0000004000217882 */ /* 0x000fe20000000000 */
[----:B---3--:R-:W-:Y:S01]  /*22850*/  R2UR.FILL UR58, R3 ;  /* 0x00000000033a72ca */ /* 0x008fe200004e0000 */
[----:B------:R-:W-:-:S12]  /*22860*/  UIADD3 UR56, UPT, UPT, UR23, 0x34800, URZ ;  /* 0x0003480017387890 */ /* 0x000fd8000fffe0ff */
[----:B------:R1:W-:Y:S01]  /*22870*/  UTMASTG.5D [UR56], [UR70] ;  /* 0x00000038460073b5 */ /* 0x0003e20008020000 */
[----:B------:R-:W-:Y:S01]  /*22880*/  UMOV UR9, UR58 ;  /* 0x0000003a00097c82 */ /* 0x000fe20008000000 */
[----:B-1----:R-:W-:Y:S01]  /*22890*/  R2UR.FILL UR58, R0 ;  /* 0x00000000003a72ca */ /* 0x002fe200004e0000 */
[----:B------:R-:W-:-:S12]  /*228a0*/  UIADD3 UR56, UPT, UPT, UR23, 0x35000, URZ ;  /* 0x0003500017387890 */ /* 0x000fd8000fffe0ff */
[----:B------:R1:W-:Y:S01]  /*228b0*/  UTMASTG.5D [UR56], [UR70] ;  /* 0x00000038460073b5 */ /* 0x0003e20008020000 */
[----:B------:R-:W-:Y:S01]  /*228c0*/  UMOV UR11, UR58 ;  /* 0x0000003a000b7c82 */ /* 0x000fe20008000000 */
[----:B------:R2:W-:Y:S01]  /*228d0*/  UTMASTG.5D [UR72], [UR70] ;  /* 0x00000048460073b5 */ /* 0x0005e20008020000 */
[----:B------:R3:W-:Y:S01]  /*228e0*/  UTMASTG.5D [UR64], [UR70] ;  /* 0x00000040460073b5 */ /* 0x0007e20008020000 */
[----:B-1----:R-:W-:Y:S02]  /*228f0*/  R2UR.FILL UR61, R9 ;  /* 0x00000000093d72ca */ /* 0x002fe400004e0000 */
[----:B------:R-:W-:Y:S02]  /*22900*/  R2UR.FILL UR60, R8 ;  /* 0x00000000083c72ca */ /* 0x000fe400004e0000 */
[----:B------:R-:W-:Y:S02]  /*22910*/  R2UR.FILL UR59, R7 ;  /* 0x00000000073b72ca */ /* 0x000fe400004e0000 */
[----:B------:R-:W-:-:S02]  /*22920*/  R2UR.FILL UR58, R6 ;  /* 0x00000000063a72ca */ /* 0x000fc400004e0000 */
[----:B------:R-:W-:Y:S01]  /*22930*/  R2UR.FILL UR56, R5 ;  /* 0x00000000053872ca */ /* 0x000fe200004e0000 */
[----:B--2---:R-:W-:Y:S01]  /*22940*/  UMOV UR75, UR16 ;  /* 0x00000010004b7c82 */ /* 0x004fe20008000000 */
[----:B------:R-:W-:Y:S01]  /*22950*/  UIADD3 UR16, UPT, UPT, UR23, 0x31400, URZ ;  /* 0x0003140017107890 */ /* 0x000fe2000fffe0ff */
[----:B------:R-:W-:Y:S01]  /*22960*/  UMOV UR73, UR13 ;  /* 0x0000000d00497c82 */ /* 0x000fe20008000000 */
[----:B------:R-:W-:Y:S01]  /*22970*/  UMOV UR72, UR12 ;  /* 0x0000000c00487c82 */ /* 0x000fe20008000000 */
[----:B------:R-:W-:Y:S01]  /*22980*/  UMOV UR77, UR11 ;  /* 0x0000000b004d7c82 */ /* 0x000fe20008000000 */
[----:B------:R-:W-:Y:S01]  /*22990*/  UMOV UR76, UR9 ;  /* 0x00000009004c7c82 */ /* 0x000fe20008000000 */
[----:B---3--:R-:W-:Y:S01]  /*229a0*/  UMOV UR69, UR8 ;  /* 0x0000000800457c82 */ /* 0x008fe20008000000 */
[----:B------:R-:W-:Y:S01]  /*229b0*/  UIADD3 UR8, UPT, UPT, UR23, 0x31c00, URZ ;  /* 0x00031c0017087890 */ /* 0x000fe2000fffe0ff */
[----:B------:R-:W-:Y:S01]  /*229c0*/  UMOV UR9, 0x40 ;  /* 0x0000004000097882 */ /* 0x000fe20000000000 */
[----:B------:R-:W-:-:S03]  /*229d0*/  UMOV UR11, UR30 ;  /* 0x0000001e000b7c82 */ /* 0x000fc60008000000 */
[----:B------:R-:W-:Y:S01]  /*229e0*/  UTMASTG.5D [UR56], [UR70] ;  /* 0x00000038460073b5 */ /* 0x000fe20008020000 */
[----:B------:R-:W-:Y:S01]  /*229f0*/  UMOV UR12, UR22 ;  /* 0x00000016000c7c82 */ /* 0x000fe20008000000 */
[----:B------:R-:W-:Y:S01]  /*22a00*/  UMOV UR13, UR55 ;  /* 0x00000037000d7c82 */ /* 0x000fe20008000000 */
[----:B------:R-:W2:Y:S01]  /*22a10*/  S2UR UR30, SR_CgaCtaId ;  /* 0x00000000001e79c3 */ /* 0x000ea20000008800 */
[----:B------:R-:W3:Y:S01]  /*22a20*/  LDCU UR22, c[0x0][0x900] ;  /* 0x00012000ff1677ac */ /* 0x000ee20008000800 */
[----:B------:R-:W-:Y:S01]  /*22a30*/  UTMASTG.5D [UR48], [UR70] ;  /* 0x00000030460073b5 */ /* 0x000fe20008020000 */
[----:B------:R-:W-:Y:S01]  /*22a40*/  UTMASTG.5D [UR40], [UR70] ;  /* 0x00000028460073b5 */ /* 0x000fe20008020000 */
[----:B------:R1:W-:Y:S01]  /*22a50*/  UTMASTG.5D [UR32], [UR70] ;  /* 0x00000020460073b5 */ /* 0x0003e20008020000 */
[----:B------:R4:W-:Y:S01]  /*22a60*/  UTMASTG.5D [UR24], [UR70] ;  /* 0x00000018460073b5 */ /* 0x0009e20008020000 */
[----:B------:R5:W-:Y:S01]  /*22a70*/  UTMASTG.5D [UR16], [UR70] ;  /* 0x00000010460073b5 */ /* 0x000be20008020000 */
[----:B------:R5:W-:Y:S01]  /*22a80*/  UTMASTG.5D [UR8], [UR70] ;  /* 0x00000008460073b5 */ /* 0x000be20008020000 */
[----:B-1----:R-:W-:Y:S01]  /*22a90*/  UIADD3 UR32, UPT, UPT, UR23, 0x32400, URZ ;  /* 0x0003240017207890 */ /* 0x002fe2000fffe0ff */
[----:B------:R-:W-:Y:S01]  /*22aa0*/  UMOV UR34, UR69 ;  /* 0x0000004500227c82 */ /* 0x000fe20008000000 */
[----:B----4-:R-:W-:-:S07]  /*22ab0*/  UIADD3 UR24, UPT, UPT, UR23, 0x32c00, URZ ;  /* 0x00032c0017187890 */ /* 0x010fce000fffe0ff */
[----:B------:R1:W-:Y:S01]  /*22ac0*/  UTMASTG.5D [UR32], [UR70] ;  /* 0x00000020460073b5 */ /* 0x0003e20008020000 */
[----:B------:R-:W-:Y:S01]  /*22ad0*/  UMOV UR26, UR31 ;  /* 0x0000001f001a7c82 */ /* 0x000fe20008000000 */
[----:B------:R-:W4:Y:S01]  /*22ae0*/  LDCU UR31, c[0x0][0x38c] ;  /* 0x00007180ff1f77ac */ /* 0x000f220008000800 */
[----:B-----5:R-:W-:Y:S01]  /*22af0*/  UIADD3 UR16, UPT, UPT, UR23, 0x33400, URZ ;  /* 0x0003340017107890 */ /* 0x020fe2000fffe0ff */
        /* <DEDUP_REMOVED lines=8> */
[----:B-----5:R-:W-:-:S07]  /*22b80*/  UIADD3 UR24, UPT, UPT, UR23, 0x34c00, URZ ;  /* 0x00034c0017187890 */ /* 0x020fce000fffe0ff */
[----:B------:R1:W-:Y:S01]  /*22b90*/  UTMASTG.5D [UR32], [UR70] ;  /* 0x00000020460073b5 */ /* 0x0003e20008020000 */
[----:B------:R-:W-:Y:S01]  /*22ba0*/  UMOV UR26, UR76 ;  /* 0x0000004c001a7c82 */ /* 0x000fe20008000000 */
[----:B---3--:R-:W-:Y:S01]  /*22bb0*/  UIADD3 UR16, UPT, UPT, UR23, 0x35400, URZ ;  /* 0x0003540017107890 */ /* 0x008fe2000fffe0ff */
[----:B------:R3:W-:Y:S01]  /*22bc0*/  UTMASTG.5D [UR24], [UR70] ;  /* 0x00000018460073b5 */ /* 0x0007e20008020000 */
[----:B------:R-:W-:Y:S01]  /*22bd0*/  UMOV UR18, UR77 ;  /* 0x0000004d00127c82 */ /* 0x000fe20008000000 */
[----:B--2---:R-:W-:-:S06]  /*22be0*/  UIADD3 UR8, UPT, UPT, UR23, 0x35c00, URZ ;  /* 0x00035c0017087890 */ /* 0x004fcc000fffe0ff */
        /* <DEDUP_REMOVED lines=8> */
[----:B--2---:R-:W-:Y:S01]  /*22c70*/  UIADD3 UR16, UPT, UPT, UR23, 0x37400, URZ ;  /* 0x0003740017107890 */ /* 0x004fe2000fffe0ff */
[----:B------:R3:W-:Y:S01]  /*22c80*/  UTMASTG.5D [UR24], [UR70] ;  /* 0x00000018460073b5 */ /* 0x0007e20008020000 */
[----:B------:R-:W-:Y:S01]  /*22c90*/  UMOV UR18, UR50 ;  /* 0x0000003200127c82 */ /* 0x000fe20008000000 */
[----:B-----5:R-:W-:-:S06]  /*22ca0*/  UIADD3 UR8, UPT, UPT, UR23, 0x37c00, URZ ;  /* 0x00037c0017087890 */ /* 0x020fcc000fffe0ff */
[----:B------:R3:W-:Y:S01]  /*22cb0*/  UTMASTG.5D [UR16], [UR70] ;  /* 0x00000010460073b5 */ /* 0x0007e20008020000 */
[----:B------:R-:W-:Y:S02]  /*22cc0*/  UMOV UR10, UR42 ;  /* 0x0000002a000a7c82 */ /* 0x000fe40008000000 */
[----:B------:R3:W-:Y:S02]  /*22cd0*/  UTMASTG.5D [UR8], [UR70] ;  /* 0x00000008460073b5 */ /* 0x0007e40008020000 */
[----:B---34-:R-:W-:Y:S01]  /*22ce0*/  NOP ;  /* 0x0000000000007918 */ /* 0x018fe20000000000 */
.L_x_417:
[----:B------:R-:W-:Y:S05]  /*22cf0*/  BSYNC.RECONVERGENT B0 ;  /* 0x0000000000007941 */ /* 0x000fea0003800200 */
.L_x_416:
[----:B------:R0:W-:Y:S01]  /*22d00*/  UTMACMDFLUSH ;  /* 0x00000000000079b7 */ /* 0x0001e20000000000 */
[----:B------:R-:W-:-:S04]  /*22d10*/  DEPBAR.LE SB0, 0x1 ;  /* 0x000080400000791a */ /* 0x000fc80000000000 */
[----:B------:R-:W-:Y:S05]  /*22d20*/  BRA.U UP6, `(.L_x_418) ;  /* 0x0000000106047547 */ /* 0x000fea000b800000 */
[----:B------:R-:W-:Y:S05]  /*22d30*/  BPT.TRAP 0x1 ;  /* 0x000000040000795c */ /* 0x000fea0000300000 */
.L_x_418:
[----:B------:R-:W-:-:S04]  /*22d40*/  UIADD3 UR8, UPT, UPT, UR23, 0x380c0, URZ ;  /* 0x000380c017087890 */ /* 0x000fc8000fffe0ff */
[----:B------:R-:W-:-:S09]  /*22d50*/  UPRMT UR8, UR30, 0x654, UR8 ;  /* 0x000006541e087896 */ /* 0x000fd20008000008 */
[----:B------:R-:W-:Y:S01]  /*22d60*/  SYNCS.ARRIVE.TRANS64.RED.A1T0 RZ, [UR8], RZ ;  /* 0x000000ffffff79a7 */ /* 0x000fe20008100408 */
[----:B------:R-:W-:-:S04]  /*22d70*/  DEPBAR.LE SB0, 0x0 ;  /* 0x000080000000791a */ /* 0x000fc80000000000 */
[----:B------:R-:W-:Y:S05]  /*22d80*/  BRA.U UP6, `(.L_x_419) ;  /* 0x0000000106047547 */ /* 0x000fea000b800000 */
[----:B------:R-:W-:Y:S05]  /*22d90*/  BPT.TRAP 0x1 ;  /* 0x000000040000795c */ /* 0x000fea0000300000 */
.L_x_419:
[----:B------:R-:W-:Y:S01]  /*22da0*/  UIADD3 UR23, UPT, UPT, UR23, 0x380c8, URZ ;  /* 0x000380c817177890 */ /* 0x000fe2000fffe0ff */
[----:B-1----:R-:W-:Y:S01]  /*22db0*/  HFMA2 R0, -RZ, RZ, 0, 5.9604644775390625e-08 ;  /* 0x00000001ff007431 */ /* 0x002fe200000001ff */
[----:B------:R-:W-:Y:S02]  /*22dc0*/  LOP3.LUT R2, R2, 0x1, RZ, 0x3c, !PT ;  /* 0x0000000102027812 */ /* 0x000fe400078e3cff */
[----:B------:R-:W-:-:S09]  /*22dd0*/  UPRMT UR23, UR30, 0x654, UR23 ;  /* 0x000006541e177896 */ /* 0x000fd20008000017 */
[----:B------:R-:W-:Y:S03]  /*22de0*/  SYNCS.ARRIVE.TRANS64.RED.A1T0 RZ, [UR23], RZ ;  /* 0x000000ffffff79a7 */ /* 0x000fe60008100417 */
.L_x_409:
[----:B------:R-:W1:Y:S02]  /*22df0*/  LDCU UR8, c[0x0][0x370] ;  /* 0x00006e00ff0877ac */ /* 0x000e640008000800 */
[----:B-1----:R-:W-:-:S04]  /*22e00*/  UIADD3 UR38, UPT, UPT, UR8, UR38, URZ ;  /* 0x0000002608267290 */ /* 0x002fc8000fffe0ff */
[----:B---3--:R-:W-:-:S09]  /*22e10*/  UISETP.GE.AND UP0, UPT, UR38, UR22, UPT ;  /* 0x000000162600728c */ /* 0x008fd2000bf06270 */
[----:B------:R-:W-:Y:S05]  /*22e20*/  BRA.U !UP0, `(.L_x_420) ;  /* 0xffffffd908e07547 */ /* 0x000fea000b83ffff */
[----:B------:R-:W-:-:S13]  /*22e30*/  LOP3.LUT P0, RZ, R0, 0xff, RZ, 0xc0, !PT ;  /* 0x000000ff00ff7812 */ /* 0x000fda000780c0ff */
[----:B------:R-:W-:Y:S05]  /*22e40*/  @!P0 EXIT ;  /* 0x000000000000894d */ /* 0x000fea0003800000 */
[----:B------:R-:W1:Y:S01]  /*22e50*/  S2UR UR4, SR_CgaCtaId ;  /* 0x00000000000479c3 */ /* 0x000e620000008800 */
[----:B------:R-:W-:Y:S01]  /*22e60*/  UMOV UR5, 0x400 ;  /* 0x0000040000057882 */ /* 0x000fe20000000000 */
[----:B------:R-:W-:Y:S01]  /*22e70*/  UMOV UR6, 0x40 ;  /* 0x0000004000067882 */ /* 0x000fe20000000000 */
[----:B------:R-:W-:Y:S02]  /*22e80*/  IMAD.MOV.U32 R2, RZ, RZ, 0xffff ;  /* 0x0000ffffff027424 */ /* 0x000fe400078e00ff */
[----:B------:R-:W-:Y:S01]  /*22e90*/  IMAD.MOV.U32 R0, RZ, RZ, 0x1 ;  /* 0x00000001ff007424 */ /* 0x000fe200078e00ff */
[----:B-1----:R-:W-:Y:S02]  /*22ea0*/  ULEA UR5, UR4, UR5, 0x18 ;  /* 0x0000000504057291 */ /* 0x002fe4000f8ec0ff */
[----:B------:R-:W-:-:S07]  /*22eb0*/  ULEA UR6, UR4, UR6, 0x18 ;  /* 0x0000000604067291 */ /* 0x000fce000f8ec0ff */
[----:B------:R-:W1:Y:S01]  /*22ec0*/  LDS R3, [UR5+0x380e0] ;  /* 0x0380e005ff037984 */ /* 0x000e620008000800 */
[----:B------:R-:W-:-:S03]  /*22ed0*/  NOP ;  /* 0x0000000000007918 */ /* 0x000fc60000000000 */
[----:B------:R-:W2:Y:S01]  /*22ee0*/  LDS R5, [UR6+0x14] ;  /* 0x00001406ff057984 */ /* 0x000ea20008000800 */
[----:B-1----:R-:W-:-:S04]  /*22ef0*/  LOP3.LUT R3, R3, 0xffff, RZ, 0xc0, !PT ;  /* 0x0000ffff03037812 */ /* 0x002fc800078ec0ff */
[----:B------:R-:W-:-:S04]  /*22f00*/  SHF.R.U32.HI R3, RZ, 0x5, R3 ;  /* 0x00000005ff037819 */ /* 0x000fc80000011603 */
[-C--:B------:R-:W-:Y:S02]  /*22f10*/  SHF.L.U32 R2, R2, R3.reuse, RZ ;  /* 0x0000000302027219 */ /* 0x080fe400000006ff */
[----:B------:R-:W-:Y:S02]  /*22f20*/  SHF.L.U32 R0, R0, R3, RZ ;  /* 0x0000000300007219 */ /* 0x000fe400000006ff */
[----:B--2---:R-:W-:-:S04]  /*22f30*/  LOP3.LUT R5, R5, R2, RZ, 0xc0, !PT ;  /* 0x0000000205057212 */ /* 0x004fc800078ec0ff */
[----:B------:R-:W-:-:S13]  /*22f40*/  ISETP.NE.AND P0, PT, R5, R2, PT ;  /* 0x000000020500720c */ /* 0x000fda0003f05270 */
[----:B------:R-:W-:Y:S05]  /*22f50*/  @P0 BRA `(.L_x_421) ;  /* 0x00000000005c0947 */ /* 0x000fea0003800000 */
[----:B------:R-:W1:Y:S02]  /*22f60*/  LDS R3, [UR6+0x18] ;  /* 0x00001806ff037984 */ /* 0x000e640008000800 */
[----:B-1----:R-:W-:-:S04]  /*22f70*/  LOP3.LUT R3, R3, R0, RZ, 0xc0, !PT ;  /* 0x0000000003037212 */ /* 0x002fc800078ec0ff */
[----:B------:R-:W-:-:S13]  /*22f80*/  ISETP.NE.AND P0, PT, R3, R0, PT ;  /* 0x000000000300720c */ /* 0x000fda0003f05270 */
[----:B------:R-:W-:Y:S05]  /*22f90*/  @P0 BRA `(.L_x_422) ;  /* 0x0000000000400947 */ /* 0x000fea0003800000 */
[----:B------:R-:W-:Y:S01]  /*22fa0*/  R2UR UR8, R2 ;  /* 0x00000000020872ca */ /* 0x000fe200000e0000 */
[----:B------:R-:W1:Y:S01]  /*22fb0*/  S2R R3, SR_LANEID ;  /* 0x0000000000037919 */ /* 0x000e620000000000 */
[----:B------:R-:W-:Y:S01]  /*22fc0*/  LOP3.LUT R4, RZ, R0, RZ, 0x33, !PT ;  /* 0x00000000ff047212 */ /* 0x000fe200078e33ff */
[----:B------:R-:W-:Y:S02]  /*22fd0*/  VOTEU.ANY UR7, UPT, PT ;  /* 0x0000000000077886 */ /* 0x000fe400038e0100 */
[----:B------:R-:W-:Y:S01]  /*22fe0*/  UFLO.U32 UR7, UR7 ;  /* 0x00000007000772bd */ /* 0x000fe200080e0000 */
[----:B------:R-:W2:Y:S07]  /*22ff0*/  REDUX UR4, R4 ;  /* 0x00000000040473c4 */ /* 0x000eae0000000000 */
[----:B------:R-:W-:-:S06]  /*23000*/  ULOP3.LUT UR8, URZ, UR8, URZ, 0x33, !UPT ;  /* 0x00000008ff087292 */ /* 0x000fcc000f8e33ff */
[----:B------:R-:W-:-:S04]  /*23010*/  IMAD.U32 R2, RZ, RZ, UR8 ;  /* 0x00000008ff027e24 */ /* 0x000fc8000f8e00ff */
[----:B------:R-:W3:Y:S02]  /*23020*/  REDUX UR5, R2 ;  /* 0x00000000020573c4 */ /* 0x000ee40000000000 */
[----:B------:R4:W-:Y:S01]  /*23030*/  UTCATOMSWS.AND URZ, UR8 ;  /* 0x0000000800ff79e3 */ /* 0x0009e20008000000 */
[----:B--2---:R-:W-:Y:S01]  /*23040*/  IMAD.U32 R0, RZ, RZ, UR4 ;  /* 0x00000004ff007e24 */ /* 0x004fe2000f8e00ff */
[----:B-1----:R-:W-:Y:S01]  /*23050*/  ISETP.EQ.U32.AND P0, PT, R3, UR7, PT ;  /* 0x0000000703007c0c */ /* 0x002fe2000bf02070 */
[----:B---3--:R-:W-:-:S12]  /*23060*/  IMAD.U32 R3, RZ, RZ, UR5 ;  /* 0x00000005ff037e24 */ /* 0x008fd8000f8e00ff */
[----:B------:R4:W-:Y:S04]  /*23070*/  @P0 ATOMS.AND RZ, [UR6+0x14], R3 ;  /* 0x00001403ffff098c */ /* 0x0009e8000a800006 */
[----:B------:R4:W-:Y:S01]  /*23080*/  @P0 ATOMS.AND RZ, [UR6+0x18], R0 ;  /* 0x00001800ffff098c */ /* 0x0009e2000a800006 */
[----:B------:R-:W-:Y:S05]  /*23090*/  BRA `(.L_x_423) ;  /* 0x0000000000147947 */ /* 0x000fea0003800000 */
.L_x_422:
[----:B------:R-:W-:Y:S02]  /*230a0*/  MOV R2, 0x230c0 ;  /* 0x000230c000027802 */ /* 0x000fe40000000f00 */
[----:B------:R-:W-:Y:S05]  /*230b0*/  CALL.REL.NOINC `($__internal_0_$__cuda_sm10x_tcgen05_guardrail_trap_col_being_dealloced_not_returned_by_alloc) ;  /* 0x00000014008c7944 */ /* 0x000fea0003c00000 */
[----:B------:R-:W-:Y:S05]  /*230c0*/  BRA `(.L_x_423) ;  /* 0x0000000000087947 */ /* 0x000fea0003800000 */
.L_x_421:
[----:B------:R-:W-:Y:S02]  /*230d0*/  MOV R2, 0x230f0 ;  /* 0x000230f000027802 */ /* 0x000fe40000000f00 */
[----:B------:R-:W-:Y:S05]  /*230e0*/  CALL.REL.NOINC `($__internal_2_$__cuda_sm10x_tcgen05_guardrail_trap_unallocated_columns_being_dealloced) ;  /* 0x0000001400987944 */ /* 0x000fea0003c00000 */
.L_x_423:
[----:B------:R-:W-:Y:S01]  /*230f0*/  NOP ;  /* 0x0000000000007918 */ /* 0x000fe20000000000 */
[----:B----4-:R-:W-:Y:S05]  /*23100*/  EXIT ;  /* 0x000000000000794d */ /* 0x010fea0003800000 */
.L_x_37:
[----:B-1----:R-:W-:-:S07]  /*23110*/  MOV R0, UR21 ;  /* 0x0000001500007c02 */ /* 0x002fce0008000f00 */
.L_x_424:
[----:B-1----:R1:W2:Y:S02]  /*23120*/  SYNCS.PHASECHK.TRANS64.TRYWAIT P0, [R0+URZ+0x38000], R7 ;  /* 0x03800007000075a7 */ /* 0x0022a400080011ff */
[----:B--2---:R-:W-:Y:S05]  /*23130*/  @!P0 NANOSLEEP.SYNCS 0x989680 ;  /* 0x009896800000895d */ /* 0x004fea0003900000 */
[----:B------:R-:W2:Y:S02]  /*23140*/  @!P0 SYNCS.PHASECHK.TRANS64 P0, [R0+URZ+0x38000], R7 ;  /* 0x03800007000085a7 */ /* 0x000ea400080010ff */
[----:B--2---:R-:W-:Y:S05]  /*23150*/  @!P0 BRA `(.L_x_424) ;  /* 0xfffffffc00f08947 */ /* 0x004fea000383ffff */
[----:B------:R-:W-:Y:S05]  /*23160*/  BRA `(.L_x_425) ;  /* 0xfffffdec00107947 */ /* 0x000fea000383ffff */
.L_x_39:
[----:B------:R-:W-:-:S07]  /*23170*/  MOV R0, UR4 ;  /* 0x0000000400007c02 */ /* 0x000fce0008000f00 */
.L_x_426:
[----:B-1----:R1:W2:Y:S02]  /*23180*/  SYNCS.PHASECHK.TRANS64.TRYWAIT P0, [R0+URZ+0x38020], R3 ;  /* 0x03802003000075a7 */ /* 0x0022a400080011ff */
[----:B--2---:R-:W-:Y:S05]  /*23190*/  @!P0 NANOSLEEP.SYNCS 0x989680 ;  /* 0x009896800000895d */ /* 0x004fea0003900000 */
[----:B------:R-:W2:Y:S02]  /*231a0*/  @!P0 SYNCS.PHASECHK.TRANS64 P0, [R0+URZ+0x38020], R3 ;  /* 0x03802003000085a7 */ /* 0x000ea400080010ff */
[----:B--2---:R-:W-:Y:S05]  /*231b0*/  @!P0 BRA `(.L_x_426) ;  /* 0xfffffffc00f08947 */ /* 0x004fea000383ffff */
[----:B------:R-:W-:Y:S05]  /*231c0*/  BRA `(.L_x_427) ;  /* 0xfffffdec00187947 */ /* 0x000fea000383ffff */
.L_x_41:
[----:B------:R-:W-:-:S07]  /*231d0*/  MOV R0, UR21 ;  /* 0x0000001500007c02 */ /* 0x000fce0008000f00 */
.L_x_428:
[----:B-1----:R1:W2:Y:S02]  /*231e0*/  SYNCS.PHASECHK.TRANS64.TRYWAIT P0, [R0+URZ+0x38058], R9 ;  /* 0x03805809000075a7 */ /* 0x0022a400080011ff */
[----:B--2---:R-:W-:Y:S05]  /*231f0*/  @!P0 NANOSLEEP.SYNCS 0x989680 ;  /* 0x009896800000895d */ /* 0x004fea0003900000 */
[----:B------:R-:W2:Y:S02]  /*23200*/  @!P0 SYNCS.PHASECHK.TRANS64 P0, [R0+URZ+0x38058], R9 ;  /* 0x03805809000085a7 */ /* 0x000ea400080010ff */
[----:B--2---:R-:W-:Y:S05]  /*23210*/  @!P0 BRA `(.L_x_428) ;  /* 0xfffffffc00f08947 */ /* 0x004fea000383ffff */
[----:B------:R-:W-:Y:S05]  /*23220*/  BRA `(.L_x_429) ;  /* 0xfffffdec00407947 */ /* 0x000fea000383ffff */
.L_x_45:
[----:B------:R-:W-:-:S07]  /*23230*/  MOV R0, UR21 ;  /* 0x0000001500007c02 */ /* 0x000fce0008000f00 */
.L_x_430:
[----:B-1----:R1:W2:Y:S02]  /*23240*/  SYNCS.PHASECHK.TRANS64.TRYWAIT P0, [R0+URZ+0x38008], R7 ;  /* 0x03800807000075a7 */ /* 0x0022a400080011ff */
[----:B--2---:R-:W-:Y:S05]  /*23250*/  @!P0 NANOSLEEP.SYNCS 0x989680 ;  /* 0x009896800000895d */ /* 0x004fea0003900000 */
[----:B------:R-:W2:Y:S02]  /*23260*/  @!P0 SYNCS.PHASECHK.TRANS64 P0, [R0+URZ+0x38008], R7 ;  /* 0x03800807000085a7 */ /* 0x000ea400080010ff */
[----:B--2---:R-:W-:Y:S05]  /*23270*/  @!P0 BRA `(.L_x_430) ;  /* 0xfffffffc00f08947 */ /* 0x004fea000383ffff */
[----:B------:R-:W-:Y:S05]  /*23280*/  BRA `(.L_x_431) ;  /* 0xfffffdf0005c7947 */ /* 0x000fea000383ffff */
.L_x_47:
[----:B------:R-:W-:-:S07]  /*23290*/  MOV R0, UR21 ;  /* 0x0000001500007c02 */ /* 0x000fce0008000f00 */
.L_x_432:
[----:B-1----:R1:W2:Y:S02]  /*232a0*/  SYNCS.PHASECHK.TRANS64.TRYWAIT P0, [R0+URZ+0x38068], R7 ;  /* 0x03806807000075a7 */ /* 0x0022a400080011ff */
[----:B--2---:R-:W-:Y:S05]  /*232b0*/  @!P0 NANOSLEEP.SYNCS 0x989680 ;  /* 0x009896800000895d */ /* 0x004fea0003900000 */
[----:B------:R-:W2:Y:S02]  /*232c0*/  @!P0 SYNCS.PHASECHK.TRANS64 P0, [R0+URZ+0x38068], R7 ;  /* 0x03806807000085a7 */ /* 0x000ea400080010ff */
[----:B--2---:R-:W-:Y:S05]  /*232d0*/  @!P0 BRA `(.L_x_432) ;  /* 0xfffffffc00f08947 */ /* 0x004fea000383ffff */
[----:B------:R-:W-:Y:S05]  /*232e0*/  BRA `(.L_x_433) ;  /* 0xfffffdf000647947 */ /* 0x000fea000383ffff */
.L_x_51:
[----:B------:R-:W-:-:S07]  /*232f0*/  MOV R0, UR4 ;  /* 0x0000000400007c02 */ /* 0x000fce0008000f00 */
.L_x_434:
[----:B--2---:R2:W3:Y:S02]  /*23300*/  SYNCS.PHASECHK.TRANS64.TRYWAIT P0, [R0+URZ+0x38020], R3 ;  /* 0x03802003000075a7 */ /* 0x0044e400080011ff */
[----:B---3--:R-:W-:Y:S05]  /*23310*/  @!P0 NANOSLEEP.SYNCS 0x989680 ;  /* 0x009896800000895d */ /* 0x008fea0003900000 */
[----:B------:R-:W3:Y:S02]  /*23320*/  @!P0 SYNCS.PHASECHK.TRANS64 P0, [R0+URZ+0x38020], R3 ;  /* 0x03802003000085a7 */ /* 0x000ee400080010ff */
[----:B---3--:R-:W-:Y:S05]  /*23330*/  @!P0 BRA `(.L_x_434) ;  /* 0xfffffffc00f08947 */ /* 0x008fea000383ffff */
[----:B------:R-:W-:Y:S05]  /*23340*/  BRA `(.L_x_435) ;  /* 0xfffffdf4007c7947 */ /* 0x000fea000383ffff */
.L_x_53:
[----:B------:R-:W-:-:S07]  /*23350*/  MOV R0, UR21 ;  /* 0x0000001500007c02 */ /* 0x000fce0008000f00 */
.L_x_436:
[----:B--2---:R2:W3:Y:S02]  /*23360*/  SYNCS.PHASECHK.TRANS64.TRYWAIT P0, [R0+URZ+0x380a0], R3 ;  /* 0x0380a003000075a7 */ /* 0x0044e400080011ff */
[----:B---3--:R-:W-:Y:S05]  /*23370*/  @!P0 NANOSLEEP.SYNCS 0x989680 ;  /* 0x009896800000895d */ /* 0x008fea0003900000 */
[----:B------:R-:W3:Y:S02]  /*23380*/  @!P0 SYNCS.PHASECHK.TRANS64 P0, [R0+URZ+0x380a0], R3 ;  /* 0x0380a003000085a7 */ /* 0x000ee400080010ff */
[----:B---3--:R-:W-:Y:S05]  /*23390*/  @!P0 BRA `(.L_x_436) ;  /* 0xfffffffc00f08947 */ /* 0x008fea000383ffff */
[----:B------:R-:W-:Y:S05]  /*233a0*/  BRA `(.L_x_437) ;  /* 0xfffffdf400907947 */ /* 0x000fea000383ffff */
.L_x_55:
[----:B------:R-:W-:Y:S01]  /*233b0*/  IMAD.U32 R7, RZ, RZ, UR7 ;  /* 0x00000007ff077e24 */ /* 0x000fe2000f8e00ff */
[----:B------:R-:W-:-:S04]  /*233c0*/  MOV R8, UR21 ;  /* 0x0000001500087c02 */ /* 0x000fc80008000f00 */
[----:B------:R-:W-:-:S07]  /*233d0*/  SHF.L.U32 R7, R7, 0x1f, RZ ;  /* 0x0000001f07077819 */ /* 0x000fce00000006ff */
.L_x_438:
[----:B--2---:R2:W3:Y:S02]  /*233e0*/  SYNCS.PHASECHK.TRANS64.TRYWAIT P0, [R8+URZ+0x38058], R7 ;  /* 0x03805807080075a7 */ /* 0x0044e400080011ff */
[----:B---3--:R-:W-:Y:S05]  /*233f0*/  @!P0 NANOSLEEP.SYNCS 0x989680 ;  /* 0x009896800000895d */ /* 0x008fea0003900000 */
[----:B------:R-:W3:Y:S02]  /*23400*/  @!P0 SYNCS.PHASECHK.TRANS64 P0, [R8+URZ+0x38058], R7 ;  /* 0x03805807080085a7 */ /* 0x000ee400080010ff */
[----:B---3--:R-:W-:Y:S05]  /*23410*/  @!P0 BRA `(.L_x_438) ;  /* 0xfffffffc00f08947 */ /* 0x008fea000383ffff */
[----:B------:R-:W-:Y:S05]  /*23420*/  BRA `(.L_x_439) ;  /* 0xfffffdf4009c7947 */ /* 0x000fea000383ffff */
.L_x_59:
[----:B------:R-:W-:Y:S07]  /*23430*/  MOV R3, UR7 ;  /* 0x0000000700037c02 */ /* 0x000fee0008000f00 */
.L_x_440:
[----:B-1----:R1:W3:Y:S02]  /*23440*/  SYNCS.PHASECHK.TRANS64.TRYWAIT P0, [R3+URZ+0x38020], R4 ;  /* 0x03802004030075a7 */ /* 0x0022e400080011ff */
[----:B---3--:R-:W-:Y:S05]  /*23450*/  @!P0 NANOSLEEP.SYNCS 0x989680 ;  /* 0x009896800000895d */ /* 0x008fea0003900000 */
[----:B------:R-:W3:Y:S02]  /*23460*/  @!P0 SYNCS.PHASECHK.TRANS64 P0, [R3+URZ+0x38020], R4 ;  /* 0x03802004030085a7 */ /* 0x000ee400080010ff */
[----:B---3--:R-:W-:Y:S05]  /*23470*/  @!P0 BRA `(.L_x_440) ;  /* 0xfffffffc00f08947 */ /* 0x008fea000383ffff */
[----:B------:R-:W-:Y:S05]  /*23480*/  BRA `(.L_x_441) ;  /* 0xfffffdfc00047947 */ /* 0x000fea000383ffff */
.L_x_62:
[----:B------:R-:W-:Y:S07]  /*23490*/  MOV R0, UR21 ;  /* 0x0000001500007c02 */ /* 0x000fee0008000f00 */
.L_x_442:
[----:B-1----:R1:W3:Y:S02]  /*234a0*/  SYNCS.PHASECHK.TRANS64.TRYWAIT P0, [R0+URZ+0x380a8], R3 ;  /* 0x0380a803000075a7 */ /* 0x0022e400080011ff */
[----:B---3--:R-:W-:Y:S05]  /*234b0*/  @!P0 NANOSLEEP.SYNCS 0x989680 ;  /* 0x009896800000895d */ /* 0x008fea0003900000 */
[----:B------:R-:W3:Y:S02]  /*234c0*/  @!P0 SYNCS.PHASECHK.TRANS64 P0, [R0+URZ+0x380a8], R3 ;  /* 0x0380a803000085a7 */ /* 0x000ee400080010ff */
[----:B---3--:R-:W-:Y:S05]  /*234d0*/  @!P0 BRA `(.L_x_442) ;  /* 0xfffffffc00f08947 */ /* 0x008fea000383ffff */
[----:B------:R-:W-:Y:S05]  /*234e0*/  BRA `(.L_x_443) ;  /* 0xfffffe0000487947 */ /* 0x000fea000383ffff */
.L_x_64:
[----:B------:R-:W-:Y:S07]  /*234f0*/  MOV R0, UR21 ;  /* 0x0000001500007c02 */ /* 0x000fee0008000f00 */
.L_x_444:
[----:B-1----:R1:W3:Y:S02]  /*23500*/  SYNCS.PHASECHK.TRANS64.TRYWAIT P0, [R0+URZ+0x38068], R7 ;  /* 0x03806807000075a7 */ /* 0x0022e400080011ff */
[----:B---3--:R-:W-:Y:S05]  /*23510*/  @!P0 NANOSLEEP.SYNCS 0x989680 ;  /* 0x009896800000895d */ /* 0x008fea0003900000 */
[----:B------:R-:W3:Y:S02]  /*23520*/  @!P0 SYNCS.PHASECHK.TRANS64 P0, [R0+URZ+0x38068], R7 ;  /* 0x03806807000085a7 */ /* 0x000ee400080010ff */
[----:B---3--:R-:W-:Y:S05]  /*23530*/  @!P0 BRA `(.L_x_444) ;  /* 0xfffffffc00f08947 */ /* 0x008fea000383ffff */
[----:B------:R-:W-:Y:S05]  /*23540*/  BRA `(.L_x_445) ;  /* 0xfffffe0000507947 */ /* 0x000fea000383ffff */
.L_x_70:
[----:B------:R-:W-:Y:S07]  /*23550*/  MOV R0, UR4 ;  /* 0x0000000400007c02 */ /* 0x000fee0008000f00 */
.L_x_446:
[----:B-1----:R1:W2:Y:S02]  /*23560*/  SYNCS.PHASECHK.TRANS64.TRYWAIT P0, [R0+URZ+0x38020], R3 ;  /* 0x03802003000075a7 */ /* 0x0022a400080011ff */
[----:B--2---:R-:W-:Y:S05]  /*23570*/  @!P0 NANOSLEEP.SYNCS 0x989680 ;  /* 0x009896800000895d */ /* 0x004fea0003900000 */
[----:B------:R-:W2:Y:S02]  /*23580*/  @!P0 SYNCS.PHASECHK.TRANS64 P0, [R0+URZ+0x38020], R3 ;  /* 0x03802003000085a7 */ /* 0x000ea400080010ff */
[----:B--2---:R-:W-:Y:S05]  /*23590*/  @!P0 BRA `(.L_x_446) ;  /* 0xfffffffc00f08947 */ /* 0x004fea000383ffff */
[----:B------:R-:W-:Y:S05]  /*235a0*/  BRA `(.L_x_447) ;  /* 0xfffffe0800c87947 */ /* 0x000fea000383ffff */
.L_x_72:
[----:B------:R-:W-:Y:S07]  /*235b0*/  MOV R0, UR21 ;  /* 0x0000001500007c02 */ /* 0x000fee0008000f00 */
.L_x_448:
[----:B-1----:R1:W2:Y:S02]  /*235c0*/  SYNCS.PHASECHK.TRANS64.TRYWAIT P0, [R0+URZ+0x380a0], R3 ;  /* 0x0380a003000075a7 */ /* 0x0022a400080011ff */
[----:B--2---:R-:W-:Y:S05]  /*235d0*/  @!P0 NANOSLEEP.SYNCS 0x989680 ;  /* 0x009896800000895d */ /* 0x004fea0003900000 */
[----:B------:R-:W2:Y:S02]  /*235e0*/  @!P0 SYNCS.PHASECHK.TRANS64 P0, [R0+URZ+0x380a0], R3 ;  /* 0x0380a003000085a7 */ /* 0x000ea400080010ff */
[----:B--2---:R-:W-:Y:S05]  /*235f0*/  @!P0 BRA `(.L_x_448) ;  /* 0xfffffffc00f08947 */ /* 0x004fea000383ffff */
[----:B------:R-:W-:Y:S05]  /*23600*/  BRA `(.L_x_449) ;  /* 0xfffffe0800dc7947 */ /* 0x000fea000383ffff */
.L_x_74:
[----:B------:R-:W-:Y:S01]  /*23610*/  MOV R8, UR21 ;  /* 0x0000001500087c02 */ /* 0x000fe20008000f00 */
[----:B------:R-:W-:Y:S05]  /*23620*/  IMAD.U32 R7, RZ, RZ, UR7 ;  /* 0x00000007ff077e24 */ /* 0x000fea000f8e00ff */
[----:B------:R-:W-:Y:S07]  /*23630*/  SHF.L.U32 R7, R7, 0x1f, RZ ;  /* 0x0000001f07077819 */ /* 0x000fee00000006ff */
.L_x_450:
[----:B-1----:R1:W2:Y:S02]  /*23640*/  SYNCS.PHASECHK.TRANS64.TRYWAIT P0, [R8+URZ+0x38058], R7 ;  /* 0x03805807080075a7 */ /* 0x0022a400080011ff */
[----:B--2---:R-:W-:Y:S05]  /*23650*/  @!P0 NANOSLEEP.SYNCS 0x989680 ;  /* 0x009896800000895d */ /* 0x004fea0003900000 */
[----:B------:R-:W2:Y:S02]  /*23660*/  @!P0 SYNCS.PHASECHK.TRANS64 P0, [R8+URZ+0x38058], R7 ;  /* 0x03805807080085a7 */ /* 0x000ea400080010ff */
[----:B--2---:R-:W-:Y:S05]  /*23670*/  @!P0 BRA `(.L_x_450) ;  /* 0xfffffffc00f08947 */ /* 0x004fea000383ffff */
[----:B------:R-:W-:Y:S05]  /*23680*/  BRA `(.L_x_451) ;  /* 0xfffffe0800e87947 */ /* 0x000fea000383ffff */
.L_x_82:
[----:B------:R-:W-:-:S07]  /*23690*/  MOV R0, UR21 ;  /* 0x0000001500007c02 */ /* 0x000fce0008000f00 */
.L_x_452:
[----:B---3--:R3:W4:Y:S02]  /*236a0*/  SYNCS.PHASECHK.TRANS64.TRYWAIT P0, [R0+URZ+0x380a8], R3 ;  /* 0x0380a803000075a7 */ /* 0x00872400080011ff */
[----:B----4-:R-:W-:Y:S05]  /*236b0*/  @!P0 NANOSLEEP.SYNCS 0x989680 ;  /* 0x009896800000895d */ /* 0x010fea0003900000 */
[----:B------:R-:W4:Y:S02]  /*236c0*/  @!P0 SYNCS.PHASECHK.TRANS64 P0, [R0+URZ+0x380a8], R3 ;  /* 0x0380a803000085a7 */ /* 0x000f2400080010ff */
[----:B----4-:R-:W-:Y:S05]  /*236d0*/  @!P0 BRA `(.L_x_452) ;  /* 0xfffffffc00f08947 */ /* 0x010fea000383ffff */
[----:B------:R-:W-:Y:S05]  /*236e0*/  BRA `(.L_x_453) ;  /* 0xfffffe1000387947 */ /* 0x000fea000383ffff */
.L_x_84:
[----:B------:R-:W-:-:S07]  /*236f0*/  MOV R0, UR21 ;  /* 0x0000001500007c02 */ /* 0x000fce0008000f00 */
.L_x_454:
[----:B--2---:R2:W3:Y:S02]  /*23700*/  SYNCS.PHASECHK.TRANS64.TRYWAIT P0, [R0+URZ+0x38068], R7 ;  /* 0x03806807000075a7 */ /* 0x0044e400080011ff */
[----:B---3--:R-:W-:Y:S05]  /*23710*/  @!P0 NANOSLEEP.SYNCS 0x989680 ;  /* 0x009896800000895d */ /* 0x008fea0003900000 */
[----:B------:R-:W3:Y:S02]  /*23720*/  @!P0 SYNCS.PHASECHK.TRANS64 P0, [R0+URZ+0x38068], R7 ;  /* 0x03806807000085a7 */ /* 0x000ee400080010ff */
[----:B---3--:R-:W-:Y:S05]  /*23730*/  @!P0 BRA `(.L_x_454) ;  /* 0xfffffffc00f08947 */ /* 0x008fea000383ffff */
[----:B------:R-:W-:Y:S05]  /*23740*/  BRA `(.L_x_455) ;  /* 0xfffffe1000407947 */ /* 0x000fea000383ffff */
.L_x_96:
[----:B-1----:R1:W2:Y:S02]  /*23750*/  SYNCS.PHASECHK.TRANS64.TRYWAIT P0, [R16+URZ+0x380c0], R3 ;  /* 0x0380c003100075a7 */ /* 0x0022a400080011ff */
[----:B--2---:R-:W-:Y:S05]  /*23760*/  @!P0 NANOSLEEP.SYNCS 0x989680 ;  /* 0x009896800000895d */ /* 0x004fea0003900000 */
[----:B------:R-:W2:Y:S02]  /*23770*/  @!P0 SYNCS.PHASECHK.TRANS64 P0, [R16+URZ+0x380c0], R3 ;  /* 0x0380c003100085a7 */ /* 0x000ea400080010ff */
[----:B--2---:R-:W-:Y:S05]  /*23780*/  @!P0 BRA `(.L_x_96) ;  /* 0xfffffffc00f08947 */ /* 0x004fea000383ffff */
[----:B------:R-:W-:Y:S05]  /*23790*/  BRA `(.L_x_456) ;  /* 0xfffffe1800a07947 */ /* 0x000fea000383ffff */
.L_x_163:
[----:B-1----:R1:W3:Y:S02]  /*237a0*/  SYNCS.PHASECHK.TRANS64.TRYWAIT P0, [R0+URZ+0x380c8], R3 ;  /* 0x0380c803000075a7 */ /* 0x0022e400080011ff */
[----:B---3--:R-:W-:Y:S05]  /*237b0*/  @!P0 NANOSLEEP.SYNCS 0x989680 ;  /* 0x009896800000895d */ /* 0x008fea0003900000 */
[----:B------:R-:W3:Y:S02]  /*237c0*/  @!P0 SYNCS.PHASECHK.TRANS64 P0, [R0+URZ+0x380c8], R3 ;  /* 0x0380c803000085a7 */ /* 0x000ee400080010ff */
[----:B---3--:R-:W-:Y:S05]  /*237d0*/  @!P0 BRA `(.L_x_163) ;  /* 0xfffffffc00f08947 */ /* 0x008fea000383ffff */
[----:B------:R-:W-:Y:S05]  /*237e0*/  BRA `(.L_x_457) ;  /* 0xfffffe6c008c7947 */ /* 0x000fea000383ffff */
.L_x_169:
[----:B-1----:R1:W2:Y:S02]  /*237f0*/  SYNCS.PHASECHK.TRANS64.TRYWAIT P0, [R59+URZ+0x38070], R0 ;  /* 0x038070003b0075a7 */ /* 0x0022a400080011ff */
[----:B--2---:R-:W-:Y:S05]  /*23800*/  @!P0 NANOSLEEP.SYNCS 0x989680 ;  /* 0x009896800000895d */ /* 0x004fea0003900000 */
[----:B------:R-:W2:Y:S02]  /*23810*/  @!P0 SYNCS.PHASECHK.TRANS64 P0, [R59+URZ+0x38070], R0 ;  /* 0x038070003b0085a7 */ /* 0x000ea400080010ff */
[----:B--2---:R-:W-:Y:S05]  /*23820*/  @!P0 BRA `(.L_x_169) ;  /* 0xfffffffc00f08947 */ /* 0x004fea000383ffff */
[----:B------:R-:W-:Y:S05]  /*23830*/  BRA `(.L_x_458) ;  /* 0xfffffe7000d07947 */ /* 0x000fea000383ffff */
.L_x_172:
[----:B--2---:R2:W3:Y:S02]  /*23840*/  SYNCS.PHASECHK.TRANS64.TRYWAIT P1, [R59+URZ+0x38080], R4 ;  /* 0x038080043b0075a7 */ /* 0x0044e400080211ff */
[----:B---3--:R-:W-:Y:S05]  /*23850*/  @!P1 NANOSLEEP.SYNCS 0x989680 ;  /* 0x009896800000995d */ /* 0x008fea0003900000 */
[----:B------:R-:W3:Y:S02]  /*23860*/  @!P1 SYNCS.PHASECHK.TRANS64 P1, [R59+URZ+0x38080], R4 ;  /* 0x038080043b0095a7 */ /* 0x000ee400080210ff */
[----:B---3--:R-:W-:Y:S05]  /*23870*/  @!P1 BRA `(.L_x_172) ;  /* 0xfffffffc00f09947 */ /* 0x008fea000383ffff */
[----:B------:R-:W-:Y:S05]  /*23880*/  BRA `(.L_x_459) ;  /* 0xfffffe7000f87947 */ /* 0x000fea000383ffff */
.L_x_175:
[----:B-1----:R1:W3:Y:S02]  /*23890*/  SYNCS.PHASECHK.TRANS64.TRYWAIT P0, [R59+URZ+0x38070], R0 ;  /* 0x038070003b0075a7 */ /* 0x0022e400080011ff */
[----:B---3--:R-:W-:Y:S05]  /*238a0*/  @!P0 NANOSLEEP.SYNCS 0x989680 ;  /* 0x009896800000895d */ /* 0x008fea0003900000 */
[----:B------:R-:W3:Y:S02]  /*238b0*/  @!P0 SYNCS.PHASECHK.TRANS64 P0, [R59+URZ+0x38070], R0 ;  /* 0x038070003b0085a7 */ /* 0x000ee400080010ff */
[----:B---3--:R-:W-:Y:S05]  /*238c0*/  @!P0 BRA `(.L_x_175) ;  /* 0xfffffffc00f08947 */ /* 0x008fea000383ffff */
[----:B------:R-:W-:Y:S05]  /*238d0*/  BRA `(.L_x_460) ;  /* 0xfffffe7400247947 */ /* 0x000fea000383ffff */
.L_x_177:
[----:B-1----:R1:W2:Y:S02]  /*238e0*/  SYNCS.PHASECHK.TRANS64.TRYWAIT P0, [R59+URZ+0x38090], R0 ;  /* 0x038090003b0075a7 */ /* 0x0022a400080011ff */
[----:B--2---:R-:W-:Y:S05]  /*238f0*/  @!P0 NANOSLEEP.SYNCS 0x989680 ;  /* 0x009896800000895d */ /* 0x004fea0003900000 */
[----:B------:R-:W2:Y:S02]  /*23900*/  @!P0 SYNCS.PHASECHK.TRANS64 P0, [R59+URZ+0x38090], R0 ;  /* 0x038090003b0085a7 */ /* 0x000ea400080010ff */
[----:B--2---:R-:W-:Y:S05]  /*23910*/  @!P0 BRA `(.L_x_177) ;  /* 0xfffffffc00f08947 */ /* 0x004fea000383ffff */
[----:B------:R-:W-:Y:S05]  /*23920*/  BRA `(.L_x_461) ;  /* 0xfffffe74006c7947 */ /* 0x000fea000383ffff */
.L_x_196:
[----:B-1----:R1:W4:Y:S02]  /*23930*/  SYNCS.PHASECHK.TRANS64.TRYWAIT P0, [R59+URZ+0x38080], R0 ;  /* 0x038080003b0075a7 */ /* 0x00232400080011ff */
[----:B----4-:R-:W-:Y:S05]  /*23940*/  @!P0 NANOSLEEP.SYNCS 0x989680 ;  /* 0x009896800000895d */ /* 0x010fea0003900000 */
[----:B------:R-:W4:Y:S02]  /*23950*/  @!P0 SYNCS.PHASECHK.TRANS64 P0, [R59+URZ+0x38080], R0 ;  /* 0x038080003b0085a7 */ /* 0x000f2400080010ff */
[----:B----4-:R-:W-:Y:S05]  /*23960*/  @!P0 BRA `(.L_x_196) ;  /* 0xfffffffc00f08947 */ /* 0x010fea000383ffff */
[----:B------:R-:W-:Y:S05]  /*23970*/  BRA `(.L_x_462) ;  /* 0xfffffe8400d07947 */ /* 0x000fea000383ffff */
.L_x_198:
[----:B-1----:R1:W2:Y:S02]  /*23980*/  SYNCS.PHASECHK.TRANS64.TRYWAIT P0, [R59+URZ+0x38098], R0 ;  /* 0x038098003b0075a7 */ /* 0x0022a400080011ff */
[----:B--2---:R-:W-:Y:S05]  /*23990*/  @!P0 NANOSLEEP.SYNCS 0x989680 ;  /* 0x009896800000895d */ /* 0x004fea0003900000 */
[----:B------:R-:W2:Y:S02]  /*239a0*/  @!P0 SYNCS.PHASECHK.TRANS64 P0, [R59+URZ+0x38098], R0 ;  /* 0x038098003b0085a7 */ /* 0x000ea400080010ff */
[----:B--2---:R-:W-:Y:S05]  /*239b0*/  @!P0 BRA `(.L_x_198) ;  /* 0xfffffffc00f08947 */ /* 0x004fea000383ffff */
[----:B------:R-:W-:Y:S05]  /*239c0*/  BRA `(.L_x_463) ;  /* 0xfffffe8800147947 */ /* 0x000fea000383ffff */
.L_x_219:
[----:B--2---:R2:W4:Y:S02]  /*239d0*/  SYNCS.PHASECHK.TRANS64.TRYWAIT P0, [R59+URZ+0x38070], R4 ;  /* 0x038070043b0075a7 */ /* 0x00452400080011ff */
[----:B----4-:R-:W-:Y:S05]  /*239e0*/  @!P0 NANOSLEEP.SYNCS 0x989680 ;  /* 0x009896800000895d */ /* 0x010fea0003900000 */
[----:B------:R-:W4:Y:S02]  /*239f0*/  @!P0 SYNCS.PHASECHK.TRANS64 P0, [R59+URZ+0x38070], R4 ;  /* 0x038070043b0085a7 */ /* 0x000f2400080010ff */
[----:B----4-:R-:W-:Y:S05]  /*23a00*/  @!P0 BRA `(.L_x_219) ;  /* 0xfffffffc00f08947 */ /* 0x010fea000383ffff */
[----:B------:R-:W-:Y:S05]  /*23a10*/  BRA `(.L_x_464) ;  /* 0xfffffe98009c7947 */ /* 0x000fea000383ffff */
.L_x_222:
[----:B-1----:R1:W4:Y:S02]  /*23a20*/  SYNCS.PHASECHK.TRANS64.TRYWAIT P0, [R59+URZ+0x38090], R0 ;  /* 0x038090003b0075a7 */ /* 0x00232400080011ff */
[----:B----4-:R-:W-:Y:S05]  /*23a30*/  @!P0 NANOSLEEP.SYNCS 0x989680 ;  /* 0x009896800000895d */ /* 0x010fea0003900000 */
[----:B------:R-:W4:Y:S02]  /*23a40*/  @!P0 SYNCS.PHASECHK.TRANS64 P0, [R59+URZ+0x38090], R0 ;  /* 0x038090003b0085a7 */ /* 0x000f2400080010ff */
[----:B----4-:R-:W-:Y:S05]  /*23a50*/  @!P0 BRA `(.L_x_222) ;  /* 0xfffffffc00f08947 */ /* 0x010fea000383ffff */
[----:B------:R-:W-:Y:S05]  /*23a60*/  BRA `(.L_x_465) ;  /* 0xfffffe9800c07947 */ /* 0x000fea000383ffff */
.L_x_225:
[----:B-1----:R1:W4:Y:S02]  /*23a70*/  SYNCS.PHASECHK.TRANS64.TRYWAIT P0, [R59+URZ+0x380c0], R0 ;  /* 0x0380c0003b0075a7 */ /* 0x00232400080011ff */
[----:B----4-:R-:W-:Y:S05]  /*23a80*/  @!P0 NANOSLEEP.SYNCS 0x989680 ;  /* 0x009896800000895d */ /* 0x010fea0003900000 */
[----:B------:R-:W4:Y:S02]  /*23a90*/  @!P0 SYNCS.PHASECHK.TRANS64 P0, [R59+URZ+0x380c0], R0 ;  /* 0x0380c0003b0085a7 */ /* 0x000f2400080010ff */
[----:B----4-:R-:W-:Y:S05]  /*23aa0*/  @!P0 BRA `(.L_x_225) ;  /* 0xfffffffc00f08947 */ /* 0x010fea000383ffff */
[----:B------:R-:W-:Y:S05]  /*23ab0*/  BRA `(.L_x_466) ;  /* 0xfffffe9800cc7947 */ /* 0x000fea000383ffff */
.L_x_239:
[----:B--2---:R2:W4:Y:S02]  /*23ac0*/  SYNCS.PHASECHK.TRANS64.TRYWAIT P0, [R59+URZ+0x38080], R4 ;  /* 0x038080043b0075a7 */ /* 0x00452400080011ff */
[----:B----4-:R-:W-:Y:S05]  /*23ad0*/  @!P0 NANOSLEEP.SYNCS 0x989680 ;  /* 0x009896800000895d */ /* 0x010fea0003900000 */
[----:B------:R-:W4:Y:S02]  /*23ae0*/  @!P0 SYNCS.PHASECHK.TRANS64 P0, [R59+URZ+0x38080], R4 ;  /* 0x038080043b0085a7 */ /* 0x000f2400080010ff */
[----:B----4-:R-:W-:Y:S05]  /*23af0*/  @!P0 BRA `(.L_x_239) ;  /* 0xfffffffc00f08947 */ /* 0x010fea000383ffff */
[----:B------:R-:W-:Y:S05]  /*23b00*/  BRA `(.L_x_467) ;  /* 0xfffffeb800f87947 */ /* 0x000fea000383ffff */
.L_x_242:
[----:B------:R1:W1:Y:S02]  /*23b10*/  SYNCS.PHASECHK.TRANS64.TRYWAIT P0, [R59+URZ+0x38098], R0 ;  /* 0x038098003b0075a7 */ /* 0x00026400080011ff */
[----:B-1----:R-:W-:Y:S05]  /*23b20*/  @!P0 NANOSLEEP.SYNCS 0x989680 ;  /* 0x009896800000895d */ /* 0x002fea0003900000 */
[----:B------:R-:W1:Y:S02]  /*23b30*/  @!P0 SYNCS.PHASECHK.TRANS64 P0, [R59+URZ+0x38098], R0 ;  /* 0x038098003b0085a7 */ /* 0x000e6400080010ff */
[----:B-1----:R-:W-:Y:S05]  /*23b40*/  @!P0 BRA `(.L_x_242) ;  /* 0xfffffffc00f08947 */ /* 0x002fea000383ffff */
[----:B------:R-:W-:Y:S05]  /*23b50*/  BRA `(.L_x_468) ;  /* 0xfffffebc001c7947 */ /* 0x000fea000383ffff */
.L_x_245:
[----:B------:R1:W1:Y:S02]  /*23b60*/  SYNCS.PHASECHK.TRANS64.TRYWAIT P0, [R59+URZ+0x380c8], R0 ;  /* 0x0380c8003b0075a7 */ /* 0x00026400080011ff */
[----:B-1----:R-:W-:Y:S05]  /*23b70*/  @!P0 NANOSLEEP.SYNCS 0x989680 ;  /* 0x009896800000895d */ /* 0x002fea0003900000 */
[----:B------:R-:W1:Y:S02]  /*23b80*/  @!P0 SYNCS.PHASECHK.TRANS64 P0, [R59+URZ+0x380c8], R0 ;  /* 0x0380c8003b0085a7 */ /* 0x000e6400080010ff */
[----:B-1----:R-:W-:Y:S05]  /*23b90*/  @!P0 BRA `(.L_x_245) ;  /* 0xfffffffc00f08947 */ /* 0x002fea000383ffff */
[----:B------:R-:W-:Y:S05]  /*23ba0*/  BRA `(.L_x_469) ;  /* 0xfffffebc00287947 */ /* 0x000fea000383ffff */
.L_x_261:
[----:B------:R-:W-:-:S07]  /*23bb0*/  MOV R0, UR6 ;  /* 0x0000000600007c02 */ /* 0x000fce0008000f00 */
.L_x_470:
[----:B-1----:R1:W2:Y:S02]  /*23bc0*/  SYNCS.PHASECHK.TRANS64.TRYWAIT P0, [R0+URZ], R3 ;  /* 0x00000003000075a7 */ /* 0x0022a400080011ff */
[----:B--2---:R-:W-:Y:S05]  /*23bd0*/  @!P0 NANOSLEEP.SYNCS 0x989680 ;  /* 0x009896800000895d */ /* 0x004fea0003900000 */
[----:B------:R-:W2:Y:S02]  /*23be0*/  @!P0 SYNCS.PHASECHK.TRANS64 P0, [R0+URZ], R3 ;  /* 0x00000003000085a7 */ /* 0x000ea400080010ff */
[----:B--2---:R-:W-:Y:S05]  /*23bf0*/  @!P0 BRA `(.L_x_470) ;  /* 0xfffffffc00f08947 */ /* 0x004fea000383ffff */
[----:B------:R-:W-:Y:S05]  /*23c00*/  BRA `(.L_x_471) ;  /* 0xfffffee000307947 */ /* 0x000fea000383ffff */
.L_x_264:
[----:B------:R-:W-:-:S07]  /*23c10*/  MOV R0, UR5 ;  /* 0x0000000500007c02 */ /* 0x000fce0008000f00 */
.L_x_472:
[----:B-1----:R1:W3:Y:S02]  /*23c20*/  SYNCS.PHASECHK.TRANS64.TRYWAIT P1, [R0+URZ], R3 ;  /* 0x00000003000075a7 */ /* 0x0022e400080211ff */
[----:B---3--:R-:W-:Y:S05]  /*23c30*/  @!P1 NANOSLEEP.SYNCS 0x989680 ;  /* 0x009896800000995d */ /* 0x008fea0003900000 */
[----:B------:R-:W3:Y:S02]  /*23c40*/  @!P1 SYNCS.PHASECHK.TRANS64 P1, [R0+URZ], R3 ;  /* 0x00000003000095a7 */ /* 0x000ee400080210ff */
[----:B---3--:R-:W-:Y:S05]  /*23c50*/  @!P1 BRA `(.L_x_472) ;  /* 0xfffffffc00f09947 */ /* 0x008fea000383ffff */
[----:B------:R-:W-:Y:S05]  /*23c60*/  BRA `(.L_x_473) ;  /* 0xfffffee000b47947 */ /* 0x000fea000383ffff */
.L_x_271:
[----:B-1----:R-:W-:-:S04]  /*23c70*/  MOV R4, UR46 ;  /* 0x0000002e00047c02 */ /* 0x002fc80008000f00 */
[----:B------:R1:W2:Y:S03]  /*23c80*/  SYNCS.PHASECHK.TRANS64.TRYWAIT P5, [R4+URZ], R3 ;  /* 0x00000003040075a7 */ /* 0x0002a600080a11ff */
[----:B--2---:R-:W-:Y:S05]  /*23c90*/  @!P5 NANOSLEEP.SYNCS 0x989680 ;  /* 0x009896800000d95d */ /* 0x004fea0003900000 */
[----:B------:R-:W2:Y:S02]  /*23ca0*/  @!P5 SYNCS.PHASECHK.TRANS64 P5, [R4+URZ], R3 ;  /* 0x000000030400d5a7 */ /* 0x000ea400080a10ff */
[----:B--2---:R-:W-:Y:S05]  /*23cb0*/  @!P5 BRA `(.L_x_271) ;  /* 0xfffffffc00ecd947 */ /* 0x004fea000383ffff */
[----:B------:R-:W-:Y:S05]  /*23cc0*/  BRA `(.L_x_474) ;  /* 0xfffffeec00ec7947 */ /* 0x000fea000383ffff */
.L_x_276:
[----:B------:R-:W-:-:S07]  /*23cd0*/  MOV R5, UR6 ;  /* 0x0000000600057c02 */ /* 0x000fce0008000f00 */
.L_x_475:
[----:B---3--:R3:W4:Y:S02]  /*23ce0*/  SYNCS.PHASECHK.TRANS64.TRYWAIT P2, [R5+URZ], R0 ;  /* 0x00000000050075a7 */ /* 0x00872400080411ff */
[----:B----4-:R-:W-:Y:S05]  /*23cf0*/  @!P2 NANOSLEEP.SYNCS 0x989680 ;  /* 0x009896800000a95d */ /* 0x010fea0003900000 */
[----:B------:R-:W4:Y:S02]  /*23d00*/  @!P2 SYNCS.PHASECHK.TRANS64 P2, [R5+URZ], R0 ;  /* 0x000000000500a5a7 */ /* 0x000f2400080410ff */
[----:B----4-:R-:W-:Y:S05]  /*23d10*/  @!P2 BRA `(.L_x_475) ;  /* 0xfffffffc00f0a947 */ /* 0x010fea000383ffff */
[----:B------:R-:W-:Y:S05]  /*23d20*/  BRA `(.L_x_476) ;  /* 0xffffff1c00847947 */ /* 0x000fea000383ffff */
.L_x_281:
[----:B------:R-:W-:-:S07]  /*23d30*/  MOV R3, UR6 ;  /* 0x0000000600037c02 */ /* 0x000fce0008000f00 */
.L_x_477:
[----:B-1----:R1:W2:Y:S02]  /*23d40*/  SYNCS.PHASECHK.TRANS64.TRYWAIT P1, [R3+URZ], R0 ;  /* 0x00000000030075a7 */ /* 0x0022a400080211ff */
[----:B--2---:R-:W-:Y:S05]  /*23d50*/  @!P1 NANOSLEEP.SYNCS 0x989680 ;  /* 0x009896800000995d */ /* 0x004fea0003900000 */
[----:B------:R-:W2:Y:S02]  /*23d60*/  @!P1 SYNCS.PHASECHK.TRANS64 P1, [R3+URZ], R0 ;  /* 0x00000000030095a7 */ /* 0x000ea400080210ff */
[----:B--2---:R-:W-:Y:S05]  /*23d70*/  @!P1 BRA `(.L_x_477) ;  /* 0xfffffffc00f09947 */ /* 0x004fea000383ffff */
[----:B------:R-:W-:Y:S05]  /*23d80*/  BRA `(.L_x_478) ;  /* 0xffffff2000e47947 */ /* 0x000fea000383ffff */
.L_x_286:
[----:B------:R-:W-:-:S07]  /*23d90*/  MOV R0, UR4 ;  /* 0x0000000400007c02 */ /* 0x000fce0008000f00 */
.L_x_479:
[----:B------:R1:W1:Y:S02]  /*23da0*/  SYNCS.PHASECHK.TRANS64.TRYWAIT P1, [R0+URZ], R3 ;  /* 0x00000003000075a7 */ /* 0x00026400080211ff */
[----:B-1----:R-:W-:Y:S05]  /*23db0*/  @!P1 NANOSLEEP.SYNCS 0x989680 ;  /* 0x009896800000995d */ /* 0x002fea0003900000 */
[----:B------:R-:W1:Y:S02]  /*23dc0*/  @!P1 SYNCS.PHASECHK.TRANS64 P1, [R0+URZ], R3 ;  /* 0x00000003000095a7 */ /* 0x000e6400080210ff */
[----:B-1----:R-:W-:Y:S05]  /*23dd0*/  @!P1 BRA `(.L_x_479) ;  /* 0xfffffffc00f09947 */ /* 0x002fea000383ffff */
[----:B------:R-:W-:Y:S05]  /*23de0*/  BRA `(.L_x_480) ;  /* 0xffffff2400bc7947 */ /* 0x000fea000383ffff */
.L_x_293:
[----:B-1----:R-:W-:-:S04]  /*23df0*/  MOV R4, UR46 ;  /* 0x0000002e00047c02 */ /* 0x002fc80008000f00 */
[----:B------:R1:W4:Y:S03]  /*23e00*/  SYNCS.PHASECHK.TRANS64.TRYWAIT P5, [R4+URZ], R3 ;  /* 0x00000003040075a7 */ /* 0x00032600080a11ff */
[----:B----4-:R-:W-:Y:S05]  /*23e10*/  @!P5 NANOSLEEP.SYNCS 0x989680 ;  /* 0x009896800000d95d */ /* 0x010fea0003900000 */
[----:B------:R-:W4:Y:S02]  /*23e20*/  @!P5 SYNCS.PHASECHK.TRANS64 P5, [R4+URZ], R3 ;  /* 0x000000030400d5a7 */ /* 0x000f2400080a10ff */
[----:B----4-:R-:W-:Y:S05]  /*23e30*/  @!P5 BRA `(.L_x_293) ;  /* 0xfffffffc00ecd947 */ /* 0x010fea000383ffff */
[----:B------:R-:W-:Y:S05]  /*23e40*/  BRA `(.L_x_481) ;  /* 0xffffff5c00447947 */ /* 0x000fea000383ffff */
.L_x_298:
[----:B------:R-:W-:-:S07]  /*23e50*/  MOV R9, UR6 ;  /* 0x0000000600097c02 */ /* 0x000fce0008000f00 */
.L_x_482:
[----:B-1----:R1:W2:Y:S02]  /*23e60*/  SYNCS.PHASECHK.TRANS64.TRYWAIT P2, [R9+URZ], R0 ;  /* 0x00000000090075a7 */ /* 0x0022a400080411ff */
[----:B--2---:R-:W-:Y:S05]  /*23e70*/  @!P2 NANOSLEEP.SYNCS 0x989680 ;  /* 0x009896800000a95d */ /* 0x004fea0003900000 */
[----:B------:R-:W2:Y:S02]  /*23e80*/  @!P2 SYNCS.PHASECHK.TRANS64 P2, [R9+URZ], R0 ;  /* 0x000000000900a5a7 */ /* 0x000ea400080410ff */
[----:B--2---:R-:W-:Y:S05]  /*23e90*/  @!P2 BRA `(.L_x_482) ;  /* 0xfffffffc00f0a947 */ /* 0x004fea000383ffff */
[----:B------:R-:W-:Y:S05]  /*23ea0*/  BRA `(.L_x_483) ;  /* 0xffffff8c00307947 */ /* 0x000fea000383ffff */
.L_x_303:
[----:B------:R-:W-:-:S07]  /*23eb0*/  MOV R3, UR6 ;  /* 0x0000000600037c02 */ /* 0x000fce0008000f00 */
.L_x_484:
[----:B-1----:R1:W2:Y:S02]  /*23ec0*/  SYNCS.PHASECHK.TRANS64.TRYWAIT P1, [R3+URZ], R0 ;  /* 0x00000000030075a7 */ /* 0x0022a400080211ff */
[----:B--2---:R-:W-:Y:S05]  /*23ed0*/  @!P1 NANOSLEEP.SYNCS 0x989680 ;  /* 0x009896800000995d */ /* 0x004fea0003900000 */
[----:B------:R-:W2:Y:S02]  /*23ee0*/  @!P1 SYNCS.PHASECHK.TRANS64 P1, [R3+URZ], R0 ;  /* 0x00000000030095a7 */ /* 0x000ea400080210ff */
[----:B--2---:R-:W-:Y:S05]  /*23ef0*/  @!P1 BRA `(.L_x_484) ;  /* 0xfffffffc00f09947 */ /* 0x004fea000383ffff */
[----:B------:R-:W-:Y:S05]  /*23f00*/  BRA `(.L_x_485) ;  /* 0xffffff90006c7947 */ /* 0x000fea000383ffff */
.L_x_308:
[----:B------:R-:W-:-:S07]  /*23f10*/  MOV R0, UR4 ;  /* 0x0000000400007c02 */ /* 0x000fce0008000f00 */
.L_x_486:
[----:B------:R1:W1:Y:S02]  /*23f20*/  SYNCS.PHASECHK.TRANS64.TRYWAIT P0, [R0+URZ], R3 ;  /* 0x00000003000075a7 */ /* 0x00026400080011ff */
[----:B-1----:R-:W-:Y:S05]  /*23f30*/  @!P0 NANOSLEEP.SYNCS 0x989680 ;  /* 0x009896800000895d */ /* 0x002fea0003900000 */
[----:B------:R-:W1:Y:S02]  /*23f40*/  @!P0 SYNCS.PHASECHK.TRANS64 P0, [R0+URZ], R3 ;  /* 0x00000003000085a7 */ /* 0x000e6400080010ff */
[----:B-1----:R-:W-:Y:S05]  /*23f50*/  @!P0 BRA `(.L_x_486) ;  /* 0xfffffffc00f08947 */ /* 0x002fea000383ffff */
[----:B------:R-:W-:Y:S05]  /*23f60*/  BRA `(.L_x_487) ;  /* 0xffffff9400207947 */ /* 0x000fea000383ffff */
.L_x_314:
[----:B------:R-:W-:-:S07]  /*23f70*/  MOV R0, UR8 ;  /* 0x0000000800007c02 */ /* 0x000fce0008000f00 */
.L_x_488:
[----:B-1----:R1:W2:Y:S02]  /*23f80*/  SYNCS.PHASECHK.TRANS64.TRYWAIT P1, [R0+URZ+0x38010], R5 ;  /* 0x03801005000075a7 */ /* 0x0022a400080211ff */
[----:B--2---:R-:W-:Y:S05]  /*23f90*/  @!P1 NANOSLEEP.SYNCS 0x989680 ;  /* 0x009896800000995d */ /* 0x004fea0003900000 */
[----:B------:R-:W2:Y:S02]  /*23fa0*/  @!P1 SYNCS.PHASECHK.TRANS64 P1, [R0+URZ+0x38010], R5 ;  /* 0x03801005000095a7 */ /* 0x000ea400080210ff */
[----:B--2---:R-:W-:Y:S05]  /*23fb0*/  @!P1 BRA `(.L_x_488) ;  /* 0xfffffffc00f09947 */ /* 0x004fea000383ffff */
[----:B------:R-:W-:Y:S05]  /*23fc0*/  BRA `(.L_x_489) ;  /* 0xffffff9800f07947 */ /* 0x000fea000383ffff */
.L_x_320:
[----:B------:R-:W-:-:S07]  /*23fd0*/  MOV R0, UR25 ;  /* 0x0000001900007c02 */ /* 0x000fce0008000f00 */
.L_x_490:
[----:B-1----:R1:W2:Y:S02]  /*23fe0*/  SYNCS.PHASECHK.TRANS64.TRYWAIT P1, [R0+URZ+0x38038], R3 ;  /* 0x03803803000075a7 */ /* 0x0022a400080211ff */
[----:B--2---:R-:W-:Y:S05]  /*23ff0*/  @!P1 NANOSLEEP.SYNCS 0x989680 ;  /* 0x009896800000995d */ /* 0x004fea0003900000 */
[----:B------:R-:W2:Y:S02]  /*24000*/  @!P1 SYNCS.PHASECHK.TRANS64 P1, [R0+URZ+0x38038], R3 ;  /* 0x03803803000095a7 */ /* 0x000ea400080210ff */
[----:B--2---:R-:W-:Y:S05]  /*24010*/  @!P1 BRA `(.L_x_490) ;  /* 0xfffffffc00f09947 */ /* 0x004fea000383ffff */
[----:B------:R-:W-:Y:S05]  /*24020*/  BRA `(.L_x_491) ;  /* 0xffffff9c00647947 */ /* 0x000fea000383ffff */
.L_x_326:
[----:B-1----:R-:W-:-:S07]  /*24030*/  MOV R0, UR8 ;  /* 0x0000000800007c02 */ /* 0x002fce0008000f00 */
.L_x_492:
[----:B-1----:R1:W2:Y:S02]  /*24040*/  SYNCS.PHASECHK.TRANS64.TRYWAIT P1, [R0+URZ+0x38018], R5 ;  /* 0x03801805000075a7 */ /* 0x0022a400080211ff */
[----:B--2---:R-:W-:Y:S05]  /*24050*/  @!P1 NANOSLEEP.SYNCS 0x989680 ;  /* 0x009896800000995d */ /* 0x004fea0003900000 */
[----:B------:R-:W2:Y:S02]  /*24060*/  @!P1 SYNCS.PHASECHK.TRANS64 P1, [R0+URZ+0x38018], R5 ;  /* 0x03801805000095a7 */ /* 0x000ea400080210ff */
[----:B--2---:R-:W-:Y:S05]  /*24070*/  @!P1 BRA `(.L_x_492) ;  /* 0xfffffffc00f09947 */ /* 0x004fea000383ffff */
[----:B------:R-:W-:Y:S05]  /*24080*/  BRA `(.L_x_493) ;  /* 0xffffff9c00e47947 */ /* 0x000fea000383ffff */
.L_x_332:
[----:B------:R-:W-:-:S07]  /*24090*/  MOV R0, UR25 ;  /* 0x0000001900007c02 */ /* 0x000fce0008000f00 */
.L_x_494:
[----:B-1----:R1:W2:Y:S02]  /*240a0*/  SYNCS.PHASECHK.TRANS64.TRYWAIT P1, [R0+URZ+0x38038], R3 ;  /* 0x03803803000075a7 */ /* 0x0022a400080211ff */
[----:B--2---:R-:W-:Y:S05]  /*240b0*/  @!P1 NANOSLEEP.SYNCS 0x989680 ;  /* 0x009896800000995d */ /* 0x004fea0003900000 */
[----:B------:R-:W2:Y:S02]  /*240c0*/  @!P1 SYNCS.PHASECHK.TRANS64 P1, [R0+URZ+0x38038], R3 ;  /* 0x03803803000095a7 */ /* 0x000ea400080210ff */
[----:B--2---:R-:W-:Y:S05]  /*240d0*/  @!P1 BRA `(.L_x_494) ;  /* 0xfffffffc00f09947 */ /* 0x004fea000383ffff */
[----:B------:R-:W-:Y:S05]  /*240e0*/  BRA `(.L_x_495) ;  /* 0xffffffa000607947 */ /* 0x000fea000383ffff */
.L_x_338:
[----:B------:R-:W-:-:S07]  /*240f0*/  MOV R0, UR25 ;  /* 0x0000001900007c02 */ /* 0x000fce0008000f00 */
.L_x_496:
[----:B-1----:R1:W2:Y:S02]  /*24100*/  SYNCS.PHASECHK.TRANS64.TRYWAIT P1, [R0+URZ+0x38038], R3 ;  /* 0x03803803000075a7 */ /* 0x0022a400080211ff */
[----:B--2---:R-:W-:Y:S05]  /*24110*/  @!P1 NANOSLEEP.SYNCS 0x989680 ;  /* 0x009896800000995d */ /* 0x004fea0003900000 */
[----:B------:R-:W2:Y:S02]  /*24120*/  @!P1 SYNCS.PHASECHK.TRANS64 P1, [R0+URZ+0x38038], R3 ;  /* 0x03803803000095a7 */ /* 0x000ea400080210ff */
[----:B--2---:R-:W-:Y:S05]  /*24130*/  @!P1 BRA `(.L_x_496) ;  /* 0xfffffffc00f09947 */ /* 0x004fea000383ffff */
[----:B------:R-:W-:Y:S05]  /*24140*/  BRA `(.L_x_497) ;  /* 0xffffffa4001c7947 */ /* 0x000fea000383ffff */
.L_x_343:
[----:B------:R-:W-:-:S07]  /*24150*/  MOV R0, UR25 ;  /* 0x0000001900007c02 */ /* 0x000fce0008000f00 */
.L_x_498:
[----:B-1----:R1:W2:Y:S02]  /*24160*/  SYNCS.PHASECHK.TRANS64.TRYWAIT P1, [R0+URZ+0x38038], R3 ;  /* 0x03803803000075a7 */ /* 0x0022a400080211ff */
[----:B--2---:R-:W-:Y:S05]  /*24170*/  @!P1 NANOSLEEP.SYNCS 0x989680 ;  /* 0x009896800000995d */ /* 0x004fea0003900000 */
[----:B------:R-:W2:Y:S02]  /*24180*/  @!P1 SYNCS.PHASECHK.TRANS64 P1, [R0+URZ+0x38038], R3 ;  /* 0x03803803000095a7 */ /* 0x000ea400080210ff */
[----:B--2---:R-:W-:Y:S05]  /*24190*/  @!P1 BRA `(.L_x_498) ;  /* 0xfffffffc00f09947 */ /* 0x004fea000383ffff */
[----:B------:R-:W-:Y:S05]  /*241a0*/  BRA `(.L_x_499) ;  /* 0xffffffa400ac7947 */ /* 0x000fea000383ffff */
.L_x_348:
[----:B------:R-:W-:-:S07]  /*241b0*/  MOV R0, UR25 ;  /* 0x0000001900007c02 */ /* 0x000fce0008000f00 */
.L_x_500:
[----:B-1----:R1:W2:Y:S02]  /*241c0*/  SYNCS.PHASECHK.TRANS64.TRYWAIT P1, [R0+URZ+0x38038], R3 ;  /* 0x03803803000075a7 */ /* 0x0022a400080211ff */
[----:B--2---:R-:W-:Y:S05]  /*241d0*/  @!P1 NANOSLEEP.SYNCS 0x989680 ;  /* 0x009896800000995d */ /* 0x004fea0003900000 */
[----:B------:R-:W2:Y:S02]  /*241e0*/  @!P1 SYNCS.PHASECHK.TRANS64 P1, [R0+URZ+0x38038], R3 ;  /* 0x03803803000095a7 */ /* 0x000ea400080210ff */
[----:B--2---:R-:W-:Y:S05]  /*241f0*/  @!P1 BRA `(.L_x_500) ;  /* 0xfffffffc00f09947 */ /* 0x004fea000383ffff */
[----:B------:R-:W-:Y:S05]  /*24200*/  BRA `(.L_x_501) ;  /* 0xffffffa800307947 */ /* 0x000fea000383ffff */
.L_x_353:
[----:B------:R-:W-:-:S07]  /*24210*/  MOV R0, UR25 ;  /* 0x0000001900007c02 */ /* 0x000fce0008000f00 */
.L_x_502:
[----:B-1----:R1:W2:Y:S02]  /*24220*/  SYNCS.PHASECHK.TRANS64.TRYWAIT P1, [R0+URZ+0x38038], R3 ;  /* 0x03803803000075a7 */ /* 0x0022a400080211ff */
[----:B--2---:R-:W-:Y:S05]  /*24230*/  @!P1 NANOSLEEP.SYNCS 0x989680 ;  /* 0x009896800000995d */ /* 0x004fea0003900000 */
[----:B------:R-:W2:Y:S02]  /*24240*/  @!P1 SYNCS.PHASECHK.TRANS64 P1, [R0+URZ+0x38038], R3 ;  /* 0x03803803000095a7 */ /* 0x000ea400080210ff */
[----:B--2---:R-:W-:Y:S05]  /*24250*/  @!P1 BRA `(.L_x_502) ;  /* 0xfffffffc00f09947 */ /* 0x004fea000383ffff */
[----:B------:R-:W-:Y:S05]  /*24260*/  BRA `(.L_x_503) ;  /* 0xffffffa800b47947 */ /* 0x000fea000383ffff */
.L_x_358:
[----:B------:R-:W-:-:S07]  /*24270*/  MOV R0, UR25 ;  /* 0x0000001900007c02 */ /* 0x000fce0008000f00 */
.L_x_504:
[----:B-1----:R1:W2:Y:S02]  /*24280*/  SYNCS.PHASECHK.TRANS64.TRYWAIT P1, [R0+URZ+0x38038], R3 ;  /* 0x03803803000075a7 */ /* 0x0022a400080211ff */
[----:B--2---:R-:W-:Y:S05]  /*24290*/  @!P1 NANOSLEEP.SYNCS 0x989680 ;  /* 0x009896800000995d */ /* 0x004fea0003900000 */
[----:B------:R-:W2:Y:S02]  /*242a0*/  @!P1 SYNCS.PHASECHK.TRANS64 P1, [R0+URZ+0x38038], R3 ;  /* 0x03803803000095a7 */ /* 0x000ea400080210ff */
[----:B--2---:R-:W-:Y:S05]  /*242b0*/  @!P1 BRA `(.L_x_504) ;  /* 0xfffffffc00f09947 */ /* 0x004fea000383ffff */
[----:B------:R-:W-:Y:S05]  /*242c0*/  BRA `(.L_x_505) ;  /* 0xffffffac00387947 */ /* 0x000fea000383ffff */
.L_x_363:
[----:B------:R-:W-:-:S07]  /*242d0*/  MOV R0, UR25 ;  /* 0x0000001900007c02 */ /* 0x000fce0008000f00 */
.L_x_506:
[----:B-1----:R1:W2:Y:S02]  /*242e0*/  SYNCS.PHASECHK.TRANS64.TRYWAIT P1, [R0+URZ+0x38038], R3 ;  /* 0x03803803000075a7 */ /* 0x0022a400080211ff */
[----:B--2---:R-:W-:Y:S05]  /*242f0*/  @!P1 NANOSLEEP.SYNCS 0x989680 ;  /* 0x009896800000995d */ /* 0x004fea0003900000 */
[----:B------:R-:W2:Y:S02]  /*24300*/  @!P1 SYNCS.PHASECHK.TRANS64 P1, [R0+URZ+0x38038], R3 ;  /* 0x03803803000095a7 */ /* 0x000ea400080210ff */
[----:B--2---:R-:W-:Y:S05]  /*24310*/  @!P1 BRA `(.L_x_506) ;  /* 0xfffffffc00f09947 */ /* 0x004fea000383ffff */
[----:B------:R-:W-:Y:S05]  /*24320*/  BRA `(.L_x_507) ;  /* 0xffffffac00bc7947 */ /* 0x000fea000383ffff */
.L_x_368:
[----:B------:R-:W-:-:S07]  /*24330*/  MOV R0, UR25 ;  /* 0x0000001900007c02 */ /* 0x000fce0008000f00 */
.L_x_508:
[----:B-1----:R1:W2:Y:S02]  /*24340*/  SYNCS.PHASECHK.TRANS64.TRYWAIT P1, [R0+URZ+0x38038], R3 ;  /* 0x03803803000075a7 */ /* 0x0022a400080211ff */
[----:B--2---:R-:W-:Y:S05]  /*24350*/  @!P1 NANOSLEEP.SYNCS 0x989680 ;  /* 0x009896800000995d */ /* 0x004fea0003900000 */
[----:B------:R-:W2:Y:S02]  /*24360*/  @!P1 SYNCS.PHASECHK.TRANS64 P1, [R0+URZ+0x38038], R3 ;  /* 0x03803803000095a7 */ /* 0x000ea400080210ff */
[----:B--2---:R-:W-:Y:S05]  /*24370*/  @!P1 BRA `(.L_x_508) ;  /* 0xfffffffc00f09947 */ /* 0x004fea000383ffff */
[----:B------:R-:W-:Y:S05]  /*24380*/  BRA `(.L_x_509) ;  /* 0xffffffb000447947 */ /* 0x000fea000383ffff */
.L_x_373:
[----:B------:R-:W-:-:S07]  /*24390*/  MOV R0, UR25 ;  /* 0x0000001900007c02 */ /* 0x000fce0008000f00 */
.L_x_510:
[----:B-1----:R1:W2:Y:S02]  /*243a0*/  SYNCS.PHASECHK.TRANS64.TRYWAIT P1, [R0+URZ+0x38038], R3 ;  /* 0x03803803000075a7 */ /* 0x0022a400080211ff */
[----:B--2---:R-:W-:Y:S05]  /*243b0*/  @!P1 NANOSLEEP.SYNCS 0x989680 ;  /* 0x009896800000995d */ /* 0x004fea0003900000 */
[----:B------:R-:W2:Y:S02]  /*243c0*/  @!P1 SYNCS.PHASECHK.TRANS64 P1, [R0+URZ+0x38038], R3 ;  /* 0x03803803000095a7 */ /* 0x000ea400080210ff */
[----:B--2---:R-:W-:Y:S05]  /*243d0*/  @!P1 BRA `(.L_x_510) ;  /* 0xfffffffc00f09947 */ /* 0x004fea000383ffff */
[----:B------:R-:W-:Y:S05]  /*243e0*/  BRA `(.L_x_511) ;  /* 0xffffffb000c87947 */ /* 0x000fea000383ffff */
.L_x_379:
[----:B------:R-:W-:-:S07]  /*243f0*/  MOV R0, UR25 ;  /* 0x0000001900007c02 */ /* 0x000fce0008000f00 */
.L_x_512:
[----:B-1----:R1:W2:Y:S02]  /*24400*/  SYNCS.PHASECHK.TRANS64.TRYWAIT P1, [R0+URZ+0x38038], R3 ;  /* 0x03803803000075a7 */ /* 0x0022a400080211ff */
[----:B--2---:R-:W-:Y:S05]  /*24410*/  @!P1 NANOSLEEP.SYNCS 0x989680 ;  /* 0x009896800000995d */ /* 0x004fea0003900000 */
[----:B------:R-:W2:Y:S02]  /*24420*/  @!P1 SYNCS.PHASECHK.TRANS64 P1, [R0+URZ+0x38038], R3 ;  /* 0x03803803000095a7 */ /* 0x000ea400080210ff */
[----:B--2---:R-:W-:Y:S05]  /*24430*/  @!P1 BRA `(.L_x_512) ;  /* 0xfffffffc00f09947 */ /* 0x004fea000383ffff */
[----:B------:R-:W-:Y:S05]  /*24440*/  BRA `(.L_x_513) ;  /* 0xffffffb400607947 */ /* 0x000fea000383ffff */
.L_x_384:
[----:B------:R-:W-:-:S07]  /*24450*/  MOV R0, UR25 ;  /* 0x0000001900007c02 */ /* 0x000fce0008000f00 */
.L_x_514:
[----:B-1----:R1:W2:Y:S02]  /*24460*/  SYNCS.PHASECHK.TRANS64.TRYWAIT P1, [R0+URZ+0x38038], R3 ;  /* 0x03803803000075a7 */ /* 0x0022a400080211ff */
[----:B--2---:R-:W-:Y:S05]  /*24470*/  @!P1 NANOSLEEP.SYNCS 0x989680 ;  /* 0x009896800000995d */ /* 0x004fea0003900000 */
[----:B------:R-:W2:Y:S02]  /*24480*/  @!P1 SYNCS.PHASECHK.TRANS64 P1, [R0+URZ+0x38038], R3 ;  /* 0x03803803000095a7 */ /* 0x000ea400080210ff */
[----:B--2---:R-:W-:Y:S05]  /*24490*/  @!P1 BRA `(.L_x_514) ;  /* 0xfffffffc00f09947 */ /* 0x004fea000383ffff */
[----:B------:R-:W-:Y:S05]  /*244a0*/  BRA `(.L_x_515) ;  /* 0xffffffb400e47947 */ /* 0x000fea000383ffff */
.L_x_389:
[----:B------:R-:W-:-:S07]  /*244b0*/  MOV R0, UR25 ;  /* 0x0000001900007c02 */ /* 0x000fce0008000f00 */
.L_x_516:
[----:B-1----:R1:W2:Y:S02]  /*244c0*/  SYNCS.PHASECHK.TRANS64.TRYWAIT P1, [R0+URZ+0x38038], R3 ;  /* 0x03803803000075a7 */ /* 0x0022a400080211ff */
[----:B--2---:R-:W-:Y:S05]  /*244d0*/  @!P1 NANOSLEEP.SYNCS 0x989680 ;  /* 0x009896800000995d */ /* 0x004fea0003900000 */
[----:B------:R-:W2:Y:S02]  /*244e0*/  @!P1 SYNCS.PHASECHK.TRANS64 P1, [R0+URZ+0x38038], R3 ;  /* 0x03803803000095a7 */ /* 0x000ea400080210ff */
[----:B--2---:R-:W-:Y:S05]  /*244f0*/  @!P1 BRA `(.L_x_516) ;  /* 0xfffffffc00f09947 */ /* 0x004fea000383ffff */
[----:B------:R-:W-:Y:S05]  /*24500*/  BRA `(.L_x_517) ;  /* 0xffffffb800707947 */ /* 0x000fea000383ffff */
.L_x_394:
[----:B------:R-:W-:-:S07]  /*24510*/  MOV R0, UR25 ;  /* 0x0000001900007c02 */ /* 0x000fce0008000f00 */
.L_x_518:
[----:B-1----:R1:W2:Y:S02]  /*24520*/  SYNCS.PHASECHK.TRANS64.TRYWAIT P1, [R0+URZ+0x38038], R3 ;  /* 0x03803803000075a7 */ /* 0x0022a400080211ff */
[----:B--2---:R-:W-:Y:S05]  /*24530*/  @!P1 NANOSLEEP.SYNCS 0x989680 ;  /* 0x009896800000995d */ /* 0x004fea0003900000 */
[----:B------:R-:W2:Y:S02]  /*24540*/  @!P1 SYNCS.PHASECHK.TRANS64 P1, [R0+URZ+0x38038], R3 ;  /* 0x03803803000095a7 */ /* 0x000ea400080210ff */
[----:B--2---:R-:W-:Y:S05]  /*24550*/  @!P1 BRA `(.L_x_518) ;  /* 0xfffffffc00f09947 */ /* 0x004fea000383ffff */
[----:B------:R-:W-:Y:S05]  /*24560*/  BRA `(.L_x_519) ;  /* 0xffffffb800f47947 */ /* 0x000fea000383ffff */
.L_x_399:
[----:B------:R-:W-:-:S07]  /*24570*/  MOV R0, UR25 ;  /* 0x0000001900007c02 */ /* 0x000fce0008000f00 */
.L_x_520:
[----:B-1----:R1:W2:Y:S02]  /*24580*/  SYNCS.PHASECHK.TRANS64.TRYWAIT P1, [R0+URZ+0x38038], R3 ;  /* 0x03803803000075a7 */ /* 0x0022a400080211ff */
[----:B--2---:R-:W-:Y:S05]  /*24590*/  @!P1 NANOSLEEP.SYNCS 0x989680 ;  /* 0x009896800000995d */ /* 0x004fea0003900000 */
[----:B------:R-:W2:Y:S02]  /*245a0*/  @!P1 SYNCS.PHASECHK.TRANS64 P1, [R0+URZ+0x38038], R3 ;  /* 0x03803803000095a7 */ /* 0x000ea400080210ff */
[----:B--2---:R-:W-:Y:S05]  /*245b0*/  @!P1 BRA `(.L_x_520) ;  /* 0xfffffffc00f09947 */ /* 0x004fea000383ffff */
[----:B------:R-:W-:Y:S05]  /*245c0*/  BRA `(.L_x_521) ;  /* 0xffffffbc00847947 */ /* 0x000fea000383ffff */
.L_x_404:
[----:B------:R-:W-:-:S07]  /*245d0*/  MOV R0, UR17 ;  /* 0x0000001100007c02 */ /* 0x000fce0008000f00 */
.L_x_522:
[----:B-1----:R1:W2:Y:S02]  /*245e0*/  SYNCS.PHASECHK.TRANS64.TRYWAIT P1, [R0+URZ+0x38038], R3 ;  /* 0x03803803000075a7 */ /* 0x0022a400080211ff */
[----:B--2---:R-:W-:Y:S05]  /*245f0*/  @!P1 NANOSLEEP.SYNCS 0x989680 ;  /* 0x009896800000995d */ /* 0x004fea0003900000 */
[----:B------:R-:W2:Y:S02]  /*24600*/  @!P1 SYNCS.PHASECHK.TRANS64 P1, [R0+URZ+0x38038], R3 ;  /* 0x03803803000095a7 */ /* 0x000ea400080210ff */
[----:B--2---:R-:W-:Y:S05]  /*24610*/  @!P1 BRA `(.L_x_522) ;  /* 0xfffffffc00f09947 */ /* 0x004fea000383ffff */
[----:B------:R-:W-:Y:S05]  /*24620*/  BRA `(.L_x_523) ;  /* 0xffffffc000087947 */ /* 0x000fea000383ffff */
.L_x_411:
[----:B------:R-:W-:-:S07]  /*24630*/  MOV R3, UR23 ;  /* 0x0000001700037c02 */ /* 0x000fce0008000f00 */
.L_x_524:
[----:B-1----:R1:W2:Y:S02]  /*24640*/  SYNCS.PHASECHK.TRANS64.TRYWAIT P0, [R3+URZ+0x380b0], R0 ;  /* 0x0380b000030075a7 */ /* 0x0022a400080011ff */
[----:B--2---:R-:W-:Y:S05]  /*24650*/  @!P0 NANOSLEEP.SYNCS 0x989680 ;  /* 0x009896800000895d */ /* 0x004fea0003900000 */
[----:B------:R-:W2:Y:S02]  /*24660*/  @!P0 SYNCS.PHASECHK.TRANS64 P0, [R3+URZ+0x380b0], R0 ;  /* 0x0380b000030085a7 */ /* 0x000ea400080010ff */
[----:B--2---:R-:W-:Y:S05]  /*24670*/  @!P0 BRA `(.L_x_524) ;  /* 0xfffffffc00f08947 */ /* 0x004fea000383ffff */
[----:B------:R-:W-:Y:S05]  /*24680*/  BRA `(.L_x_525) ;  /* 0xffffffc400c47947 */ /* 0x000fea000383ffff */
.L_x_415:
[----:B-1----:R-:W-:-:S07]  /*24690*/  MOV R3, UR23 ;  /* 0x0000001700037c02 */ /* 0x002fce0008000f00 */
.L_x_526:
[----:B-1----:R1:W2:Y:S02]  /*246a0*/  SYNCS.PHASECHK.TRANS64.TRYWAIT P0, [R3+URZ+0x380b8], R0 ;  /* 0x0380b800030075a7 */ /* 0x0022a400080011ff */
[----:B--2---:R-:W-:Y:S05]  /*246b0*/  @!P0 NANOSLEEP.SYNCS 0x989680 ;  /* 0x009896800000895d */ /* 0x004fea0003900000 */
[----:B------:R-:W2:Y:S02]  /*246c0*/  @!P0 SYNCS.PHASECHK.TRANS64 P0, [R3+URZ+0x380b8], R0 ;  /* 0x0380b800030085a7 */ /* 0x000ea400080010ff */
[----:B--2---:R-:W-:Y:S05]  /*246d0*/  @!P0 BRA `(.L_x_526) ;  /* 0xfffffffc00f08947 */ /* 0x004fea000383ffff */
[----:B------:R-:W-:Y:S05]  /*246e0*/  BRA `(.L_x_527) ;  /* 0xffffffd800487947 */ /* 0x000fea000383ffff */
        .weak           $__internal_0_$__cuda_sm10x_tcgen05_guardrail_trap_col_being_dealloced_not_returned_by_alloc
        .type           $__internal_0_$__cuda_sm10x_tcgen05_guardrail_trap_col_being_dealloced_not_returned_by_alloc,@function
        .size           $__internal_0_$__cuda_sm10x_tcgen05_guardrail_trap_col_being_dealloced_not_returned_by_alloc,($__internal_1_$__cuda_sm10x_tcgen05_guardrail_trap_phase_invalid_during_alloc - $__internal_0_$__cuda_sm10x_tcgen05_guardrail_trap_col_being_dealloced_not_returned_by_alloc)
$__internal_0_$__cuda_sm10x_tcgen05_guardrail_trap_col_being_dealloced_not_returned_by_alloc:
[----:B------:R-:W-:Y:S05]  /*246f0*/  BPT.TRAP 0x1 ;  /* 0x000000040000795c */ /* 0x000fea0000300000 */
[----:B------:R-:W-:-:S04]  /*24700*/  MOV R3, 0x0 ;  /* 0x0000000000037802 */ /* 0x000fc80000000f00 */
[----:B------:R-:W-:Y:S05]  /*24710*/  RET.REL.NODEC R2 `(_ZN7cutlass13device_kernelINS_4fmha6kernel36Sm100FmhaFwdKernelTmaWarpspecializedIN4cute5tupleIJiiiNS5_IJNS5_IJiiEEEiEEEEEENS1_10collective38Sm100FmhaFwdMainloopTmaWarpspecializedINS_10bfloat16_tEffNS5_IJNS4_1CILi256EEENSC_ILi128EEESE_EEENS5_IJiNSC_ILi1EEES7_EEENS5_IJiSG_NS5_IJNS5_IJNSC_ILi0EEEiEEEiEEEEEESL_NS9_10CausalMaskILb1EEENS5_IJNSC_ILi2EEESG_SG_EEENSC_ILb0EEEEENS9_38Sm100FmhaFwdEpilogueTmaWarpspecializedINS_6half_tEfNS5_IJSE_SE_SE_EEESH_NS5_IJSG_S7_EEESQ_EENS2_23PersistentTileSchedulerENS2_41Sm100FmhaCtxKernelWarpspecializedScheduleEEEEEvNT_6ParamsE) ;  /* 0xfffffdb802387950 */ /* 0x000fea0003c3ffff */
        .weak           $__internal_1_$__cuda_sm10x_tcgen05_guardrail_trap_phase_invalid_during_alloc
        .type           $__internal_1_$__cuda_sm10x_tcgen05_guardrail_trap_phase_invalid_during_alloc,@function
        .size           $__internal_1_$__cuda_sm10x_tcgen05_guardrail_trap_phase_invalid_during_alloc,($__internal_2_$__cuda_sm10x_tcgen05_guardrail_trap_unallocated_columns_being_dealloced - $__internal_1_$__cuda_sm10x_tcgen05_guardrail_trap_phase_invalid_during_alloc)
$__internal_1_$__cuda_sm10x_tcgen05_guardrail_trap_phase_invalid_during_alloc:
[----:B------:R-:W-:Y:S05]  /*24720*/  BPT.TRAP 0x1 ;  /* 0x000000040000795c */ /* 0x000fea0000300000 */
[----:B------:R-:W-:-:S04]  /*24730*/  HFMA2 R3, -RZ, RZ, 0, 0 ;  /* 0x00000000ff037431 */ /* 0x000fc800000001ff */
[----:B------:R-:W-:Y:S05]  /*24740*/  RET.REL.NODEC R2 `(_ZN7cutlass13device_kernelINS_4fmha6kernel36Sm100FmhaFwdKernelTmaWarpspecializedIN4cute5tupleIJiiiNS5_IJNS5_IJiiEEEiEEEEEENS1_10collective38Sm100FmhaFwdMainloopTmaWarpspecializedINS_10bfloat16_tEffNS5_IJNS4_1CILi256EEENSC_ILi128EEESE_EEENS5_IJiNSC_ILi1EEES7_EEENS5_IJiSG_NS5_IJNS5_IJNSC_ILi0EEEiEEEiEEEEEESL_NS9_10CausalMaskILb1EEENS5_IJNSC_ILi2EEESG_SG_EEENSC_ILb0EEEEENS9_38Sm100FmhaFwdEpilogueTmaWarpspecializedINS_6half_tEfNS5_IJSE_SE_SE_EEESH_NS5_IJSG_S7_EEESQ_EENS2_23PersistentTileSchedulerENS2_41Sm100FmhaCtxKernelWarpspecializedScheduleEEEEEvNT_6ParamsE) ;  /* 0xfffffdb8022c7950 */ /* 0x000fea0003c3ffff */
        .weak           $__internal_2_$__cuda_sm10x_tcgen05_guardrail_trap_unallocated_columns_being_dealloced
        .type           $__internal_2_$__cuda_sm10x_tcgen05_guardrail_trap_unallocated_columns_being_dealloced,@function
        .size           $__internal_2_$__cuda_sm10x_tcgen05_guardrail_trap_unallocated_columns_being_dealloced,($__internal_3_$__cuda_sm3x_div_rn_noftz_f32_slowpath - $__internal_2_$__cuda_sm10x_tcgen05_guardrail_trap_unallocated_columns_being_dealloced)
$__internal_2_$__cuda_sm10x_tcgen05_guardrail_trap_unallocated_columns_being_dealloced:
[----:B------:R-:W-:Y:S05]  /*24750*/  BPT.TRAP 0x1 ;  /* 0x000000040000795c */ /* 0x000fea0000300000 */
[----:B------:R-:W-:-:S04]  /*24760*/  MOV R3, 0x0 ;  /* 0x0000000000037802 */ /* 0x000fc80000000f00 */
[----:B------:R-:W-:Y:S05]  /*24770*/  RET.REL.NODEC R2 `(_ZN7cutlass13device_kernelINS_4fmha6kernel36Sm100FmhaFwdKernelTmaWarpspecializedIN4cute5tupleIJiiiNS5_IJNS5_IJiiEEEiEEEEEENS1_10collective38Sm100FmhaFwdMainloopTmaWarpspecializedINS_10bfloat16_tEffNS5_IJNS4_1CILi256EEENSC_ILi128EEESE_EEENS5_IJiNSC_ILi1EEES7_EEENS5_IJiSG_NS5_IJNS5_IJNSC_ILi0EEEiEEEiEEEEEESL_NS9_10CausalMaskILb1EEENS5_IJNSC_ILi2EEESG_SG_EEENSC_ILb0EEEEENS9_38Sm100FmhaFwdEpilogueTmaWarpspecializedINS_6half_tEfNS5_IJSE_SE_SE_EEESH_NS5_IJSG_S7_EEESQ_EENS2_23PersistentTileSchedulerENS2_41Sm100FmhaCtxKernelWarpspecializedScheduleEEEEEvNT_6ParamsE) ;  /* 0xfffffdb802207950 */ /* 0x000fea0003c3ffff */
        .weak           $__internal_3_$__cuda_sm3x_div_rn_noftz_f32_slowpath
        .type           $__internal_3_$__cuda_sm3x_div_rn_noftz_f32_slowpath,@function
        .size           $__internal_3_$__cuda_sm3x_div_rn_noftz_f32_slowpath,(.L_x_544 - $__internal_3_$__cuda_sm3x_div_rn_noftz_f32_slowpath)
$__internal_3_$__cuda_sm3x_div_rn_noftz_f32_slowpath:
[----:B------:R-:W-:Y:S01]  /*24780*/  SHF.R.U32.HI R3, RZ, 0x17, R24 ;  /* 0x00000017ff037819 */ /* 0x000fe20000011618 */
[----:B------:R-:W-:Y:S01]  /*24790*/  BSSY B1, `(.L_x_528) ;  /* 0x0000065000017945 */ /* 0x000fe20003800000 */
[--C-:B------:R-:W-:Y:S01]  /*247a0*/  SHF.R.U32.HI R8, RZ, 0x17, R32.reuse ;  /* 0x00000017ff087819 */ /* 0x100fe20000011620 */
[----:B------:R-:W-:Y:S01]  /*247b0*/  IMAD.MOV.U32 R7, RZ, RZ, R32 ;  /* 0x000000ffff077224 */ /* 0x000fe200078e0020 */
[----:B------:R-:W-:Y:S01]  /*247c0*/  LOP3.LUT R3, R3, 0xff, RZ, 0xc0, !PT ;  /* 0x000000ff03037812 */ /* 0x000fe200078ec0ff */
[----:B------:R-:W-:Y:S01]  /*247d0*/  IMAD.MOV.U32 R6, RZ, RZ, R24 ;  /* 0x000000ffff067224 */ /* 0x000fe200078e0018 */
[----:B------:R-:W-:-:S03]  /*247e0*/  LOP3.LUT R8, R8, 0xff, RZ, 0xc0, !PT ;  /* 0x000000ff08087812 */ /* 0x000fc600078ec0ff */
[----:B------:R-:W-:Y:S02]  /*247f0*/  VIADD R0, R3, 0xffffffff ;  /* 0xffffffff03007836 */ /* 0x000fe40000000000 */
[----:B------:R-:W-:-:S03]  /*24800*/  VIADD R5, R8, 0xffffffff ;  /* 0xffffffff08057836 */ /* 0x000fc60000000000 */
[----:B------:R-:W-:-:S04]  /*24810*/  ISETP.GT.U32.AND P0, PT, R0, 0xfd, PT ;  /* 0x000000fd0000780c */ /* 0x000fc80003f04070 */
[----:B------:R-:W-:-:S13]  /*24820*/  ISETP.GT.U32.OR P0, PT, R5, 0xfd, P0 ;  /* 0x000000fd0500780c */ /* 0x000fda0000704470 */
[----:B------:R-:W-:Y:S01]  /*24830*/  @!P0 IMAD.MOV.U32 R10, RZ, RZ, RZ ;  /* 0x000000ffff0a8224 */ /* 0x000fe200078e00ff */
[----:B------:R-:W-:Y:S06]  /*24840*/  @!P0 BRA `(.L_x_529) ;  /* 0x00000000005c8947 */ /* 0x000fec0003800000 */
[----:B------:R-:W-:Y:S02]  /*24850*/  FSETP.GTU.FTZ.AND P1, PT, |R32|, +INF , PT ;  /* 0x7f8000002000780b */ /* 0x000fe40003f3c200 */
[----:B------:R-:W-:-:S04]  /*24860*/  FSETP.GTU.FTZ.AND P0, PT, |R24|, +INF , PT ;  /* 0x7f8000001800780b */ /* 0x000fc80003f1c200 */
[----:B------:R-:W-:-:S13]  /*24870*/  PLOP3.LUT P0, PT, P1, P0, PT, 0xf8, 0x8f ;  /* 0x00000000008f781c */ /* 0x000fda0000f01f70 */
[----:B------:R-:W-:Y:S05]  /*24880*/  @P0 BRA `(.L_x_530) ;  /* 0x0000000400500947 */ /* 0x000fea0003800000 */
[----:B------:R-:W-:-:S13]  /*24890*/  LOP3.LUT P0, RZ, R6, 0x7fffffff, R7, 0xc8, !PT ;  /* 0x7fffffff06ff7812 */ /* 0x000fda000780c807 */
[----:B------:R-:W-:Y:S05]  /*248a0*/  @!P0 BRA `(.L_x_531) ;  /* 0x0000000400408947 */ /* 0x000fea0003800000 */
[----:B------:R-:W-:Y:S02]  /*248b0*/  FSETP.NEU.FTZ.AND P0, PT, |R32|, +INF , PT ;  /* 0x7f8000002000780b */ /* 0x000fe40003f1d200 */
[----:B------:R-:W-:Y:S02]  /*248c0*/  FSETP.NEU.FTZ.AND P1, PT, |R24|, +INF , PT ;  /* 0x7f8000001800780b */ /* 0x000fe40003f3d200 */
[----:B------:R-:W-:-:S11]  /*248d0*/  FSETP.NEU.FTZ.AND P2, PT, |R32|, +INF , PT ;  /* 0x7f8000002000780b */ /* 0x000fd60003f5d200 */
[----:B------:R-:W-:Y:S05]  /*248e0*/  @!P1 BRA !P0, `(.L_x_531) ;  /* 0x0000000400309947 */ /* 0x000fea0004000000 */
[----:B------:R-:W-:-:S04]  /*248f0*/  LOP3.LUT P0, RZ, R7, 0x7fffffff, RZ, 0xc0, !PT ;  /* 0x7fffffff07ff7812 */ /* 0x000fc8000780c0ff */
[----:B------:R-:W-:-:S13]  /*24900*/  PLOP3.LUT P0, PT, P1, P0, PT, 0x2f, 0xf2 ;  /* 0x0000000000f2781c */ /* 0x000fda0000f00577 */
[----:B------:R-:W-:Y:S05]  /*24910*/  @P0 BRA `(.L_x_532) ;  /* 0x00000004001c0947 */ /* 0x000fea0003800000 */
[----:B------:R-:W-:-:S04]  /*24920*/  LOP3.LUT P0, RZ, R6, 0x7fffffff, RZ, 0xc0, !PT ;  /* 0x7fffffff06ff7812 */ /* 0x000fc8000780c0ff */
[----:B------:R-:W-:-:S13]  /*24930*/  PLOP3.LUT P0, PT, P2, P0, PT, 0x2f, 0xf2 ;  /* 0x0000000000f2781c */ /* 0x000fda0001700577 */
[----:B------:R-:W-:Y:S05]  /*24940*/  @P0 BRA `(.L_x_533) ;  /* 0x0000000400040947 */ /* 0x000fea0003800000 */
[----:B------:R-:W-:Y:S02]  /*24950*/  ISETP.GE.AND P1, PT, R5, RZ, PT ;  /* 0x000000ff0500720c */ /* 0x000fe40003f26270 */
[----:B------:R-:W-:-:S11]  /*24960*/  ISETP.GE.AND P0, PT, R0, RZ, PT ;  /* 0x000000ff0000720c */ /* 0x000fd60003f06270 */
[----:B------:R-:W-:Y:S01]  /*24970*/  @P1 MOV R10, RZ ;  /* 0x000000ff000a1202 */ /* 0x000fe20000000f00 */
[----:B------:R-:W-:Y:S01]  /*24980*/  @!P1 FFMA R7, R32, 1.84467440737095516160e+19, RZ ;  /* 0x5f80000020079823 */ /* 0x000fe200000000ff */
[----:B------:R-:W-:Y:S01]  /*24990*/  @!P1 MOV R10, 0xffffffc0 ;  /* 0xffffffc0000a9802 */ /* 0x000fe20000000f00 */
[----:B------:R-:W-:-:S03]  /*249a0*/  @!P0 FFMA R6, R24, 1.84467440737095516160e+19, RZ ;  /* 0x5f80000018068823 */ /* 0x000fc600000000ff */
[----:B------:R-:W-:-:S07]  /*249b0*/  @!P0 IADD3 R10, PT, PT, R10, 0x40, RZ ;  /* 0x000000400a0a8810 */ /* 0x000fce0007ffe0ff */
.L_x_529:
[----:B------:R-:W-:Y:S01]  /*249c0*/  LEA R11, R3, 0xc0800000, 0x17 ;  /* 0xc0800000030b7811 */ /* 0x000fe200078eb8ff */
[----:B------:R-:W-:Y:S01]  /*249d0*/  BSSY B0, `(.L_x_534) ;  /* 0x0000036000007945 */ /* 0x000fe20003800000 */
[----:B------:R-:W-:Y:S02]  /*249e0*/  IADD3 R8, PT, PT, R8, -0x7f, RZ ;  /* 0xffffff8108087810 */ /* 0x000fe40007ffe0ff */
[----:B------:R-:W-:-:S03]  /*249f0*/  IADD3 R11, PT, PT, -R11, R6, RZ ;  /* 0x000000060b0b7210 */ /* 0x000fc60007ffe1ff */
[----:B------:R-:W-:Y:S01]  /*24a00*/  IMAD R9, R8, -0x800000, R7 ;  /* 0xff80000008097824 */ /* 0x000fe200078e0207 */
[----:B------:R-:W1:Y:S01]  /*24a10*/  MUFU.RCP R5, R11 ;  /* 0x0000000b00057308 */ /* 0x000e620000001000 */
[----:B------:R-:W-:-:S04]  /*24a20*/  FADD.FTZ R6, -R11, -RZ ;  /* 0x800000ff0b067221 */ /* 0x000fc80000010100 */
[----:B-1----:R-:W-:-:S04]  /*24a30*/  FFMA R0, R5, R6, 1 ;  /* 0x3f80000005007423 */ /* 0x002fc80000000006 */
[----:B------:R-:W-:-:S04]  /*24a40*/  FFMA R0, R5, R0, R5 ;  /* 0x0000000005007223 */ /* 0x000fc80000000005 */
[----:B------:R-:W-:-:S04]  /*24a50*/  FFMA R7, R9, R0, RZ ;  /* 0x0000000009077223 */ /* 0x000fc800000000ff */
[----:B------:R-:W-:-:S04]  /*24a60*/  FFMA R5, R6, R7, R9 ;  /* 0x0000000706057223 */ /* 0x000fc80000000009 */
[----:B------:R-:W-:-:S04]  /*24a70*/  FFMA R5, R0, R5, R7 ;  /* 0x0000000500057223 */ /* 0x000fc80000000007 */
[----:B------:R-:W-:Y:S01]  /*24a80*/  FFMA R6, R6, R5, R9 ;  /* 0x0000000506067223 */ /* 0x000fe20000000009 */
[----:B------:R-:W-:-:S03]  /*24a90*/  IADD3 R9, PT, PT, R8, 0x7f, -R3 ;  /* 0x0000007f08097810 */ /* 0x000fc60007ffe803 */
[----:B------:R-:W-:Y:S01]  /*24aa0*/  FFMA R7, R0, R6, R5 ;  /* 0x0000000600077223 */ /* 0x000fe20000000005 */
[----:B------:R-:W-:-:S04]  /*24ab0*/  IADD3 R10, PT, PT, R9, R10, RZ ;  /* 0x0000000a090a7210 */ /* 0x000fc80007ffe0ff */
[----:B------:R-:W-:-:S04]  /*24ac0*/  SHF.R.U32.HI R3, RZ, 0x17, R7 ;  /* 0x00000017ff037819 */ /* 0x000fc80000011607 */
[----:B------:R-:W-:-:S04]  /*24ad0*/  LOP3.LUT R3, R3, 0xff, RZ, 0xc0, !PT ;  /* 0x000000ff03037812 */ /* 0x000fc800078ec0ff */
[----:B------:R-:W-:-:S04]  /*24ae0*/  IADD3 R3, PT, PT, R3, R10, RZ ;  /* 0x0000000a03037210 */ /* 0x000fc80007ffe0ff */
[----:B------:R-:W-:-:S04]  /*24af0*/  IADD3 R8, PT, PT, R3, -0x1, RZ ;  /* 0xffffffff03087810 */ /* 0x000fc80007ffe0ff */
[----:B------:R-:W-:-:S13]  /*24b00*/  ISETP.GE.U32.AND P0, PT, R8, 0xfe, PT ;  /* 0x000000fe0800780c */ /* 0x000fda0003f06070 */
[----:B------:R-:W-:Y:S05]  /*24b10*/  @!P0 BRA `(.L_x_535) ;  /* 0x0000000000808947 */ /* 0x000fea0003800000 */
[----:B------:R-:W-:-:S13]  /*24b20*/  ISETP.GT.AND P0, PT, R3, 0xfe, PT ;  /* 0x000000fe0300780c */ /* 0x000fda0003f04270 */
[----:B------:R-:W-:Y:S05]  /*24b30*/  @P0 BRA `(.L_x_536) ;  /* 0x00000000006c0947 */ /* 0x000fea0003800000 */
[----:B------:R-:W-:-:S13]  /*24b40*/  ISETP.GE.AND P0, PT, R3, 0x1, PT ;  /* 0x000000010300780c */ /* 0x000fda0003f06270 */
[----:B------:R-:W-:Y:S05]  /*24b50*/  @P0 BRA `(.L_x_537) ;  /* 0x0000000000740947 */ /* 0x000fea0003800000 */
[----:B------:R-:W-:Y:S02]  /*24b60*/  ISETP.GE.AND P0, PT, R3, -0x18, PT ;  /* 0xffffffe80300780c */ /* 0x000fe40003f06270 */
[----:B------:R-:W-:-:S11]  /*24b70*/  LOP3.LUT R7, R7, 0x80000000, RZ, 0xc0, !PT ;  /* 0x8000000007077812 */ /* 0x000fd600078ec0ff */
[----:B------:R-:W-:Y:S05]  /*24b80*/  @!P0 BRA `(.L_x_537) ;  /* 0x0000000000688947 */ /* 0x000fea0003800000 */
[CCC-:B------:R-:W-:Y:S01]  /*24b90*/  FFMA.RZ R8, R0.reuse, R6.reuse, R5.reuse ;  /* 0x0000000600087223 */ /* 0x1c0fe2000000c005 */
[CCC-:B------:R-:W-:Y:S01]  /*24ba0*/  FFMA.RP R9, R0.reuse, R6.reuse, R5.reuse ;  /* 0x0000000600097223 */ /* 0x1c0fe20000008005 */
[----:B------:R-:W-:Y:S01]  /*24bb0*/  FFMA.RM R6, R0, R6, R5 ;  /* 0x0000000600067223 */ /* 0x000fe20000004005 */
[C---:B------:R-:W-:Y:S01]  /*24bc0*/  VIADD R0, R3.reuse, 0x20 ;  /* 0x0000002003007836 */ /* 0x040fe20000000000 */
[C---:B------:R-:W-:Y:S02]  /*24bd0*/  ISETP.NE.AND P0, PT, R3.reuse, RZ, PT ;  /* 0x000000ff0300720c */ /* 0x040fe40003f05270 */
[----:B------:R-:W-:Y:S02]  /*24be0*/  LOP3.LUT R8, R8, 0x7fffff, RZ, 0xc0, !PT ;  /* 0x007fffff08087812 */ /* 0x000fe400078ec0ff */
[----:B------:R-:W-:Y:S01]  /*24bf0*/  ISETP.NE.AND P1, PT, R3, RZ, PT ;  /* 0x000000ff0300720c */ /* 0x000fe20003f25270 */
[----:B------:R-:W-:Y:S01]  /*24c00*/  IMAD.MOV R3, RZ, RZ, -R3 ;  /* 0x000000ffff037224 */ /* 0x000fe200078e0a03 */
[----:B------:R-:W-:-:S02]  /*24c10*/  LOP3.LUT R5, R8, 0x800000, RZ, 0xfc, !PT ;  /* 0x0080000008057812 */ /* 0x000fc400078efcff */
[----:B------:R-:W-:Y:S02]  /*24c20*/  FSETP.NEU.FTZ.AND P2, PT, R9, R6, PT ;  /* 0x000000060900720b */ /* 0x000fe40003f5d000 */
[----:B------:R-:W-:Y:S02]  /*24c30*/  SHF.L.U32 R0, R5, R0, RZ ;  /* 0x0000000005007219 */ /* 0x000fe400000006ff */
[----:B------:R-:W-:Y:S02]  /*24c40*/  SEL R6, R3, RZ, P0 ;  /* 0x000000ff03067207 */ /* 0x000fe40000000000 */
[----:B------:R-:W-:Y:S02]  /*24c50*/  ISETP.NE.AND P1, PT, R0, RZ, P1 ;  /* 0x000000ff0000720c */ /* 0x000fe40000f25270 */
[----:B------:R-:W-:Y:S02]  /*24c60*/  SHF.R.U32.HI R5, RZ, R6, R5 ;  /* 0x00000006ff057219 */ /* 0x000fe40000011605 */
[----:B------:R-:W-:-:S02]  /*24c70*/  PLOP3.LUT P1, PT, P2, P1, PT, 0xf8, 0x8f ;  /* 0x00000000008f781c */ /* 0x000fc40001723f70 */
[----:B------:R-:W-:Y:S02]  /*24c80*/  SHF.R.U32.HI R3, RZ, 0x1, R5 ;  /* 0x00000001ff037819 */ /* 0x000fe40000011605 */
[----:B------:R-:W-:-:S04]  /*24c90*/  SEL R0, RZ, 0x1, !P1 ;  /* 0x00000001ff007807 */ /* 0x000fc80004800000 */
[----:B------:R-:W-:-:S04]  /*24ca0*/  LOP3.LUT R0, R0, 0x1, R3, 0xf8, !PT ;  /* 0x0000000100007812 */ /* 0x000fc800078ef803 */
[----:B------:R-:W-:-:S05]  /*24cb0*/  LOP3.LUT R0, R0, R5, RZ, 0xc0, !PT ;  /* 0x0000000500007212 */ /* 0x000fca00078ec0ff */
[----:B------:R-:W-:-:S05]  /*24cc0*/  IMAD.IADD R0, R3, 0x1, R0 ;  /* 0x0000000103007824 */ /* 0x000fca00078e0200 */
[----:B------:R-:W-:Y:S01]  /*24cd0*/  LOP3.LUT R7, R0, R7, RZ, 0xfc, !PT ;  /* 0x0000000700077212 */ /* 0x000fe200078efcff */
[----:B------:R-:W-:Y:S05]  /*24ce0*/  BRA `(.L_x_537) ;  /* 0x0000000000107947 */ /* 0x000fea0003800000 */
.L_x_536:
[----:B------:R-:W-:-:S04]  /*24cf0*/  LOP3.LUT R7, R7, 0x80000000, RZ, 0xc0, !PT ;  /* 0x8000000007077812 */ /* 0x000fc800078ec0ff */
[----:B------:R-:W-:Y:S01]  /*24d00*/  LOP3.LUT R7, R7, 0x7f800000, RZ, 0xfc, !PT ;  /* 0x7f80000007077812 */ /* 0x000fe200078efcff */
[----:B------:R-:W-:Y:S05]  /*24d10*/  BRA `(.L_x_537) ;  /* 0x0000000000047947 */ /* 0x000fea0003800000 */
.L_x_535:
[----:B------:R-:W-:Y:S02]  /*24d20*/  LEA R7, R10, R7, 0x17 ;  /* 0x000000070a077211 */ /* 0x000fe400078eb8ff */
.L_x_537:
[----:B------:R-:W-:Y:S05]  /*24d30*/  BSYNC B0 ;  /* 0x0000000000007941 */ /* 0x000fea0003800000 */
.L_x_534:
[----:B------:R-:W-:Y:S01]  /*24d40*/  MOV R33, R7 ;  /* 0x0000000700217202 */ /* 0x000fe20000000f00 */
[----:B------:R-:W-:Y:S05]  /*24d50*/  BRA `(.L_x_538) ;  /* 0x0000000000207947 */ /* 0x000fea0003800000 */
.L_x_533:
[----:B------:R-:W-:-:S04]  /*24d60*/  LOP3.LUT R6, R6, 0x80000000, R7, 0x48, !PT ;  /* 0x8000000006067812 */ /* 0x000fc800078e4807 */
[----:B------:R-:W-:Y:S01]  /*24d70*/  LOP3.LUT R33, R6, 0x7f800000, RZ, 0xfc, !PT ;  /* 0x7f80000006217812 */ /* 0x000fe200078efcff */
[----:B------:R-:W-:Y:S05]  /*24d80*/  BRA `(.L_x_538) ;  /* 0x0000000000147947 */ /* 0x000fea0003800000 */
.L_x_532:
[----:B------:R-:W-:Y:S01]  /*24d90*/  LOP3.LUT R33, R6, 0x80000000, R7, 0x48, !PT ;  /* 0x8000000006217812 */ /* 0x000fe200078e4807 */
[----:B------:R-:W-:Y:S05]  /*24da0*/  BRA `(.L_x_538) ;  /* 0x00000000000c7947 */ /* 0x000fea0003800000 */
.L_x_531:
[----:B------:R-:W1:Y:S01]  /*24db0*/  MUFU.RSQ R33, -QNAN ;  /* 0xffc0000000217908 */ /* 0x000e620000001400 */
[----:B------:R-:W-:Y:S05]  /*24dc0*/  BRA `(.L_x_538) ;  /* 0x0000000000047947 */ /* 0x000fea0003800000 */
.L_x_530:
[----:B------:R-:W-:-:S07]  /*24dd0*/  FADD.FTZ R33, R32, R24 ;  /* 0x0000001820217221 */ /* 0x000fce0000010000 */
.L_x_538:
[----:B------:R-:W-:Y:S05]  /*24de0*/  BSYNC B1 ;  /* 0x0000000000017941 */ /* 0x000fea0003800000 */
.L_x_528:
[----:B------:R-:W-:-:S04]  /*24df0*/  HFMA2 R5, -RZ, RZ, 0, 0 ;  /* 0x00000000ff057431 */ /* 0x000fc800000001ff */
[----:B-1----:R-:W-:Y:S05]  /*24e00*/  RET.REL.NODEC R4 `(_ZN7cutlass13device_kernelINS_4fmha6kernel36Sm100FmhaFwdKernelTmaWarpspecializedIN4cute5tupleIJiiiNS5_IJNS5_IJiiEEEiEEEEEENS1_10collective38Sm100FmhaFwdMainloopTmaWarpspecializedINS_10bfloat16_tEffNS5_IJNS4_1CILi256EEENSC_ILi128EEESE_EEENS5_IJiNSC_ILi1EEES7_EEENS5_IJiSG_NS5_IJNS5_IJNSC_ILi0EEEiEEEiEEEEEESL_NS9_10CausalMaskILb1EEENS5_IJNSC_ILi2EEESG_SG_EEENSC_ILb0EEEEENS9_38Sm100FmhaFwdEpilogueTmaWarpspecializedINS_6half_tEfNS5_IJSE_SE_SE_EEESH_NS5_IJSG_S7_EEESQ_EENS2_23PersistentTileSchedulerENS2_41Sm100FmhaCtxKernelWarpspecializedScheduleEEEEEvNT_6ParamsE) ;  /* 0xfffffdb0047c7950 */ /* 0x002fea0003c3ffff */
.L_x_539:
[----:B------:R-:W-:-:S00]  /*24e10*/  BRA `(.L_x_539) ;  /* 0xfffffffc00fc7947 */ /* 0x000fc0000383ffff */
[----:B------:R-:W-:-:S00]  /*24e20*/  NOP ;  /* 0x0000000000007918 */ /* 0x000fc00000000000 */
        /* <DEDUP_REMOVED lines=13> */
.L_x_544:


//--------------------- .nv.global.init           --------------------------
	.section	.nv.global.init,"aw",@progbits
.nv.global.init:
	.type		$str$23,@object
	.size		$str$23,($str$37 - $str$23)
$str$23:
        /*0000*/ 	.byte	0x0a, 0x00
	.type		$str$37,@object
	.size		$str$37,($str$32 - $str$37)
$str$37:
        /*0002*/ 	.byte	0x3a, 0x00
	.type		$str$32,@object
	.size		$str$32,($str$29 - $str$32)
$str$32:
        /*0004*/ 	.byte	0x5f, 0x00
	.type		$str$29,@object
	.size		$str$29,($str$28 - $str$29)
$str$29:
        /*0006*/ 	.byte	0x25, 0x64, 0x00
	.type		$str$28,@object
	.size		$str$28,($str$30 - $str$28)
$str$28:
        /*0009*/ 	.byte	0x25, 0x63, 0x00
	.type		$str$30,@object
	.size		$str$30,($str$31 - $str$30)
$str$30:
        /*000c*/ 	.byte	0x25, 0x73, 0x00
	.type		$str$31,@object
	.size		$str$31,($str$35 - $str$31)
$str$31:
        /*000f*/ 	.byte	0x20, 0x6f, 0x20, 0x00
	.type		$str$35,@object
	.size		$str$35,($str$22 - $str$35)
$str$35:
        /*0013*/ 	.byte	0x70, 0x74, 0x72, 0x5b, 0x00
	.type		$str$22,@object
	.size		$str$22,($str$34 - $str$22)
$str$22:
        /*0018*/ 	.byte	0x73, 0x4f, 0x3a, 0x20, 0x00
	.type		$str$34,@object
	.size		$str$34,($str$36 - $str$34)
$str$34:
        /*001d*/ 	.byte	0x73, 0x6d, 0x65, 0x6d, 0x5f, 0x00
	.type		$str$36,@object
	.size		$str$36,($str$33 - $str$36)
$str$36:
        /*0023*/ 	.byte	0x62, 0x5d, 0x28, 0x25, 0x70, 0x29, 0x00
	.type		$str$33,@object
	.size		$str$33,($str$27 - $str$33)
$str$33:
        /*002a*/ 	.byte	0x53, 0x77, 0x3c, 0x25, 0x64, 0x2c, 0x25, 0x64, 0x2c, 0x25, 0x64, 0x3e, 0x00
	.type		$str$27,@object
	.size		$str$27,($str$26 - $str$27)
$str$27:
        /*0037*/ 	.byte	0x2f, 0x74, 0x6d, 0x70, 0x2f, 0x63, 0x75, 0x74, 0x6c, 0x61, 0x73, 0x73, 0x5f, 0x73, 0x77, 0x65
        /*0047*/ 	.byte	0x65, 0x70, 0x5f, 0x73, 0x72, 0x63, 0x2f, 0x69, 0x6e, 0x63, 0x6c, 0x75, 0x64, 0x65, 0x2f, 0x63
        /*0057*/ 	.byte	0x75, 0x74, 0x65, 0x2f, 0x61, 0x74, 0x6f, 0x6d, 0x2f, 0x63, 0x6f, 0x70, 0x79, 0x5f, 0x74, 0x72
        /*0067*/ 	.byte	0x61, 0x69, 0x74, 0x73, 0x5f, 0x73, 0x6d, 0x31, 0x30, 0x30, 0x2e, 0x68, 0x70, 0x70, 0x00
	.type		$str$26,@object
	.size		$str$26,(__unnamed_4 - $str$26)
$str$26:
        /*0076*/ 	.byte	0x28, 0x28, 0x75, 0x69, 0x6e, 0x74, 0x33, 0x32, 0x5f, 0x74, 0x28, 0x74, 0x68, 0x72, 0x65, 0x61
        /*0086*/ 	.byte	0x64, 0x49, 0x64, 0x78, 0x2e, 0x78, 0x29, 0x20, 0x2f, 0x20, 0x33, 0x32, 0x29, 0x20, 0x25, 0x20
        /*0096*/ 	.byte	0x34, 0x29, 0x20, 0x3d, 0x3d, 0x20, 0x28, 0x28, 0x28, 0x74, 0x6d, 0x65, 0x6d, 0x5f, 0x61, 0x64
        /*00a6*/ 	.byte	0x64, 0x72, 0x20, 0x3e, 0x3e, 0x20, 0x31, 0x36, 0x29, 0x20, 0x2f, 0x20, 0x33, 0x32, 0x29, 0x20
        /*00b6*/ 	.byte	0x25, 0x20, 0x34, 0x29, 0x00
	.type		__unnamed_4,@object
	.size		__unnamed_4,(__unnamed_1 - __unnamed_4)
__unnamed_4:
        /* <DEDUP_REMOVED lines=37> */
        /*030b*/ 	.byte	0x30, 0x3e, 0x3e, 0x3e, 0x3e, 0x5d, 0x00
	.type		__unnamed_1,@object
	.size		__unnamed_1,(__unnamed_5 - __unnamed_1)
__unnamed_1:
        /* <DEDUP_REMOVED lines=37> */
        /*0562*/ 	.byte	0x3a, 0x43, 0x3c, 0x30, 0x3e, 0x3e, 0x3e, 0x3e, 0x5d, 0x00
	.type		__unnamed_5,@object
	.size		__unnamed_5,(__unnamed_6 - __unnamed_5)
__unnamed_5:
        /* <DEDUP_REMOVED lines=38> */
	.type		__unnamed_6,@object
	.size		__unnamed_6,(__unnamed_7 - __unnamed_6)
__unnamed_6:
        /* <DEDUP_REMOVED lines=37> */
        /*0a16*/ 	.byte	0x74, 0x65, 0x3a, 0x3a, 0x43, 0x3c, 0x30, 0x3e, 0x3e, 0x3e, 0x3e, 0x5d, 0x00
	.type		__unnamed_7,@object
	.size		__unnamed_7,(__unnamed_2 - __unnamed_7)
__unnamed_7:
        /* <DEDUP_REMOVED lines=37> */
        /*0c73*/ 	.byte	0x63, 0x75, 0x74, 0x65, 0x3a, 0x3a, 0x43, 0x3c, 0x30, 0x3e, 0x3e, 0x3e, 0x3e, 0x5d, 0x00
	.type		__unnamed_2,@object
	.size		__unnamed_2,(__unnamed_3 - __unnamed_2)
__unnamed_2:
        /* <DEDUP_REMOVED lines=38> */
	.type		__unnamed_3,@object
	.size		__unnamed_3,(.L_3 - __unnamed_3)
__unnamed_3:
        /* <DEDUP_REMOVED lines=39> */
.L_3:


//--------------------- .nv.shared._ZN7cutlass13device_kernelINS_4fmha6kernel36Sm100FmhaFwdKernelTmaWarpspecializedIN4cute5tupleIJiiiNS5_IJNS5_IJiiEEEiEEEEEENS1_10collective38Sm100FmhaFwdMainloopTmaWarpspecializedINS_10bfloat16_tEffNS5_IJNS4_1CILi256EEENSC_ILi128EEESE_EEENS5_IJiNSC_ILi1EEES7_EEENS5_IJiSG_NS5_IJNS5_IJNSC_ILi0EEEiEEEiEEEEEESL_NS9_10CausalMaskILb1EEENS5_IJNSC_ILi2EEESG_SG_EEENSC_ILb0EEEEENS9_38Sm100FmhaFwdEpilogueTmaWarpspecializedINS_6half_tEfNS5_IJSE_SE_SE_EEESH_NS5_IJSG_S7_EEESQ_EENS2_23PersistentTileSchedulerENS2_41Sm100FmhaCtxKernelWarpspecializedScheduleEEEEEvNT_6ParamsE --------------------------
	.section	.nv.shared._ZN7cutlass13device_kernelINS_4fmha6kernel36Sm100FmhaFwdKernelTmaWarpspecializedIN4cute5tupleIJiiiNS5_IJNS5_IJiiEEEiEEEEEENS1_10collective38Sm100FmhaFwdMainloopTmaWarpspecializedINS_10bfloat16_tEffNS5_IJNS4_1CILi256EEENSC_ILi128EEESE_EEENS5_IJiNSC_ILi1EEES7_EEENS5_IJiSG_NS5_IJNS5_IJNSC_ILi0EEEiEEEiEEEEEESL_NS9_10CausalMaskILb1EEENS5_IJNSC_ILi2EEESG_SG_EEENSC_ILb0EEEEENS9_38Sm100FmhaFwdEpilogueTmaWarpspecializedINS_6half_tEfNS5_IJSE_SE_SE_EEESH_NS5_IJSG_S7_EEESQ_EENS2_23PersistentTileSchedulerENS2_41Sm100FmhaCtxKernelWarpspecializedScheduleEEEEEvNT_6ParamsE,"aw",@nobits
	.sectionflags	@""
	.align	16
	.zero		1024


//--------------------- .nv.shared.reserved.0     --------------------------
	.section	.nv.shared.reserved.0,"aw",@nobits
	.weak		__nv_reservedSMEM_offset_0_alias
	.size		__nv_reservedSMEM_offset_0_alias, 0, 64
	.other		__nv_reservedSMEM_offset_0_alias,@"STO_CUDA_RESERVED_SHARED STV_DEFAULT"
__nv_reservedSMEM_offset_0_alias:
	.zero		0
.nv.shared.reserved.0:
	.zero		64
	.weak		__nv_reservedSMEM_tcgen05_partition
	.type		__nv_reservedSMEM_tcgen05_partition,@object
	.size		__nv_reservedSMEM_tcgen05_partition,(.L_0 - __nv_reservedSMEM_tcgen05_partition)
__nv_reservedSMEM_tcgen05_partition:
	.zero		32
.L_0:


//--------------------- .nv.global                --------------------------
	.section	.nv.global,"aw",@nobits
.nv.global:
	.type		_ZN39_INTERNAL_b4782c35_4_k_cu_87836e43_30194cute1_E,@object
	.size		_ZN39_INTERNAL_b4782c35_4_k_cu_87836e43_30194cute1_E,(_ZN39_INTERNAL_b4782c35_4_k_cu_87836e43_30194cuda3std3__45__cpo6cbeginE - _ZN39_INTERNAL_b4782c35_4_k_cu_87836e43_30194cute1_E)
_ZN39_INTERNAL_b4782c35_4_k_cu_87836e43_30194cute1_E:
	.zero		1
	.type		_ZN39_INTERNAL_b4782c35_4_k_cu_87836e43_30194cuda3std3__45__cpo6cbeginE,@object
	.size		_ZN39_INTERNAL_b4782c35_4_k_cu_87836e43_30194cuda3std3__45__cpo6cbeginE,(_ZN39_INTERNAL_b4782c35_4_k_cu_87836e43_30194cuda3std3__48in_placeE - _ZN39_INTERNAL_b4782c35_4_k_cu_87836e43_30194cuda3std3__45__cpo6cbeginE)
_ZN39_INTERNAL_b4782c35_4_k_cu_87836e43_30194cuda3std3__45__cpo6cbeginE:
	.zero		1
	.type		_ZN39_INTERNAL_b4782c35_4_k_cu_87836e43_30194cuda3std3__48in_placeE,@object
	.size		_ZN39_INTERNAL_b4782c35_4_k_cu_87836e43_30194cuda3std3__48in_placeE,(_ZN39_INTERNAL_b4782c35_4_k_cu_87836e43_30194cuda3std6ranges3__45__cpo9iter_moveE - _ZN39_INTERNAL_b4782c35_4_k_cu_87836e43_30194cuda3std3__48in_placeE)
_ZN39_INTERNAL_b4782c35_4_k_cu_87836e43_30194cuda3std3__48in_placeE:
	.zero		1
	.type		_ZN39_INTERNAL_b4782c35_4_k_cu_87836e43_30194cuda3std6ranges3__45__cpo9iter_moveE,@object
	.size		_ZN39_INTERNAL_b4782c35_4_k_cu_87836e43_30194cuda3std6ranges3__45__cpo9iter_moveE,(_ZN39_INTERNAL_b4782c35_4_k_cu_87836e43_30194cuda3std3__45__cpo5beginE - _ZN39_INTERNAL_b4782c35_4_k_cu_87836e43_30194cuda3std6ranges3__45__cpo9iter_moveE)
_ZN39_INTERNAL_b4782c35_4_k_cu_87836e43_30194cuda3std6ranges3__45__cpo9iter_moveE:
	.zero		1
	.type		_ZN39_INTERNAL_b4782c35_4_k_cu_87836e43_30194cuda3std3__45__cpo5beginE,@object
	.size		_ZN39_INTERNAL_b4782c35_4_k_cu_87836e43_30194cuda3std3__45__cpo5beginE,(_ZN39_INTERNAL_b4782c35_4_k_cu_87836e43_30194cuda3std3__441_GLOBAL__N__b4782c35_4_k_cu_87836e43_30196ignoreE - _ZN39_INTERNAL_b4782c35_4_k_cu_87836e43_30194cuda3std3__45__cpo5beginE)
_ZN39_INTERNAL_b4782c35_4_k_cu_87836e43_30194cuda3std3__45__cpo5beginE:
	.zero		1
	.type		_ZN39_INTERNAL_b4782c35_4_k_cu_87836e43_30194cuda3std3__441_GLOBAL__N__b4782c35_4_k_cu_87836e43_30196ignoreE,@object
	.size		_ZN39_INTERNAL_b4782c35_4_k_cu_87836e43_30194cuda3std3__441_GLOBAL__N__b4782c35_4_k_cu_87836e43_30196ignoreE,(_ZN39_INTERNAL_b4782c35_4_k_cu_87836e43_30194cute7productE - _ZN39_INTERNAL_b4782c35_4_k_cu_87836e43_30194cuda3std3__441_GLOBAL__N__b4782c35_4_k_cu_87836e43_30196ignoreE)
_ZN39_INTERNAL_b4782c35_4_k_cu_87836e43_30194cuda3std3__441_GLOBAL__N__b4782c35_4_k_cu_87836e43_30196ignoreE:
	.zero		1
	.type		_ZN39_INTERNAL_b4782c35_4_k_cu_87836e43_30194cute7productE,@object
	.size		_ZN39_INTERNAL_b4782c35_4_k_cu_87836e43_30194cute7productE,(_ZN39_INTERNAL_b4782c35_4_k_cu_87836e43_30194cuda3std3__45__cpo3endE - _ZN39_INTERNAL_b4782c35_4_k_cu_87836e43_30194cute7productE)
_ZN39_INTERNAL_b4782c35_4_k_cu_87836e43_30194cute7productE:
	.zero		1
	.type		_ZN39_INTERNAL_b4782c35_4_k_cu_87836e43_30194cuda3std3__45__cpo3endE,@object
	.size		_ZN39_INTERNAL_b4782c35_4_k_cu_87836e43_30194cuda3std3__45__cpo3endE,(_ZN39_INTERNAL_b4782c35_4_k_cu_87836e43_30194cuda3std3__419piecewise_constructE - _ZN39_INTERNAL_b4782c35_4_k_cu_87836e43_30194cuda3std3__45__cpo3endE)
_ZN39_INTERNAL_b4782c35_4_k_cu_87836e43_30194cuda3std3__45__cpo3endE:
	.zero		1
	.type		_ZN39_INTERNAL_b4782c35_4_k_cu_87836e43_30194cuda3std3__419piecewise_constructE,@object
	.size		_ZN39_INTERNAL_b4782c35_4_k_cu_87836e43_30194cuda3std3__419piecewise_constructE,(_ZN39_INTERNAL_b4782c35_4_k_cu_87836e43_30194cuda3std3__45__cpo4cendE - _ZN39_INTERNAL_b4782c35_4_k_cu_87836e43_30194cuda3std3__419piecewise_constructE)
_ZN39_INTERNAL_b4782c35_4_k_cu_87836e43_30194cuda3std3__419piecewise_constructE:
	.zero		1
	.type		_ZN39_INTERNAL_b4782c35_4_k_cu_87836e43_30194cuda3std3__45__cpo4cendE,@object
	.size		_ZN39_INTERNAL_b4782c35_4_k_cu_87836e43_30194cuda3std3__45__cpo4cendE,(_ZN39_INTERNAL_b4782c35_4_k_cu_87836e43_30194cuda3std6ranges3__45__cpo4swapE - _ZN39_INTERNAL_b4782c35_4_k_cu_87836e43_30194cuda3std3__45__cpo4cendE)
_ZN39_INTERNAL_b4782c35_4_k_cu_87836e43_30194cuda3std3__45__cpo4cendE:
	.zero		1
	.type		_ZN39_INTERNAL_b4782c35_4_k_cu_87836e43_30194cuda3std6ranges3__45__cpo4swapE,@object
	.size		_ZN39_INTERNAL_b4782c35_4_k_cu_87836e43_30194cuda3std6ranges3__45__cpo4swapE,(.L_15 - _ZN39_INTERNAL_b4782c35_4_k_cu_87836e43_30194cuda3std6ranges3__45__cpo4swapE)
_ZN39_INTERNAL_b4782c35_4_k_cu_87836e43_30194cuda3std6ranges3__45__cpo4swapE:
	.zero		1
.L_15:


//--------------------- .nv.constant0._ZN7cutlass13device_kernelINS_4fmha6kernel36Sm100FmhaFwdKernelTmaWarpspecializedIN4cute5tupleIJiiiNS5_IJNS5_IJiiEEEiEEEEEENS1_10collective38Sm100FmhaFwdMainloopTmaWarpspecializedINS_10bfloat16_tEffNS5_IJNS4_1CILi256EEENSC_ILi128EEESE_EEENS5_IJiNSC_ILi1EEES7_EEENS5_IJiSG_NS5_IJNS5_IJNSC_ILi0EEEiEEEiEEEEEESL_NS9_10CausalMaskILb1EEENS5_IJNSC_ILi2EEESG_SG_EEENSC_ILb0EEEEENS9_38Sm100FmhaFwdEpilogueTmaWarpspecializedINS_6half_tEfNS5_IJSE_SE_SE_EEESH_NS5_IJSG_S7_EEESQ_EENS2_23PersistentTileSchedulerENS2_41Sm100FmhaCtxKernelWarpspecializedScheduleEEEEEvNT_6ParamsE --------------------------
	.section	.nv.constant0._ZN7cutlass13device_kernelINS_4fmha6kernel36Sm100FmhaFwdKernelTmaWarpspecializedIN4cute5tupleIJiiiNS5_IJNS5_IJiiEEEiEEEEEENS1_10collective38Sm100FmhaFwdMainloopTmaWarpspecializedINS_10bfloat16_tEffNS5_IJNS4_1CILi256EEENSC_ILi128EEESE_EEENS5_IJiNSC_ILi1EEES7_EEENS5_IJiSG_NS5_IJNS5_IJNSC_ILi0EEEiEEEiEEEEEESL_NS9_10CausalMaskILb1EEENS5_IJNSC_ILi2EEESG_SG_EEENSC_ILb0EEEEENS9_38Sm100FmhaFwdEpilogueTmaWarpspecializedINS_6half_tEfNS5_IJSE_SE_SE_EEESH_NS5_IJSG_S7_EEESQ_EENS2_23PersistentTileSchedulerENS2_41Sm100FmhaCtxKernelWarpspecializedScheduleEEEEEvNT_6ParamsE,"a",@progbits
	.sectionflags	@""
	.align	4
.nv.constant0._ZN7cutlass13device_kernelINS_4fmha6kernel36Sm100FmhaFwdKernelTmaWarpspecializedIN4cute5tupleIJiiiNS5_IJNS5_IJiiEEEiEEEEEENS1_10collective38Sm100FmhaFwdMainloopTmaWarpspecializedINS_10bfloat16_tEffNS5_IJNS4_1CILi256EEENSC_ILi128EEESE_EEENS5_IJiNSC_ILi1EEES7_EEENS5_IJiSG_NS5_IJNS5_IJNSC_ILi0EEEiEEEiEEEEEESL_NS9_10CausalMaskILb1EEENS5_IJNSC_ILi2EEESG_SG_EEENSC_ILb0EEEEENS9_38Sm100FmhaFwdEpilogueTmaWarpspecializedINS_6half_tEfNS5_IJSE_SE_SE_EEESH_NS5_IJSG_S7_EEESQ_EENS2_23PersistentTileSchedulerENS2_41Sm100FmhaCtxKernelWarpspecializedScheduleEEEEEvNT_6ParamsE:
	.zero		2432


//--------------------- SYMBOLS --------------------------

	.type		.nv.reservedSmem.offset0,@object
	.size		.nv.reservedSmem.offset0,0x4
	.type		.nv.reservedSmem.cap,@object
	.size		.nv.reservedSmem.cap,0x4
	.type		vprintf,@function
	.type		__assertfail,@function
